def matmul_kernel(
    a_ptr,
    b_ptr,
    c_ptr,
    M,
    N,
    K,
    stride_am,
    stride_ak,
    stride_bk,
    stride_bn,
    stride_cm,
    stride_cn,
    BLOCK_M: tl.constexpr,
    BLOCK_N: tl.constexpr,
    BLOCK_K: tl.constexpr,
    GROUP_M: tl.constexpr,
):
    pid = tl.program_id(axis=0)
    num_pid_m = tl.cdiv(M, BLOCK_M)
    num_pid_n = tl.cdiv(N, BLOCK_N)
    num_pid_in_group = GROUP_M * num_pid_n
    group_id = pid // num_pid_in_group
    first_pid_m = group_id * GROUP_M
    group_size_m = min(num_pid_m - first_pid_m, GROUP_M)
    pid_m = first_pid_m + ((pid % num_pid_in_group) % group_size_m)
    pid_n = (pid % num_pid_in_group) // group_size_m

    offs_am = (pid_m * BLOCK_M + tl.arange(0, BLOCK_M)) % M
    offs_bn = (pid_n * BLOCK_N + tl.arange(0, BLOCK_N)) % N
    offs_k = tl.arange(0, BLOCK_K)
    a_ptrs = a_ptr + offs_am[:, None] * stride_am + offs_k[None, :] * stride_ak
    b_ptrs = b_ptr + offs_k[:, None] * stride_bk + offs_bn[None, :] * stride_bn

    acc = tl.zeros((BLOCK_M, BLOCK_N), dtype=tl.float32)
    for kk in range(0, tl.cdiv(K, BLOCK_K)):
        a = tl.load(a_ptrs, mask=offs_k[None, :] < K - kk * BLOCK_K, other=0.0)
        b = tl.load(b_ptrs, mask=offs_k[:, None] < K - kk * BLOCK_K, other=0.0)
        acc = tl.dot(a, b, acc)
        a_ptrs += BLOCK_K * stride_ak
        b_ptrs += BLOCK_K * stride_bk

    c = acc.to(c_ptr.dtype.element_ty)
    offs_cm = pid_m * BLOCK_M + tl.arange(0, BLOCK_M)
    offs_cn = pid_n * BLOCK_N + tl.arange(0, BLOCK_N)
    c_ptrs = c_ptr + offs_cm[:, None] * stride_cm + offs_cn[None, :] * stride_cn
    mask = (offs_cm[:, None] < M) & (offs_cn[None, :] < N)
    tl.store(c_ptrs, c, mask=mask)

# config = {"BLOCK_K": 128, "BLOCK_M": 256, "BLOCK_N": 64, "GROUP_M": 8, "arch": "sm_100", "dtype": "fp16", "num_ctas": 1, "num_stages": 3, "num_warps": 2}
# arch = sm_100


// ===== COMPILED SASS (sm_100a) =====

	.target	sm_100a

	.elftype	@"ET_EXEC"


//--------------------- .note.nv.tkinfo           --------------------------
	.section	.note.nv.tkinfo,"",@"SHT_NOTE"
	.sectionflags	@"SHF_NOTE_NV_TKINFO"
	.tkinfo
        /*0018*/ 	.word	0x00000081
        /*0030*/ 	.string	""
        /*0030*/ 	.string	"ptxas-blackwell"
        /*0030*/ 	.string	"Cuda compilation tools, release 12.9, V12.9.86"
        /*0030*/ 	.string	"Build cuda_12.9.r12.9/compiler.36037853_0"
        /*0030*/ 	.string	"-v  -suppress-debug-info  -lineinfo  -arch sm_100a "



//--------------------- .note.nv.cuver            --------------------------
	.section	.note.nv.cuver,"",@"SHT_NOTE"
	.sectionflags	@"SHF_NOTE_NV_CUVER"
        /*0018*/ 	.short	0x0001
        /*001a*/ 	.short	0x0064
        /*001c*/ 	.short	0x0001
        /*001e*/ 	.short	0x0000
        /*0020*/ 	.short	0x0001
        /*0022*/ 	.short	0x0000


//--------------------- .nv.info                  --------------------------
	.section	.nv.info,"",@"SHT_CUDA_INFO"
	.align	4


	//----- nvinfo : EIATTR_REGCOUNT
	.align		4
        /*0000*/ 	.byte	0x04, 0x2f
        /*0002*/ 	.short	(.L_1 - .L_0)
	.align		4
.L_0:
        /*0004*/ 	.word	index@(matmul_kernel)
        /*0008*/ 	.word	0x00000020


	//----- nvinfo : EIATTR_FRAME_SIZE
	.align		4
.L_1:
        /*000c*/ 	.byte	0x04, 0x11
        /*000e*/ 	.short	(.L_3 - .L_2)
	.align		4
.L_2:
        /*0010*/ 	.word	index@(matmul_kernel)
        /*0014*/ 	.word	0x00004bf0


	//----- nvinfo : EIATTR_MIN_STACK_SIZE
	.align		4
.L_3:
        /*0018*/ 	.byte	0x04, 0x12
        /*001a*/ 	.short	(.L_5 - .L_4)
	.align		4
.L_4:
        /*001c*/ 	.word	index@(matmul_kernel)
        /*0020*/ 	.word	0x00004bf0
.L_5:


//--------------------- .nv.info.matmul_kernel    --------------------------
	.section	.nv.info.matmul_kernel,"",@"SHT_CUDA_INFO"
	.sectionflags	@""
	.align	4


	//----- nvinfo : EIATTR_CUDA_API_VERSION
	.align		4
        /*0000*/ 	.byte	0x04, 0x37
        /*0002*/ 	.short	(.L_7 - .L_6)
.L_6:
        /*0004*/ 	.word	0x00000081


	//----- nvinfo : EIATTR_KPARAM_INFO
	.align		4
.L_7:
        /*0008*/ 	.byte	0x04, 0x17
        /*000a*/ 	.short	(.L_9 - .L_8)
.L_8:
        /*000c*/ 	.word	0x00000000
        /*0010*/ 	.short	0x000d
        /*0012*/ 	.short	0x0048
        /*0014*/ 	.byte	0x00, 0xf4, 0x21, 0x00


	//----- nvinfo : EIATTR_KPARAM_INFO
	.align		4
.L_9:
        /*0018*/ 	.byte	0x04, 0x17
        /*001a*/ 	.short	(.L_11 - .L_10)
.L_10:
        /*001c*/ 	.word	0x00000000
        /*0020*/ 	.short	0x000c
        /*0022*/ 	.short	0x0040
        /*0024*/ 	.byte	0x00, 0xf4, 0x21, 0x00


	//----- nvinfo : EIATTR_KPARAM_INFO
	.align		4
.L_11:
        /*0028*/ 	.byte	0x04, 0x17
        /*002a*/ 	.short	(.L_13 - .L_12)
.L_12:
        /*002c*/ 	.word	0x00000000
        /*0030*/ 	.short	0x000b
        /*0032*/ 	.short	0x0038
        /*0034*/ 	.byte	0x00, 0xf0, 0x11, 0x00


	//----- nvinfo : EIATTR_KPARAM_INFO
	.align		4
.L_13:
        /*0038*/ 	.byte	0x04, 0x17
        /*003a*/ 	.short	(.L_15 - .L_14)
.L_14:
        /*003c*/ 	.word	0x00000000
        /*0040*/ 	.short	0x000a
        /*0042*/ 	.short	0x0034
        /*0044*/ 	.byte	0x00, 0xf0, 0x11, 0x00


	//----- nvinfo : EIATTR_KPARAM_INFO
	.align		4
.L_15:
        /*0048*/ 	.byte	0x04, 0x17
        /*004a*/ 	.short	(.L_17 - .L_16)
.L_16:
        /*004c*/ 	.word	0x00000000
        /*0050*/ 	.short	0x0009
        /*0052*/ 	.short	0x0030
        /*0054*/ 	.byte	0x00, 0xf0, 0x11, 0x00


	//----- nvinfo : EIATTR_KPARAM_INFO
	.align		4
.L_17:
        /*0058*/ 	.byte	0x04, 0x17
        /*005a*/ 	.short	(.L_19 - .L_18)
.L_18:
        /*005c*/ 	.word	0x00000000
        /*0060*/ 	.short	0x0008
        /*0062*/ 	.short	0x002c
        /*0064*/ 	.byte	0x00, 0xf0, 0x11, 0x00


	//----- nvinfo : EIATTR_KPARAM_INFO
	.align		4
.L_19:
        /*0068*/ 	.byte	0x04, 0x17
        /*006a*/ 	.short	(.L_21 - .L_20)
.L_20:
        /*006c*/ 	.word	0x00000000
        /*0070*/ 	.short	0x0007
        /*0072*/ 	.short	0x0028
        /*0074*/ 	.byte	0x00, 0xf0, 0x11, 0x00


	//----- nvinfo : EIATTR_KPARAM_INFO
	.align		4
.L_21:
        /*0078*/ 	.byte	0x04, 0x17
        /*007a*/ 	.short	(.L_23 - .L_22)
.L_22:
        /*007c*/ 	.word	0x00000000
        /*0080*/ 	.short	0x0006
        /*0082*/ 	.short	0x0024
        /*0084*/ 	.byte	0x00, 0xf0, 0x11, 0x00


	//----- nvinfo : EIATTR_KPARAM_INFO
	.align		4
.L_23:
        /*0088*/ 	.byte	0x04, 0x17
        /*008a*/ 	.short	(.L_25 - .L_24)
.L_24:
        /*008c*/ 	.word	0x00000000
        /*0090*/ 	.short	0x0005
        /*0092*/ 	.short	0x0020
        /*0094*/ 	.byte	0x00, 0xf0, 0x11, 0x00


	//----- nvinfo : EIATTR_KPARAM_INFO
	.align		4
.L_25:
        /*0098*/ 	.byte	0x04, 0x17
        /*009a*/ 	.short	(.L_27 - .L_26)
.L_26:
        /*009c*/ 	.word	0x00000000
        /*00a0*/ 	.short	0x0004
        /*00a2*/ 	.short	0x001c
        /*00a4*/ 	.byte	0x00, 0xf0, 0x11, 0x00


	//----- nvinfo : EIATTR_KPARAM_INFO
	.align		4
.L_27:
        /*00a8*/ 	.byte	0x04, 0x17
        /*00aa*/ 	.short	(.L_29 - .L_28)
.L_28:
        /*00ac*/ 	.word	0x00000000
        /*00b0*/ 	.short	0x0003
        /*00b2*/ 	.short	0x0018
        /*00b4*/ 	.byte	0x00, 0xf0, 0x11, 0x00


	//----- nvinfo : EIATTR_KPARAM_INFO
	.align		4
.L_29:
        /*00b8*/ 	.byte	0x04, 0x17
        /*00ba*/ 	.short	(.L_31 - .L_30)
.L_30:
        /*00bc*/ 	.word	0x00000000
        /*00c0*/ 	.short	0x0002
        /*00c2*/ 	.short	0x0010
        /*00c4*/ 	.byte	0x00, 0xf4, 0x21, 0x00


	//----- nvinfo : EIATTR_KPARAM_INFO
	.align		4
.L_31:
        /*00c8*/ 	.byte	0x04, 0x17
        /*00ca*/ 	.short	(.L_33 - .L_32)
.L_32:
        /*00cc*/ 	.word	0x00000000
        /*00d0*/ 	.short	0x0001
        /*00d2*/ 	.short	0x0008
        /*00d4*/ 	.byte	0x00, 0xf4, 0x21, 0x00


	//----- nvinfo : EIATTR_KPARAM_INFO
	.align		4
.L_33:
        /*00d8*/ 	.byte	0x04, 0x17
        /*00da*/ 	.short	(.L_35 - .L_34)
.L_34:
        /*00dc*/ 	.word	0x00000000
        /*00e0*/ 	.short	0x0000
        /*00e2*/ 	.short	0x0000
        /*00e4*/ 	.byte	0x00, 0xf4, 0x21, 0x00


	//----- nvinfo : EIATTR_SPARSE_MMA_MASK
	.align		4
.L_35:
        /*00e8*/ 	.byte	0x03, 0x50
        /*00ea*/ 	.short	0x0000


	//----- nvinfo : EIATTR_MAXREG_COUNT
	.align		4
        /*00ec*/ 	.byte	0x03, 0x1b
        /*00ee*/ 	.short	0x00ff


	//----- nvinfo : EIATTR_NUM_BARRIERS
	.align		4
        /*00f0*/ 	.byte	0x02, 0x4c
        /*00f2*/ 	.byte	0x01
	.zero		1


	//----- nvinfo : EIATTR_ANNOTATIONS
	.align		4
        /*00f4*/ 	.byte	0x04, 0x55
        /*00f6*/ 	.short	(.L_37 - .L_36)


	//   ....[0]....
.L_36:
        /*00f8*/ 	.word	0x00000001
        /*00fc*/ 	.byte	0x10, 0x01, 0x00, 0x00, 0x01, 0x00, 0x00, 0x00, 0x40, 0x01, 0x00, 0x00, 0x01, 0x00, 0x00, 0x00
        /* <DEDUP_REMOVED lines=3524> */
        /*dd4c*/ 	.byte	0xb0, 0x41, 0x03, 0x00


	//----- nvinfo : EIATTR_VRC_CTA_INIT_COUNT
	.align		4
.L_37:
        /*dd50*/ 	.byte	0x02, 0x4a
	.zero		1
	.zero		1


	//----- nvinfo : EIATTR_EXIT_INSTR_OFFSETS
	.align		4
        /*dd54*/ 	.byte	0x04, 0x1c
        /*dd56*/ 	.short	(.L_39 - .L_38)


	//   ....[0]....
.L_38:
        /*dd58*/ 	.word	0x00065560


	//   ....[1]....
        /*dd5c*/ 	.word	0x00065590


	//----- nvinfo : EIATTR_REQNTID
	.align		4
.L_39:
        /*dd60*/ 	.byte	0x04, 0x10
        /*dd62*/ 	.short	(.L_41 - .L_40)
.L_40:
        /*dd64*/ 	.word	0x00000040
        /*dd68*/ 	.word	0x00000001
        /*dd6c*/ 	.word	0x00000001


	//----- nvinfo : EIATTR_CBANK_PARAM_SIZE
	.align		4
.L_41:
        /*dd70*/ 	.byte	0x03, 0x19
        /*dd72*/ 	.short	0x0050


	//----- nvinfo : EIATTR_PARAM_CBANK
	.align		4
        /*dd74*/ 	.byte	0x04, 0x0a
        /*dd76*/ 	.short	(.L_43 - .L_42)
	.align		4
.L_42:
        /*dd78*/ 	.word	index@(.nv.constant0.matmul_kernel)
        /*dd7c*/ 	.short	0x0380
        /*dd7e*/ 	.short	0x0050


	//----- nvinfo : EIATTR_SW_WAR
	.align		4
.L_43:
        /*dd80*/ 	.byte	0x04, 0x36
        /*dd82*/ 	.short	(.L_45 - .L_44)
.L_44:
        /*dd84*/ 	.word	0x00000008
.L_45:


//--------------------- .nv.compat                --------------------------
	.section	.nv.compat,"",@"SHT_CUDA_COMPAT_INFO"
	.align	4
        /*0000*/ 	.byte	0x02, 0x02, 0x01, 0x00, 0x02, 0x05, 0x05, 0x00, 0x02, 0x03, 0x00, 0x00, 0x02, 0x06, 0x01, 0x00


//--------------------- .nv.callgraph             --------------------------
	.section	.nv.callgraph,"",@"SHT_CUDA_CALLGRAPH"
	.align	4
	.sectionentsize	8
	.align		4
        /*0000*/ 	.word	0x00000000
	.align		4
        /*0004*/ 	.word	0xffffffff
	.align		4
        /*0008*/ 	.word	0x00000000
	.align		4
        /*000c*/ 	.word	0xfffffffe
	.align		4
        /*0010*/ 	.word	0x00000000
	.align		4
        /*0014*/ 	.word	0xfffffffd
	.align		4
        /*0018*/ 	.word	0x00000000
	.align		4
        /*001c*/ 	.word	0xfffffffc


//--------------------- .text.matmul_kernel       --------------------------
	.section	.text.matmul_kernel,"ax",@progbits
	.align	128
        .global         matmul_kernel
        .type           matmul_kernel,@function
        .size           matmul_kernel,(.L_x_3 - matmul_kernel)
        .other          matmul_kernel,@"STO_CUDA_ENTRY STV_DEFAULT"
matmul_kernel:
.text.matmul_kernel:
[----:B------:R-:W0:Y:S08]  /*0000*/  LDC R1, c[0x0][0x37c] ;  /* 0x0000df00ff017b82 */ /* 0x000e300000000800 */
[----:B------:R-:W1:Y:S01]  /*0010*/  LDC.64 R2, c[0x0][0x398] ;  /* 0x0000e600ff027b82 */ /* 0x000e620000000a00 */
[----:B0-----:R-:W-:Y:S01]  /*0020*/  VIADD R1, R1, 0xffffb410 ;  /* 0xffffb41001017836 */ /* 0x001fe20000000000 */
[----:B------:R-:W0:Y:S01]  /*0030*/  S2R R29, SR_TID.X ;  /* 0x00000000001d7919 */ /* 0x000e220000002100 */
[----:B------:R-:W-:Y:S01]  /*0040*/  CS2R R20, SRZ ;  /* 0x0000000000147805 */ /* 0x000fe2000001ff00 */
[----:B------:R-:W2:Y:S01]  /*0050*/  LDCU UR4, c[0x0][0x3a0] ;  /* 0x00007400ff0477ac */ /* 0x000ea20008000800 */
[----:B------:R-:W-:-:S02]  /*0060*/  CS2R R22, SRZ ;  /* 0x0000000000167805 */ /* 0x000fc4000001ff00 */
[----:B------:R-:W-:Y:S02]  /*0070*/  CS2R R16, SRZ ;  /* 0x0000000000107805 */ /* 0x000fe4000001ff00 */
[----:B------:R-:W-:Y:S01]  /*0080*/  CS2R R18, SRZ ;  /* 0x0000000000127805 */ /* 0x000fe2000001ff00 */
[----:B------:R-:W3:Y:S01]  /*0090*/  S2UR UR6, SR_CgaCtaId ;  /* 0x00000000000679c3 */ /* 0x000ee20000008800 */
[----:B------:R-:W-:Y:S02]  /*00a0*/  CS2R R14, SRZ ;  /* 0x00000000000e7805 */ /* 0x000fe4000001ff00 */
[----:B------:R-:W-:Y:S02]  /*00b0*/  CS2R R24, SRZ ;  /* 0x0000000000187805 */ /* 0x000fe4000001ff00 */
[----:B------:R-:W-:Y:S01]  /*00c0*/  CS2R R26, SRZ ;  /* 0x00000000001a7805 */ /* 0x000fe2000001ff00 */
[----:B------:R-:W-:Y:S01]  /*00d0*/  UMOV UR5, 0x400 ;  /* 0x0000040000057882 */ /* 0x000fe20000000000 */
[----:B------:R-:W4:Y:S01]  /*00e0*/  LDCU.64 UR38, c[0x0][0x358] ;  /* 0x00006b00ff2677ac */ /* 0x000f220008000a00 */
[----:B--2---:R-:W-:Y:S01]  /*00f0*/  UIADD3 UR4, UPT, UPT, UR4, 0x7f, URZ ;  /* 0x0000007f04047890 */ /* 0x004fe2000fffe0ff */
[----:B-1----:R-:W-:Y:S01]  /*0100*/  VIADD R0, R3, 0x3f ;  /* 0x0000003f03007836 */ /* 0x002fe20000000000 */
[----:B------:R-:W-:Y:S02]  /*0110*/  STL [R1+0x1ff0], R3 ;  /* 0x001ff00301007387 */ /* 0x000fe40000100800 */
[----:B------:R-:W-:-:S02]  /*0120*/  UISETP.GE.AND UP0, UPT, UR4, 0x80, UPT ;  /* 0x000000800400788c */ /* 0x000fc4000bf06270 */
[----:B------:R-:W-:Y:S01]  /*0130*/  SHF.R.S32.HI R5, RZ, 0x1f, R0 ;  /* 0x0000001fff057819 */ /* 0x000fe20000011400 */
[----:B------:R1:W-:Y:S01]  /*0140*/  STL [R1+0x1ff4], R2 ;  /* 0x001ff40201007387 */ /* 0x0003e20000100800 */
[----:B---3--:R-:W-:Y:S02]  /*0150*/  ULEA UR5, UR6, UR5, 0x18 ;  /* 0x0000000506057291 */ /* 0x008fe4000f8ec0ff */
[----:B------:R-:W-:Y:S01]  /*0160*/  LEA.HI R5, R5, R0, RZ, 0x6 ;  /* 0x0000000005057211 */ /* 0x000fe200078f30ff */
[----:B------:R-:W-:Y:S03]  /*0170*/  STL [R1+0x180], RZ ;  /* 0x000180ff01007387 */ /* 0x000fe60000100800 */
[----:B------:R-:W-:Y:S01]  /*0180*/  SHF.R.S32.HI R0, RZ, 0x6, R5 ;  /* 0x00000006ff007819 */ /* 0x000fe20000011405 */
[----:B------:R-:W-:Y:S04]  /*0190*/  STL [R1+0x184], RZ ;  /* 0x000184ff01007387 */ /* 0x000fe80000100800 */
[----:B------:R-:W-:Y:S01]  /*01a0*/  IMAD.SHL.U32 R0, R0, 0x8, RZ ;  /* 0x0000000800007824 */ /* 0x000fe200078e00ff */
[----:B------:R-:W2:Y:S04]  /*01b0*/  S2R R5, SR_CTAID.X ;  /* 0x0000000000057919 */ /* 0x000ea80000002500 */
[-C--:B------:R-:W-:Y:S01]  /*01c0*/  IABS R9, R0.reuse ;  /* 0x0000000000097213 */ /* 0x080fe20000000000 */
[----:B------:R-:W-:Y:S01]  /*01d0*/  STL [R1+0x188], RZ ;  /* 0x000188ff01007387 */ /* 0x000fe20000100800 */
[----:B------:R-:W-:-:S02]  /*01e0*/  IABS R12, R0 ;  /* 0x00000000000c7213 */ /* 0x000fc40000000000 */
[----:B------:R-:W3:Y:S01]  /*01f0*/  I2F.RP R4, R9 ;  /* 0x0000000900047306 */ /* 0x000ee20000209400 */
[----:B------:R-:W-:Y:S04]  /*0200*/  STL [R1+0x18c], RZ ;  /* 0x00018cff01007387 */ /* 0x000fe80000100800 */
[----:B------:R-:W-:Y:S04]  /*0210*/  STL [R1+0x170], RZ ;  /* 0x000170ff01007387 */ /* 0x000fe80000100800 */
[----:B------:R-:W-:Y:S04]  /*0220*/  STL [R1+0x174], RZ ;  /* 0x000174ff01007387 */ /* 0x000fe80000100800 */
[----:B------:R-:W-:Y:S01]  /*0230*/  STL [R1+0x178], RZ ;  /* 0x000178ff01007387 */ /* 0x000fe20000100800 */
[----:B---3--:R-:W3:Y:S03]  /*0240*/  MUFU.RCP R4, R4 ;  /* 0x0000000400047308 */ /* 0x008ee60000001000 */
[----:B------:R-:W-:Y:S04]  /*0250*/  STL [R1+0x17c], RZ ;  /* 0x00017cff01007387 */ /* 0x000fe80000100800 */
[----:B------:R-:W-:Y:S01]  /*0260*/  STL [R1+0x160], RZ ;  /* 0x000160ff01007387 */ /* 0x000fe20000100800 */
[----:B--2---:R-:W-:-:S03]  /*0270*/  IABS R10, R5 ;  /* 0x00000005000a7213 */ /* 0x004fc60000000000 */
[----:B------:R-:W-:Y:S04]  /*0280*/  STL [R1+0x164], RZ ;  /* 0x000164ff01007387 */ /* 0x000fe80000100800 */
[----:B------:R-:W-:Y:S01]  /*0290*/  STL [R1+0x168], RZ ;  /* 0x000168ff01007387 */ /* 0x000fe20000100800 */
[----:B---3--:R-:W-:-:S03]  /*02a0*/  VIADD R6, R4, 0xffffffe ;  /* 0x0ffffffe04067836 */ /* 0x008fc60000000000 */
[----:B------:R-:W-:Y:S01]  /*02b0*/  STL [R1+0x16c], RZ ;  /* 0x00016cff01007387 */ /* 0x000fe20000100800 */
[----:B------:R-:W-:Y:S01]  /*02c0*/  IMAD.MOV R4, RZ, RZ, -R12 ;  /* 0x000000ffff047224 */ /* 0x000fe200078e0a0c */
[----:B------:R-:W-:Y:S01]  /*02d0*/  CS2R R12, SRZ ;  /* 0x00000000000c7805 */ /* 0x000fe2000001ff00 */
[----:B------:R2:W3:Y:S01]  /*02e0*/  F2I.FTZ.U32.TRUNC.NTZ R7, R6 ;  /* 0x0000000600077305 */ /* 0x0004e2000021f000 */
[----:B------:R-:W-:Y:S04]  /*02f0*/  STL [R1+0x150], RZ ;  /* 0x000150ff01007387 */ /* 0x000fe80000100800 */
[----:B------:R-:W-:Y:S01]  /*0300*/  STL [R1+0x154], RZ ;  /* 0x000154ff01007387 */ /* 0x000fe20000100800 */
[----:B--2---:R-:W-:-:S03]  /*0310*/  IMAD.MOV.U32 R6, RZ, RZ, RZ ;  /* 0x000000ffff067224 */ /* 0x004fc600078e00ff */
[----:B------:R-:W-:Y:S04]  /*0320*/  STL [R1+0x158], RZ ;  /* 0x000158ff01007387 */ /* 0x000fe80000100800 */
[----:B------:R-:W-:Y:S01]  /*0330*/  STL [R1+0x15c], RZ ;  /* 0x00015cff01007387 */ /* 0x000fe20000100800 */
[----:B---3--:R-:W-:-:S03]  /*0340*/  IMAD.MOV R8, RZ, RZ, -R7 ;  /* 0x000000ffff087224 */ /* 0x008fc600078e0a07 */
[----:B------:R-:W-:Y:S01]  /*0350*/  STL [R1+0x140], RZ ;  /* 0x000140ff01007387 */ /* 0x000fe20000100800 */
[----:B------:R-:W-:Y:S02]  /*0360*/  IMAD R11, R8, R9, RZ ;  /* 0x00000009080b7224 */ /* 0x000fe400078e02ff */
[----:B------:R-:W-:Y:S01]  /*0370*/  IMAD.MOV.U32 R8, RZ, RZ, R10 ;  /* 0x000000ffff087224 */ /* 0x000fe200078e000a */
[----:B------:R-:W-:Y:S01]  /*0380*/  STL [R1+0x144], RZ ;  /* 0x000144ff01007387 */ /* 0x000fe20000100800 */
[----:B------:R-:W-:-:S03]  /*0390*/  IMAD.HI.U32 R7, R7, R11, R6 ;  /* 0x0000000b07077227 */ /* 0x000fc600078e0006 */
[----:B------:R-:W-:Y:S03]  /*03a0*/  STL [R1+0x148], RZ ;  /* 0x000148ff01007387 */ /* 0x000fe60000100800 */
[----:B------:R-:W-:Y:S01]  /*03b0*/  IMAD.HI.U32 R7, R7, R8, RZ ;  /* 0x0000000807077227 */ /* 0x000fe200078e00ff */
[----:B------:R-:W-:Y:S03]  /*03c0*/  STL [R1+0x14c], RZ ;  /* 0x00014cff01007387 */ /* 0x000fe60000100800 */
[----:B------:R-:W-:Y:S01]  /*03d0*/  IMAD R4, R7, R4, R8 ;  /* 0x0000000407047224 */ /* 0x000fe200078e0208 */
[----:B------:R-:W-:Y:S04]  /*03e0*/  STL [R1+0x130], RZ ;  /* 0x000130ff01007387 */ /* 0x000fe80000100800 */
[----:B------:R-:W-:Y:S01]  /*03f0*/  ISETP.GT.U32.AND P1, PT, R9, R4, PT ;  /* 0x000000040900720c */ /* 0x000fe20003f24070 */
[----:B------:R-:W-:Y:S04]  /*0400*/  STL [R1+0x134], RZ ;  /* 0x000134ff01007387 */ /* 0x000fe80000100800 */
[----:B------:R-:W-:Y:S04]  /*0410*/  STL [R1+0x138], RZ ;  /* 0x000138ff01007387 */ /* 0x000fe80000100800 */
[----:B------:R-:W-:Y:S04]  /*0420*/  STL [R1+0x13c], RZ ;  /* 0x00013cff01007387 */ /* 0x000fe80000100800 */
[----:B------:R-:W-:Y:S01]  /*0430*/  @!P1 IMAD.IADD R4, R4, 0x1, -R9 ;  /* 0x0000000104049824 */ /* 0x000fe200078e0a09 */
[----:B------:R-:W-:Y:S01]  /*0440*/  STL [R1+0x120], RZ ;  /* 0x000120ff01007387 */ /* 0x000fe20000100800 */
[----:B------:R-:W-:Y:S01]  /*0450*/  @!P1 VIADD R7, R7, 0x1 ;  /* 0x0000000107079836 */ /* 0x000fe20000000000 */
[----:B------:R-:W-:-:S02]  /*0460*/  ISETP.NE.AND P1, PT, R0, RZ, PT ;  /* 0x000000ff0000720c */ /* 0x000fc40003f25270 */
[----:B------:R-:W-:Y:S01]  /*0470*/  ISETP.GE.U32.AND P0, PT, R4, R9, PT ;  /* 0x000000090400720c */ /* 0x000fe20003f06070 */
[----:B------:R-:W-:Y:S01]  /*0480*/  STL [R1+0x124], RZ ;  /* 0x000124ff01007387 */ /* 0x000fe20000100800 */
[----:B------:R-:W-:-:S03]  /*0490*/  LOP3.LUT R4, R5, R0, RZ, 0x3c, !PT ;  /* 0x0000000005047212 */ /* 0x000fc600078e3cff */
[----:B------:R-:W-:Y:S01]  /*04a0*/  STL [R1+0x128], RZ ;  /* 0x000128ff01007387 */ /* 0x000fe20000100800 */
[----:B------:R-:W-:Y:S01]  /*04b0*/  ISETP.GE.AND P2, PT, R4, RZ, PT ;  /* 0x000000ff0400720c */ /* 0x000fe20003f46270 */
[----:B------:R-:W-:Y:S02]  /*04c0*/  VIADD R4, R2, 0xff ;  /* 0x000000ff02047836 */ /* 0x000fe40000000000 */
[----:B------:R-:W-:Y:S04]  /*04d0*/  STL [R1+0x12c], RZ ;  /* 0x00012cff01007387 */ /* 0x000fe80000100800 */
[----:B------:R-:W-:Y:S01]  /*04e0*/  @P0 VIADD R7, R7, 0x1 ;  /* 0x0000000107070836 */ /* 0x000fe20000000000 */
[----:B------:R-:W-:Y:S03]  /*04f0*/  STL [R1+0x110], RZ ;  /* 0x000110ff01007387 */ /* 0x000fe60000100800 */
[----:B------:R-:W-:Y:S01]  /*0500*/  IMAD.MOV.U32 R6, RZ, RZ, R7 ;  /* 0x000000ffff067224 */ /* 0x000fe200078e0007 */
[----:B------:R-:W-:Y:S01]  /*0510*/  SHF.R.S32.HI R7, RZ, 0x1f, R4 ;  /* 0x0000001fff077819 */ /* 0x000fe20000011404 */
[----:B------:R-:W-:Y:S02]  /*0520*/  STL [R1+0x114], RZ ;  /* 0x000114ff01007387 */ /* 0x000fe40000100800 */
[----:B------:R-:W-:Y:S01]  /*0530*/  @!P2 IMAD.MOV R6, RZ, RZ, -R6 ;  /* 0x000000ffff06a224 */ /* 0x000fe200078e0a06 */
[----:B------:R-:W-:Y:S01]  /*0540*/  @!P1 LOP3.LUT R6, RZ, R0, RZ, 0x33, !PT ;  /* 0x00000000ff069212 */ /* 0x000fe200078e33ff */
[----:B------:R-:W-:Y:S01]  /*0550*/  STL [R1+0x118], RZ ;  /* 0x000118ff01007387 */ /* 0x000fe20000100800 */
[----:B------:R-:W-:-:S03]  /*0560*/  LEA.HI R7, R7, R4, RZ, 0x8 ;  /* 0x0000000407077211 */ /* 0x000fc600078f40ff */
[----:B------:R-:W-:Y:S01]  /*0570*/  IMAD.SHL.U32 R28, R6, 0x8, RZ ;  /* 0x00000008061c7824 */ /* 0x000fe200078e00ff */
[----:B------:R-:W-:Y:S01]  /*0580*/  STL [R1+0x11c], RZ ;  /* 0x00011cff01007387 */ /* 0x000fe20000100800 */
[----:B------:R-:W-:-:S03]  /*0590*/  IMAD.MOV R6, RZ, RZ, -R6 ;  /* 0x000000ffff067224 */ /* 0x000fc600078e0a06 */
[----:B------:R-:W-:Y:S01]  /*05a0*/  LEA.HI.SX32 R4, R7, -R28, 0x18 ;  /* 0x8000001c07047211 */ /* 0x000fe200078fc2ff */
[----:B------:R-:W-:Y:S01]  /*05b0*/  IMAD R11, R0, R6, R5 ;  /* 0x00000006000b7224 */ /* 0x000fe200078e0205 */
[----:B------:R-:W-:Y:S01]  /*05c0*/  STL [R1+0x100], RZ ;  /* 0x000100ff01007387 */ /* 0x000fe20000100800 */
[----:B------:R-:W-:Y:S01]  /*05d0*/  IMAD.MOV.U32 R6, RZ, RZ, RZ ;  /* 0x000000ffff067224 */ /* 0x000fe200078e00ff */
[----:B------:R-:W-:Y:S02]  /*05e0*/  VIMNMX R4, PT, PT, R4, 0x8, PT ;  /* 0x0000000804047848 */ /* 0x000fe40003fe0100 */
[----:B------:R-:W-:Y:S02]  /*05f0*/  STL [R1+0x104], RZ ;  /* 0x000104ff01007387 */ /* 0x000fe40000100800 */
[-C--:B------:R-:W-:Y:S02]  /*0600*/  IABS R10, R4.reuse ;  /* 0x00000004000a7213 */ /* 0x080fe40000000000 */
[----:B------:R-:W-:Y:S01]  /*0610*/  STL [R1+0x108], RZ ;  /* 0x000108ff01007387 */ /* 0x000fe20000100800 */
[----:B------:R-:W-:Y:S01]  /*0620*/  IABS R0, R4 ;  /* 0x0000000400007213 */ /* 0x000fe20000000000 */
[----:B------:R-:W2:Y:S02]  /*0630*/  I2F.RP R8, R10 ;  /* 0x0000000a00087306 */ /* 0x000ea40000209400 */
[----:B------:R-:W-:Y:S04]  /*0640*/  STL [R1+0x10c], RZ ;  /* 0x00010cff01007387 */ /* 0x000fe80000100800 */
[----:B------:R-:W-:Y:S04]  /*0650*/  STL [R1+0xf0], RZ ;  /* 0x0000f0ff01007387 */ /* 0x000fe80000100800 */
[----:B------:R-:W-:Y:S04]  /*0660*/  STL [R1+0xf4], RZ ;  /* 0x0000f4ff01007387 */ /* 0x000fe80000100800 */
[----:B------:R-:W-:Y:S01]  /*0670*/  STL [R1+0xf8], RZ ;  /* 0x0000f8ff01007387 */ /* 0x000fe20000100800 */
[----:B--2---:R-:W2:Y:S03]  /*0680*/  MUFU.RCP R8, R8 ;  /* 0x0000000800087308 */ /* 0x004ea60000001000 */
[----:B------:R-:W-:Y:S04]  /*0690*/  STL [R1+0xfc], RZ ;  /* 0x0000fcff01007387 */ /* 0x000fe80000100800 */
[----:B------:R-:W-:Y:S04]  /*06a0*/  STL [R1+0xe0], RZ ;  /* 0x0000e0ff01007387 */ /* 0x000fe80000100800 */
[----:B------:R-:W-:Y:S04]  /*06b0*/  STL [R1+0xe4], RZ ;  /* 0x0000e4ff01007387 */ /* 0x000fe80000100800 */
[----:B------:R-:W-:Y:S01]  /*06c0*/  STL [R1+0xe8], RZ ;  /* 0x0000e8ff01007387 */ /* 0x000fe20000100800 */
[----:B--2---:R-:W-:-:S03]  /*06d0*/  VIADD R7, R8, 0xffffffe ;  /* 0x0ffffffe08077836 */ /* 0x004fc60000000000 */
[----:B------:R-:W-:Y:S03]  /*06e0*/  STL [R1+0xec], RZ ;  /* 0x0000ecff01007387 */ /* 0x000fe60000100800 */
[----:B------:R-:W2:Y:S01]  /*06f0*/  F2I.FTZ.U32.TRUNC.NTZ R7, R7 ;  /* 0x0000000700077305 */ /* 0x000ea2000021f000 */
[----:B------:R-:W-:Y:S04]  /*0700*/  STL [R1+0xd0], RZ ;  /* 0x0000d0ff01007387 */ /* 0x000fe80000100800 */
[----:B------:R-:W-:Y:S04]  /*0710*/  STL [R1+0xd4], RZ ;  /* 0x0000d4ff01007387 */ /* 0x000fe80000100800 */
[----:B------:R-:W-:Y:S04]  /*0720*/  STL [R1+0xd8], RZ ;  /* 0x0000d8ff01007387 */ /* 0x000fe80000100800 */
[----:B------:R-:W-:Y:S01]  /*0730*/  STL [R1+0xdc], RZ ;  /* 0x0000dcff01007387 */ /* 0x000fe20000100800 */
[----:B--2---:R-:W-:-:S03]  /*0740*/  IMAD.MOV R9, RZ, RZ, -R7 ;  /* 0x000000ffff097224 */ /* 0x004fc600078e0a07 */
[----:B------:R-:W-:Y:S01]  /*0750*/  STL [R1+0xc0], RZ ;  /* 0x0000c0ff01007387 */ /* 0x000fe20000100800 */
[----:B------:R-:W-:Y:S01]  /*0760*/  IMAD.MOV.U32 R5, RZ, RZ, R9 ;  /* 0x000000ffff057224 */ /* 0x000fe200078e0009 */
[----:B------:R-:W-:Y:S02]  /*0770*/  IABS R9, R11 ;  /* 0x0000000b00097213 */ /* 0x000fe40000000000 */
[----:B------:R-:W-:Y:S01]  /*0780*/  STL [R1+0xc4], RZ ;  /* 0x0000c4ff01007387 */ /* 0x000fe20000100800 */
[----:B------:R-:W-:-:S03]  /*0790*/  IMAD R5, R5, R10, RZ ;  /* 0x0000000a05057224 */ /* 0x000fc600078e02ff */
[----:B------:R-:W-:Y:S01]  /*07a0*/  STL [R1+0xc8], RZ ;  /* 0x0000c8ff01007387 */ /* 0x000fe20000100800 */
[----:B------:R-:W-:-:S03]  /*07b0*/  IMAD.HI.U32 R6, R7, R5, R6 ;  /* 0x0000000507067227 */ /* 0x000fc600078e0006 */
[----:B------:R-:W-:Y:S01]  /*07c0*/  STL [R1+0xcc], RZ ;  /* 0x0000ccff01007387 */ /* 0x000fe20000100800 */
[----:B------:R-:W-:Y:S02]  /*07d0*/  IMAD.MOV R5, RZ, RZ, -R0 ;  /* 0x000000ffff057224 */ /* 0x000fe400078e0a00 */
[----:B------:R-:W-:Y:S01]  /*07e0*/  IMAD.HI.U32 R0, R6, R9, RZ ;  /* 0x0000000906007227 */ /* 0x000fe200078e00ff */
[----:B------:R-:W-:Y:S01]  /*07f0*/  STL [R1+0xb0], RZ ;  /* 0x0000b0ff01007387 */ /* 0x000fe20000100800 */
[----:B------:R-:W-:Y:S02]  /*0800*/  CS2R R6, SRZ ;  /* 0x0000000000067805 */ /* 0x000fe4000001ff00 */
[----:B------:R-:W-:Y:S01]  /*0810*/  IMAD R5, R0, R5, R9 ;  /* 0x0000000500057224 */ /* 0x000fe200078e0209 */
[----:B------:R-:W-:Y:S01]  /*0820*/  STL [R1+0xb4], RZ ;  /* 0x0000b4ff01007387 */ /* 0x000fe20000100800 */
[----:B------:R-:W-:-:S03]  /*0830*/  CS2R R8, SRZ ;  /* 0x0000000000087805 */ /* 0x000fc6000001ff00 */
[----:B------:R-:W-:Y:S01]  /*0840*/  STL [R1+0xb8], RZ ;  /* 0x0000b8ff01007387 */ /* 0x000fe20000100800 */
[----:B------:R-:W-:-:S03]  /*0850*/  ISETP.GT.U32.AND P1, PT, R10, R5, PT ;  /* 0x000000050a00720c */ /* 0x000fc60003f24070 */
[----:B------:R-:W-:Y:S04]  /*0860*/  STL [R1+0xbc], RZ ;  /* 0x0000bcff01007387 */ /* 0x000fe80000100800 */
[----:B------:R-:W-:Y:S04]  /*0870*/  STL [R1+0xa0], RZ ;  /* 0x0000a0ff01007387 */ /* 0x000fe80000100800 */
[----:B------:R-:W-:Y:S02]  /*0880*/  STL [R1+0xa4], RZ ;  /* 0x0000a4ff01007387 */ /* 0x000fe40000100800 */
[----:B------:R-:W-:-:S02]  /*0890*/  @!P1 IMAD.IADD R5, R5, 0x1, -R10 ;  /* 0x0000000105059824 */ /* 0x000fc400078e0a0a */
[----:B------:R-:W-:Y:S01]  /*08a0*/  STL [R1+0xa8], RZ ;  /* 0x0000a8ff01007387 */ /* 0x000fe20000100800 */
[----:B------:R-:W-:Y:S01]  /*08b0*/  @!P1 VIADD R0, R0, 0x1 ;  /* 0x0000000100009836 */ /* 0x000fe20000000000 */
[----:B------:R-:W-:Y:S02]  /*08c0*/  ISETP.NE.AND P1, PT, R4, RZ, PT ;  /* 0x000000ff0400720c */ /* 0x000fe40003f25270 */
[----:B------:R-:W-:Y:S01]  /*08d0*/  STL [R1+0xac], RZ ;  /* 0x0000acff01007387 */ /* 0x000fe20000100800 */
[----:B------:R-:W-:Y:S02]  /*08e0*/  ISETP.GE.U32.AND P0, PT, R5, R10, PT ;  /* 0x0000000a0500720c */ /* 0x000fe40003f06070 */
[----:B------:R-:W-:Y:S01]  /*08f0*/  LOP3.LUT R5, R11, R4, RZ, 0x3c, !PT ;  /* 0x000000040b057212 */ /* 0x000fe200078e3cff */
[----:B------:R-:W-:Y:S03]  /*0900*/  STL [R1+0x90], RZ ;  /* 0x000090ff01007387 */ /* 0x000fe60000100800 */
[----:B------:R-:W-:Y:S01]  /*0910*/  ISETP.GE.AND P2, PT, R5, RZ, PT ;  /* 0x000000ff0500720c */ /* 0x000fe20003f46270 */
[----:B------:R-:W-:Y:S04]  /*0920*/  STL [R1+0x94], RZ ;  /* 0x000094ff01007387 */ /* 0x000fe80000100800 */
[----:B------:R-:W-:Y:S02]  /*0930*/  STL [R1+0x98], RZ ;  /* 0x000098ff01007387 */ /* 0x000fe40000100800 */
[----:B------:R-:W-:-:S02]  /*0940*/  @P0 VIADD R0, R0, 0x1 ;  /* 0x0000000100000836 */ /* 0x000fc40000000000 */
[----:B------:R-:W-:Y:S04]  /*0950*/  STL [R1+0x9c], RZ ;  /* 0x00009cff01007387 */ /* 0x000fe80000100800 */
[----:B------:R-:W-:Y:S01]  /*0960*/  STL [R1+0x80], RZ ;  /* 0x000080ff01007387 */ /* 0x000fe20000100800 */
[----:B------:R-:W-:Y:S01]  /*0970*/  @!P2 IMAD.MOV R0, RZ, RZ, -R0 ;  /* 0x000000ffff00a224 */ /* 0x000fe200078e0a00 */
[----:B------:R-:W-:Y:S02]  /*0980*/  @!P1 LOP3.LUT R0, RZ, R4, RZ, 0x33, !PT ;  /* 0x00000004ff009212 */ /* 0x000fe400078e33ff */
[----:B------:R-:W-:Y:S03]  /*0990*/  STL [R1+0x84], RZ ;  /* 0x000084ff01007387 */ /* 0x000fe60000100800 */
[----:B------:R-:W-:Y:S01]  /*09a0*/  IMAD.MOV R5, RZ, RZ, -R0 ;  /* 0x000000ffff057224 */ /* 0x000fe200078e0a00 */
[----:B------:R-:W-:Y:S01]  /*09b0*/  STL [R1+0x88], RZ ;  /* 0x000088ff01007387 */ /* 0x000fe20000100800 */
[----:B------:R-:W-:-:S02]  /*09c0*/  IMAD.SHL.U32 R0, R0, 0x40, RZ ;  /* 0x0000004000007824 */ /* 0x000fc400078e00ff */
[----:B------:R-:W-:Y:S01]  /*09d0*/  IMAD R5, R4, R5, R11 ;  /* 0x0000000504057224 */ /* 0x000fe200078e020b */
[----:B------:R-:W-:Y:S01]  /*09e0*/  STL [R1+0x8c], RZ ;  /* 0x00008cff01007387 */ /* 0x000fe20000100800 */
[C---:B-1----:R-:W-:Y:S01]  /*09f0*/  VIADD R2, R0.reuse, 0x2 ;  /* 0x0000000200027836 */ /* 0x042fe20000000000 */
[----:B------:R-:W-:Y:S01]  /*0a00*/  CS2R R10, SRZ ;  /* 0x00000000000a7805 */ /* 0x000fe2000001ff00 */
[----:B------:R-:W-:Y:S01]  /*0a10*/  VIADD R3, R0, 0x3 ;  /* 0x0000000300037836 */ /* 0x000fe20000000000 */
[----:B------:R-:W-:Y:S01]  /*0a20*/  STL [R1+0x70], RZ ;  /* 0x000070ff01007387 */ /* 0x000fe20000100800 */
[----:B------:R-:W-:Y:S01]  /*0a30*/  IMAD.IADD R28, R28, 0x1, R5 ;  /* 0x000000011c1c7824 */ /* 0x000fe200078e0205 */
[----:B------:R-:W-:Y:S02]  /*0a40*/  CS2R R4, SRZ ;  /* 0x0000000000047805 */ /* 0x000fe4000001ff00 */
[----:B------:R-:W-:Y:S04]  /*0a50*/  STL [R1+0x74], RZ ;  /* 0x000074ff01007387 */ /* 0x000fe80000100800 */
        /* <DEDUP_REMOVED lines=26> */
[----:B------:R-:W-:Y:S04]  /*0c00*/  STL [R1], RZ ;  /* 0x000000ff01007387 */ /* 0x000fe80000100800 */
[----:B------:R-:W-:Y:S04]  /*0c10*/  STL [R1+0x4], RZ ;  /* 0x000004ff01007387 */ /* 0x000fe80000100800 */
[----:B------:R-:W-:Y:S04]  /*0c20*/  STL [R1+0x8], RZ ;  /* 0x000008ff01007387 */ /* 0x000fe80000100800 */
[----:B------:R-:W-:Y:S04]  /*0c30*/  STL [R1+0xc], RZ ;  /* 0x00000cff01007387 */ /* 0x000fe80000100800 */
[----:B------:R0:W-:Y:S04]  /*0c40*/  STL [R1+0x1ff8], R20 ;  /* 0x001ff81401007387 */ /* 0x0001e80000100800 */
[----:B------:R-:W-:Y:S04]  /*0c50*/  STL [R1+0x190], RZ ;  /* 0x000190ff01007387 */ /* 0x000fe80000100800 */
[----:B------:R-:W-:Y:S01]  /*0c60*/  STL [R1+0x194], RZ ;  /* 0x000194ff01007387 */ /* 0x000fe20000100800 */
[----:B0-----:R-:W-:Y:S01]  /*0c70*/  LOP3.LUT R20, R29, 0x3f, RZ, 0xc0, !PT ;  /* 0x0000003f1d147812 */ /* 0x001fe200078ec0ff */
[----:B------:R-:W-:-:S02]  /*0c80*/  VIADD R29, R0, 0x1 ;  /* 0x00000001001d7836 */ /* 0x000fc40000000000 */
[----:B------:R-:W-:Y:S04]  /*0c90*/  STL [R1+0x198], RZ ;  /* 0x000198ff01007387 */ /* 0x000fe80000100800 */
[----:B------:R-:W-:Y:S04]  /*0ca0*/  STL [R1+0x19c], RZ ;  /* 0x00019cff01007387 */ /* 0x000fe80000100800 */
[----:B------:R-:W-:Y:S04]  /*0cb0*/  STL [R1+0xb08], R0 ;  /* 0x000b080001007387 */ /* 0x000fe80000100800 */
[----:B------:R0:W-:Y:S04]  /*0cc0*/  STL [R1+0x290], R29 ;  /* 0x0002901d01007387 */ /* 0x0001e80000100800 */
[----:B------:R1:W-:Y:S04]  /*0cd0*/  STL [R1+0x28c], R2 ;  /* 0x00028c0201007387 */ /* 0x0003e80000100800 */
[----:B------:R2:W-:Y:S01]  /*0ce0*/  STL [R1+0x288], R3 ;  /* 0x0002880301007387 */ /* 0x0005e20000100800 */
[----:B0-----:R-:W-:-:S02]  /*0cf0*/  VIADD R29, R0, 0x4 ;  /* 0x00000004001d7836 */ /* 0x001fc40000000000 */
[----:B-1----:R-:W-:-:S03]  /*0d00*/  VIADD R2, R0, 0x5 ;  /* 0x0000000500027836 */ /* 0x002fc60000000000 */
[----:B------:R0:W-:Y:S01]  /*0d10*/  STL [R1+0x284], R29 ;  /* 0x0002841d01007387 */ /* 0x0001e20000100800 */
[----:B--2---:R-:W-:-:S03]  /*0d20*/  VIADD R3, R0, 0x6 ;  /* 0x0000000600037836 */ /* 0x004fc60000000000 */
[----:B------:R1:W-:Y:S04]  /*0d30*/  STL [R1+0x280], R2 ;  /* 0x0002800201007387 */ /* 0x0003e80000100800 */
[----:B------:R2:W-:Y:S01]  /*0d40*/  STL [R1+0x27c], R3 ;  /* 0x00027c0301007387 */ /* 0x0005e20000100800 */
[C---:B0-----:R-:W-:Y:S02]  /*0d50*/  VIADD R29, R0.reuse, 0x7 ;  /* 0x00000007001d7836 */ /* 0x041fe40000000000 */
        /* <DEDUP_REMOVED lines=107> */
[----:B0-----:R-:W-:Y:S02]  /*1410*/  VIADD R29, R0, 0x3d ;  /* 0x0000003d001d7836 */ /* 0x001fe40000000000 */
[----:B-1----:R-:W-:Y:S01]  /*1420*/  IMAD.SHL.U32 R2, R28, 0x100, RZ ;  /* 0x000001001c027824 */ /* 0x002fe200078e00ff */
[----:B--2---:R-:W-:Y:S01]  /*1430*/  PRMT R3, R20, 0x6540, R28 ;  /* 0x0000654014037816 */ /* 0x004fe2000000001c */
[----:B------:R-:W-:-:S03]  /*1440*/  VIADD R28, R0, 0x3e ;  /* 0x0000003e001c7836 */ /* 0x000fc60000000000 */
[----:B------:R-:W-:Y:S01]  /*1450*/  LOP3.LUT R2, R2, 0x40, R20, 0xfe, !PT ;  /* 0x0000004002027812 */ /* 0x000fe200078efe14 */
[----:B------:R-:W-:Y:S01]  /*1460*/  VIADD R0, R0, 0x3f ;  /* 0x0000003f00007836 */ /* 0x000fe20000000000 */
[----:B------:R0:W5:Y:S04]  /*1470*/  LDL.LU R20, [R1+0x1ff8] ;  /* 0x001ff80001147983 */ /* 0x0001680000300800 */
[----:B------:R-:W-:Y:S04]  /*1480*/  STL [R1+0xbdc], R3 ;  /* 0x000bdc0301007387 */ /* 0x000fe80000100800 */
[----:B------:R1:W-:Y:S02]  /*1490*/  STL [R1+0xbe0], R2 ;  /* 0x000be00201007387 */ /* 0x0003e40000100800 */
[----:B-1----:R-:W-:-:S02]  /*14a0*/  LOP3.LUT R2, R3, 0x80, RZ, 0xfc, !PT ;  /* 0x0000008003027812 */ /* 0x002fc400078efcff */
[----:B------:R-:W-:-:S03]  /*14b0*/  LOP3.LUT R3, R3, 0xc0, RZ, 0xfc, !PT ;  /* 0x000000c003037812 */ /* 0x000fc600078efcff */
[----:B------:R1:W-:Y:S04]  /*14c0*/  STL [R1+0xc54], R2 ;  /* 0x000c540201007387 */ /* 0x0003e80000100800 */
[----:B-1----:R0:W5:Y:S04]  /*14d0*/  LDL.LU R2, [R1+0x1ff4] ;  /* 0x001ff40001027983 */ /* 0x0021680000300800 */
[----:B------:R1:W-:Y:S04]  /*14e0*/  STL [R1+0xbe4], R3 ;  /* 0x000be40301007387 */ /* 0x0003e80000100800 */
[----:B-1----:R0:W5:Y:S01]  /*14f0*/  LDL.LU R3, [R1+0x1ff0] ;  /* 0x001ff00001037983 */ /* 0x0021620000300800 */
[----:B----4-:R-:W-:Y:S05]  /*1500*/  BRA.U !UP0, `(.L_x_0) ;  /* 0x000005c908a47547 */ /* 0x010fea000b800000 */
[----:B------:R-:W2:Y:S04]  /*1510*/  LDL R18, [R1+0xbdc] ;  /* 0x000bdc0001127983 */ /* 0x000ea80000100800 */
[----:B------:R-:W3:Y:S04]  /*1520*/  LDL R10, [R1+0xc54] ;  /* 0x000c5400010a7983 */ /* 0x000ee80000100800 */
[----:B------:R-:W4:Y:S01]  /*1530*/  LDL R11, [R1+0xbe4] ;  /* 0x000be400010b7983 */ /* 0x000f220000100800 */
[----:B-----5:R-:W-:Y:S01]  /*1540*/  IABS R8, R2 ;  /* 0x0000000200087213 */ /* 0x020fe20000000000 */
[----:B------:R-:W1:Y:S02]  /*1550*/  LDCU.128 UR8, c[0x0][0x380] ;  /* 0x00007000ff0877ac */ /* 0x000e640008000c00 */
[----:B------:R-:W4:Y:S01]  /*1560*/  LDL.LU R24, [R1+0x1dc] ;  /* 0x0001dc0001187983 */ /* 0x000f220000300800 */
[----:B------:R-:W-:Y:S01]  /*1570*/  IABS R14, R3 ;  /* 0x00000003000e7213 */ /* 0x000fe20000000000 */
[----:B------:R-:W0:Y:S02]  /*1580*/  LDCU UR6, c[0x0][0x3a4] ;  /* 0x00007480ff0677ac */ /* 0x000e240008000800 */
[----:B------:R-:W4:Y:S01]  /*1590*/  LDL.LU R25, [R1+0x1e0] ;  /* 0x0001e00001197983 */ /* 0x000f220000300800 */
[----:B------:R-:W-:Y:S01]  /*15a0*/  ISETP.GE.AND P4, PT, R28, RZ, PT ;  /* 0x000000ff1c00720c */ /* 0x000fe20003f86270 */
[----:B------:R-:W0:Y:S02]  /*15b0*/  LDCU UR7, c[0x0][0x3b0] ;  /* 0x00007600ff0777ac */ /* 0x000e240008000800 */
[----:B------:R-:W4:Y:S04]  /*15c0*/  LDL.LU R26, [R1+0x1d8] ;  /* 0x0001d800011a7983 */ /* 0x000f280000300800 */
[----:B------:R-:W4:Y:S04]  /*15d0*/  LDL.LU R27, [R1+0x1c0] ;  /* 0x0001c000011b7983 */ /* 0x000f280000300800 */
[----:B------:R-:W4:Y:S04]  /*15e0*/  LDL.LU R15, [R1+0x1bc] ;  /* 0x0001bc00010f7983 */ /* 0x000f280000300800 */
[----:B------:R0:W-:Y:S04]  /*15f0*/  STL [R1+0x2270], R2 ;  /* 0x0022700201007387 */ /* 0x0001e80000100800 */
[----:B0-----:R-:W4:Y:S01]  /*1600*/  LDL R2, [R1+0xbe0] ;  /* 0x000be00001027983 */ /* 0x001f220000100800 */
[----:B------:R-:W0:Y:S03]  /*1610*/  I2F.RP R4, R8 ;  /* 0x0000000800047306 */ /* 0x000e260000209400 */
[----:B------:R1:W-:Y:S05]  /*1620*/  STL [R1+0x2268], R3 ;  /* 0x0022680301007387 */ /* 0x0003ea0000100800 */
[----:B------:R-:W0:Y:S01]  /*1630*/  I2F.RP R6, R14 ;  /* 0x0000000e00067306 */ /* 0x000e220000209400 */
[----:B------:R-:W-:Y:S01]  /*1640*/  ISETP.GE.AND P1, PT, R29, RZ, PT ;  /* 0x000000ff1d00720c */ /* 0x000fe20003f26270 */
[----:B-1----:R-:W4:Y:S06]  /*1650*/  LDL.LU R3, [R1+0x1a0] ;  /* 0x0001a00001037983 */ /* 0x002f2c0000300800 */
[----:B0-----:R-:W0:Y:S01]  /*1660*/  MUFU.RCP R4, R4 ;  /* 0x0000000400047308 */ /* 0x001e220000001000 */
[----:B------:R-:W4:Y:S04]  /*1670*/  LDL.LU R20, [R1+0x1a8] ;  /* 0x0001a80001147983 */ /* 0x000f280000300800 */
[----:B------:R-:W4:Y:S03]  /*1680*/  LDL.LU R21, [R1+0x1ac] ;  /* 0x0001ac0001157983 */ /* 0x000f260000300800 */
[----:B------:R-:W1:Y:S01]  /*1690*/  MUFU.RCP R6, R6 ;  /* 0x0000000600067308 */ /* 0x000e620000001000 */
[----:B------:R-:W4:Y:S01]  /*16a0*/  LDL.LU R23, [R1+0x1b0] ;  /* 0x0001b00001177983 */ /* 0x000f220000300800 */
[----:B0-----:R-:W-:-:S06]  /*16b0*/  VIADD R4, R4, 0xffffffe ;  /* 0x0ffffffe04047836 */ /* 0x001fcc0000000000 */
[----:B------:R0:W0:Y:S01]  /*16c0*/  F2I.FTZ.U32.TRUNC.NTZ R5, R4 ;  /* 0x0000000400057305 */ /* 0x000022000021f000 */
[----:B-1----:R-:W-:-:S07]  /*16d0*/  VIADD R6, R6, 0xffffffe ;  /* 0x0ffffffe06067836 */ /* 0x002fce0000000000 */
[----:B------:R-:W1:Y:S01]  /*16e0*/  F2I.FTZ.U32.TRUNC.NTZ R7, R6 ;  /* 0x0000000600077305 */ /* 0x000e62000021f000 */
[----:B0-----:R-:W-:Y:S02]  /*16f0*/  IMAD.MOV.U32 R4, RZ, RZ, RZ ;  /* 0x000000ffff047224 */ /* 0x001fe400078e00ff */
[----:B------:R-:W-:-:S04]  /*1700*/  IMAD.MOV R9, RZ, RZ, -R5 ;  /* 0x000000ffff097224 */ /* 0x000fc800078e0a05 */
[----:B------:R-:W-:-:S04]  /*1710*/  IMAD R9, R9, R8, RZ ;  /* 0x0000000809097224 */ /* 0x000fc800078e02ff */
[----:B------:R-:W-:-:S04]  /*1720*/  IMAD.HI.U32 R9, R5, R9, R4 ;  /* 0x0000000905097227 */ /* 0x000fc800078e0004 */
[----:B-1----:R-:W-:-:S04]  /*1730*/  IMAD.MOV R19, RZ, RZ, -R7 ;  /* 0x000000ffff137224 */ /* 0x002fc800078e0a07 */
[----:B------:R-:W-:Y:S01]  /*1740*/  IMAD R19, R19, R14, RZ ;  /* 0x0000000e13137224 */ /* 0x000fe200078e02ff */
[----:B--2---:R-:W-:Y:S02]  /*1750*/  IABS R6, R18 ;  /* 0x0000001200067213 */ /* 0x004fe40000000000 */
[----:B------:R-:W-:Y:S02]  /*1760*/  ISETP.GE.AND P2, PT, R18, RZ, PT ;  /* 0x000000ff1200720c */ /* 0x000fe40003f46270 */
[----:B---3--:R-:W-:Y:S01]  /*1770*/  IABS R10, R10 ;  /* 0x0000000a000a7213 */ /* 0x008fe20000000000 */
[----:B------:R-:W-:Y:S01]  /*1780*/  IMAD.MOV.U32 R4, RZ, RZ, R6 ;  /* 0x000000ffff047224 */ /* 0x000fe200078e0006 */
[----:B----4-:R-:W-:-:S03]  /*1790*/  IABS R5, R11 ;  /* 0x0000000b00057213 */ /* 0x010fc60000000000 */
[----:B------:R-:W-:-:S04]  /*17a0*/  IMAD.HI.U32 R6, R9, R4, RZ ;  /* 0x0000000409067227 */ /* 0x000fc800078e00ff */
[----:B------:R-:W-:Y:S02]  /*17b0*/  IMAD.MOV R6, RZ, RZ, -R6 ;  /* 0x000000ffff067224 */ /* 0x000fe400078e0a06 */
[----:B------:R-:W-:-:S04]  /*17c0*/  IMAD.HI.U32 R11, R9, R10, RZ ;  /* 0x0000000a090b7227 */ /* 0x000fc800078e00ff */
[C---:B------:R-:W-:Y:S02]  /*17d0*/  IMAD R4, R8.reuse, R6, R4 ;  /* 0x0000000608047224 */ /* 0x040fe400078e0204 */
[----:B------:R-:W-:Y:S02]  /*17e0*/  IMAD.MOV.U32 R6, RZ, RZ, RZ ;  /* 0x000000ffff067224 */ /* 0x000fe400078e00ff */
[----:B------:R-:W-:Y:S01]  /*17f0*/  IMAD.MOV R11, RZ, RZ, -R11 ;  /* 0x000000ffff0b7224 */ /* 0x000fe200078e0a0b */
[----:B------:R-:W-:Y:S01]  /*1800*/  ISETP.GT.U32.AND P0, PT, R8, R4, PT ;  /* 0x000000040800720c */ /* 0x000fe20003f04070 */
[----:B------:R-:W-:-:S04]  /*1810*/  IMAD.HI.U32 R19, R7, R19, R6 ;  /* 0x0000001307137227 */ /* 0x000fc800078e0006 */
[----:B------:R-:W-:Y:S02]  /*1820*/  IMAD R6, R8, R11, R10 ;  /* 0x0000000b08067224 */ /* 0x000fe400078e020a */
[----:B------:R-:W-:Y:S01]  /*1830*/  IMAD.MOV.U32 R22, RZ, RZ, R15 ;  /* 0x000000ffff167224 */ /* 0x000fe200078e000f */
[----:B------:R-:W-:-:S05]  /*1840*/  IABS R12, R2 ;  /* 0x00000002000c7213 */ /* 0x000fca0000000000 */
[----:B------:R-:W-:-:S04]  /*1850*/  IMAD.HI.U32 R13, R9, R12, RZ ;  /* 0x0000000c090d7227 */ /* 0x000fc800078e00ff */
[----:B------:R-:W-:Y:S02]  /*1860*/  IMAD.MOV R13, RZ, RZ, -R13 ;  /* 0x000000ffff0d7224 */ /* 0x000fe400078e0a0d */
[----:B------:R-:W-:Y:S02]  /*1870*/  @!P0 IMAD.IADD R4, R4, 0x1, -R8 ;  /* 0x0000000104048824 */ /* 0x000fe400078e0a08 */
[C---:B------:R-:W-:Y:S01]  /*1880*/  IMAD R7, R8.reuse, R13, R12 ;  /* 0x0000000d08077224 */ /* 0x040fe200078e020c */
[----:B------:R-:W-:Y:S01]  /*1890*/  ISETP.GT.U32.AND P0, PT, R8, R6, PT ;  /* 0x000000060800720c */ /* 0x000fe20003f04070 */
[----:B------:R-:W-:-:S03]  /*18a0*/  IMAD.HI.U32 R9, R9, R5, RZ ;  /* 0x0000000509097227 */ /* 0x000fc600078e00ff */
[C---:B------:R-:W-:Y:S01]  /*18b0*/  ISETP.GT.U32.AND P3, PT, R8.reuse, R7, PT ;  /* 0x000000070800720c */ /* 0x040fe20003f64070 */
[----:B------:R-:W-:Y:S01]  /*18c0*/  IMAD.MOV R9, RZ, RZ, -R9 ;  /* 0x000000ffff097224 */ /* 0x000fe200078e0a09 */
[----:B------:R-:W-:Y:S02]  /*18d0*/  IABS R12, R0 ;  /* 0x00000000000c7213 */ /* 0x000fe40000000000 */
[----:B------:R-:W-:Y:S01]  /*18e0*/  IABS R11, R28 ;  /* 0x0000001c000b7213 */ /* 0x000fe20000000000 */
[----:B------:R-:W-:Y:S01]  /*18f0*/  IMAD R5, R8, R9, R5 ;  /* 0x0000000908057224 */ /* 0x000fe200078e0205 */
[----:B------:R-:W2:Y:S01]  /*1900*/  LDL R28, [R1+0xbe4] ;  /* 0x000be400011c7983 */ /* 0x000ea20000100800 */
[----:B------:R-:W-:Y:S01]  /*1910*/  IMAD.HI.U32 R16, R19, R12, RZ ;  /* 0x0000000c13107227 */ /* 0x000fe200078e00ff */
[----:B------:R-:W-:Y:S02]  /*1920*/  IABS R10, R29 ;  /* 0x0000001d000a7213 */ /* 0x000fe40000000000 */
[----:B------:R-:W3:Y:S03]  /*1930*/  LDL.LU R29, [R1+0x1a4] ;  /* 0x0001a400011d7983 */ /* 0x000ee60000300800 */
[----:B------:R-:W-:-:S02]  /*1940*/  @!P3 IMAD.IADD R7, R7, 0x1, -R8 ;  /* 0x000000010707b824 */ /* 0x000fc400078e0a08 */
[----:B------:R-:W-:Y:S02]  /*1950*/  IMAD.MOV R16, RZ, RZ, -R16 ;  /* 0x000000ffff107224 */ /* 0x000fe400078e0a10 */
[----:B------:R-:W-:Y:S01]  /*1960*/  @!P0 IMAD.IADD R6, R6, 0x1, -R8 ;  /* 0x0000000106068824 */ /* 0x000fe200078e0a08 */
[----:B------:R-:W-:Y:S01]  /*1970*/  ISETP.GT.U32.AND P0, PT, R8, R7, PT ;  /* 0x000000070800720c */ /* 0x000fe20003f04070 */
[----:B------:R-:W-:Y:S02]  /*1980*/  IMAD R12, R14, R16, R12 ;  /* 0x000000100e0c7224 */ /* 0x000fe400078e020c */
[----:B------:R-:W4:Y:S10]  /*1990*/  LDL R16, [R1+0xc54] ;  /* 0x000c540001107983 */ /* 0x000f340000100800 */
[----:B------:R-:W-:Y:S01]  /*19a0*/  @!P0 IMAD.IADD R7, R7, 0x1, -R8 ;  /* 0x0000000107078824 */ /* 0x000fe200078e0a08 */
[----:B------:R-:W-:-:S02]  /*19b0*/  ISETP.GE.AND P0, PT, R2, RZ, PT ;  /* 0x000000ff0200720c */ /* 0x000fc40003f06270 */
[----:B------:R-:W4:Y:S01]  /*19c0*/  LDL.LU R2, [R1+0x2270] ;  /* 0x0022700001027983 */ /* 0x000f220000300800 */
[C---:B------:R-:W-:Y:S02]  /*19d0*/  ISETP.GT.U32.AND P6, PT, R8.reuse, R5, PT ;  /* 0x000000050800720c */ /* 0x040fe40003fc4070 */
[----:B------:R-:W-:-:S11]  /*19e0*/  ISETP.GT.U32.AND P3, PT, R8, R4, PT ;  /* 0x000000040800720c */ /* 0x000fd60003f64070 */
[--C-:B------:R-:W-:Y:S02]  /*19f0*/  @!P6 IMAD.IADD R5, R5, 0x1, -R8.reuse ;  /* 0x000000010505e824 */ /* 0x100fe400078e0a08 */
[----:B------:R-:W-:-:S03]  /*1a00*/  @!P3 IMAD.IADD R4, R4, 0x1, -R8 ;  /* 0x000000010404b824 */ /* 0x000fc600078e0a08 */
[C---:B------:R-:W-:Y:S02]  /*1a10*/  ISETP.GT.U32.AND P6, PT, R8.reuse, R5, PT ;  /* 0x000000050800720c */ /* 0x040fe40003fc4070 */
[----:B------:R-:W-:Y:S01]  /*1a20*/  ISETP.GT.U32.AND P3, PT, R8, R6, PT ;  /* 0x000000060800720c */ /* 0x000fe20003f64070 */
[C---:B------:R-:W-:Y:S01]  /*1a30*/  IMAD.HI.U32 R15, R19.reuse, R11, RZ ;  /* 0x0000000b130f7227 */ /* 0x040fe200078e00ff */
[----:B------:R-:W-:Y:S02]  /*1a40*/  ISETP.GE.AND P5, PT, R0, RZ, PT ;  /* 0x000000ff0000720c */ /* 0x000fe40003fa6270 */
[----:B------:R-:W-:Y:S01]  /*1a50*/  IABS R0, R3 ;  /* 0x0000000300007213 */ /* 0x000fe20000000000 */
[----:B------:R-:W-:-:S06]  /*1a60*/  IMAD.HI.U32 R18, R19, R10, RZ ;  /* 0x0000000a13127227 */ /* 0x000fcc00078e00ff */
[--C-:B------:R-:W-:Y:S02]  /*1a70*/  @!P6 IMAD.IADD R5, R5, 0x1, -R8.reuse ;  /* 0x000000010505e824 */ /* 0x100fe400078e0a08 */
[----:B------:R-:W-:Y:S02]  /*1a80*/  @!P3 IMAD.IADD R6, R6, 0x1, -R8 ;  /* 0x000000010606b824 */ /* 0x000fe400078e0a08 */
[----:B------:R-:W-:Y:S02]  /*1a90*/  IMAD.MOV R15, RZ, RZ, -R15 ;  /* 0x000000ffff0f7224 */ /* 0x000fe400078e0a0f */
[----:B------:R-:W-:-:S04]  /*1aa0*/  IMAD.HI.U32 R17, R19, R0, RZ ;  /* 0x0000000013117227 */ /* 0x000fc800078e00ff */
[----:B------:R-:W-:Y:S02]  /*1ab0*/  IMAD.MOV R18, RZ, RZ, -R18 ;  /* 0x000000ffff127224 */ /* 0x000fe400078e0a12 */
[C---:B------:R-:W-:Y:S02]  /*1ac0*/  IMAD R11, R14.reuse, R15, R11 ;  /* 0x0000000f0e0b7224 */ /* 0x040fe400078e020b */
[----:B------:R-:W-:Y:S02]  /*1ad0*/  @!P2 IMAD.MOV R4, RZ, RZ, -R4 ;  /* 0x000000ffff04a224 */ /* 0x000fe400078e0a04 */
[----:B------:R-:W-:Y:S01]  /*1ae0*/  @!P0 IMAD.MOV R7, RZ, RZ, -R7 ;  /* 0x000000ffff078224 */ /* 0x000fe200078e0a07 */
[C---:B------:R-:W-:Y:S01]  /*1af0*/  ISETP.GT.U32.AND P0, PT, R14.reuse, R12, PT ;  /* 0x0000000c0e00720c */ /* 0x040fe20003f04070 */
[----:B------:R-:W-:Y:S02]  /*1b00*/  IMAD.MOV R17, RZ, RZ, -R17 ;  /* 0x000000ffff117224 */ /* 0x000fe400078e0a11 */
[----:B------:R-:W-:-:S02]  /*1b10*/  IMAD R10, R14, R18, R10 ;  /* 0x000000120e0a7224 */ /* 0x000fc400078e020a */
[----:B------:R-:W-:-:S08]  /*1b20*/  IMAD R0, R14, R17, R0 ;  /* 0x000000110e007224 */ /* 0x000fd000078e0200 */
[----:B------:R-:W-:Y:S01]  /*1b30*/  @!P0 IMAD.IADD R12, R12, 0x1, -R14 ;  /* 0x000000010c0c8824 */ /* 0x000fe200078e0a0e */
[----:B------:R-:W-:Y:S02]  /*1b40*/  IABS R8, R20 ;  /* 0x0000001400087213 */ /* 0x000fe40000000000 */
[----:B---3--:R-:W-:Y:S02]  /*1b50*/  IABS R9, R29 ;  /* 0x0000001d00097213 */ /* 0x008fe40000000000 */
[----:B--2---:R-:W-:Y:S02]  /*1b60*/  ISETP.GE.AND P3, PT, R28, RZ, PT ;  /* 0x000000ff1c00720c */ /* 0x004fe40003f66270 */
[----:B------:R-:W2:Y:S01]  /*1b70*/  LDL.LU R28, [R1+0x1b4] ;  /* 0x0001b400011c7983 */ /* 0x000ea20000300800 */
[----:B------:R-:W-:Y:S01]  /*1b80*/  IMAD.HI.U32 R13, R19, R9, RZ ;  /* 0x00000009130d7227 */ /* 0x000fe200078e00ff */
[----:B----4-:R-:W-:-:S03]  /*1b90*/  ISETP.GE.AND P6, PT, R16, RZ, PT ;  /* 0x000000ff1000720c */ /* 0x010fc60003fc6270 */
[----:B------:R-:W-:-:S04]  /*1ba0*/  IMAD.MOV R13, RZ, RZ, -R13 ;  /* 0x000000ffff0d7224 */ /* 0x000fc800078e0a0d */
[----:B------:R-:W-:Y:S02]  /*1bb0*/  IMAD R9, R14, R13, R9 ;  /* 0x0000000d0e097224 */ /* 0x000fe400078e0209 */
[----:B------:R-:W-:Y:S01]  /*1bc0*/  @!P3 IMAD.MOV R5, RZ, RZ, -R5 ;  /* 0x000000ffff05b224 */ /* 0x000fe200078e0a05 */
[----:B------:R-:W-:Y:S02]  /*1bd0*/  ISETP.NE.AND P2, PT, R2, RZ, PT ;  /* 0x000000ff0200720c */ /* 0x000fe40003f45270 */
[----:B------:R-:W-:Y:S01]  /*1be0*/  LOP3.LUT R13, RZ, R2, RZ, 0x33, !PT ;  /* 0x00000002ff0d7212 */ /* 0x000fe200078e33ff */
[----:B------:R-:W-:Y:S01]  /*1bf0*/  @!P6 IMAD.MOV R6, RZ, RZ, -R6 ;  /* 0x000000ffff06e224 */ /* 0x000fe200078e0a06 */
[C---:B------:R-:W-:Y:S02]  /*1c00*/  ISETP.GT.U32.AND P6, PT, R14.reuse, R11, PT ;  /* 0x0000000b0e00720c */ /* 0x040fe40003fc4070 */
[----:B------:R-:W-:Y:S02]  /*1c10*/  SEL R4, R13, R4, !P2 ;  /* 0x000000040d047207 */ /* 0x000fe40005000000 */
[----:B------:R-:W-:-:S02]  /*1c20*/  ISETP.GT.U32.AND P3, PT, R14, R10, PT ;  /* 0x0000000a0e00720c */ /* 0x000fc40003f64070 */
[C---:B------:R-:W-:Y:S01]  /*1c30*/  SEL R7, R13.reuse, R7, !P2 ;  /* 0x000000070d077207 */ /* 0x040fe20005000000 */
[----:B------:R0:W-:Y:S01]  /*1c40*/  STL [R1+0xfc], R4 ;  /* 0x0000fc0401007387 */ /* 0x0001e20000100800 */
[C---:B------:R-:W-:Y:S02]  /*1c50*/  SEL R6, R13.reuse, R6, !P2 ;  /* 0x000000060d067207 */ /* 0x040fe40005000000 */
[C---:B------:R-:W-:Y:S02]  /*1c60*/  ISETP.GT.U32.AND P0, PT, R14.reuse, R9, PT ;  /* 0x000000090e00720c */ /* 0x040fe40003f04070 */
[----:B0-----:R-:W-:Y:S02]  /*1c70*/  SEL R4, R13, R5, !P2 ;  /* 0x000000050d047207 */ /* 0x001fe40005000000 */
[C---:B------:R-:W-:Y:S01]  /*1c80*/  ISETP.GT.U32.AND P2, PT, R14.reuse, R0, PT ;  /* 0x000000000e00720c */ /* 0x040fe20003f44070 */
[--C-:B------:R-:W-:Y:S01]  /*1c90*/  @!P6 IMAD.IADD R11, R11, 0x1, -R14.reuse ;  /* 0x000000010b0be824 */ /* 0x100fe200078e0a0e */
[----:B------:R-:W-:Y:S01]  /*1ca0*/  ISETP.GT.U32.AND P6, PT, R14, R12, PT ;  /* 0x0000000c0e00720c */ /* 0x000fe20003fc4070 */
[----:B------:R-:W-:Y:S01]  /*1cb0*/  @!P3 IMAD.IADD R10, R10, 0x1, -R14 ;  /* 0x000000010a0ab824 */ /* 0x000fe200078e0a0e */
[----:B------:R-:W-:Y:S02]  /*1cc0*/  STL [R1+0xf8], R7 ;  /* 0x0000f80701007387 */ /* 0x000fe40000100800 */
[----:B------:R-:W-:-:S02]  /*1cd0*/  ISETP.GT.U32.AND P3, PT, R14, R11, PT ;  /* 0x0000000b0e00720c */ /* 0x000fc40003f64070 */
[----:B------:R0:W-:Y:S04]  /*1ce0*/  STL [R1+0xf4], R6 ;  /* 0x0000f40601007387 */ /* 0x0001e80000100800 */
[----:B------:R-:W-:Y:S01]  /*1cf0*/  STL [R1+0xf0], R4 ;  /* 0x0000f00401007387 */ /* 0x000fe20000100800 */
[--C-:B------:R-:W-:Y:S01]  /*1d00*/  @!P2 IMAD.IADD R0, R0, 0x1, -R14.reuse ;  /* 0x000000010000a824 */ /* 0x100fe200078e0a0e */
[----:B------:R-:W-:Y:S02]  /*1d10*/  ISETP.GE.AND P2, PT, R3, RZ, PT ;  /* 0x000000ff0300720c */ /* 0x000fe40003f46270 */
[----:B------:R-:W3:Y:S01]  /*1d20*/  LDL.LU R3, [R1+0x1b8] ;  /* 0x0001b80001037983 */ /* 0x000ee20000300800 */
[----:B------:R-:W-:Y:S01]  /*1d30*/  @!P0 IMAD.IADD R9, R9, 0x1, -R14 ;  /* 0x0000000109098824 */ /* 0x000fe200078e0a0e */
[----:B------:R-:W-:Y:S01]  /*1d40*/  ISETP.GT.U32.AND P0, PT, R14, R10, PT ;  /* 0x0000000a0e00720c */ /* 0x000fe20003f04070 */
[----:B0-----:R-:W-:-:S04]  /*1d50*/  IMAD.HI.U32 R6, R19, R8, RZ ;  /* 0x0000000813067227 */ /* 0x001fc800078e00ff */
[----:B------:R-:W-:Y:S02]  /*1d60*/  @!P6 IMAD.IADD R12, R12, 0x1, -R14 ;  /* 0x000000010c0ce824 */ /* 0x000fe400078e0a0e */
[----:B------:R-:W-:Y:S02]  /*1d70*/  IMAD.MOV R6, RZ, RZ, -R6 ;  /* 0x000000ffff067224 */ /* 0x000fe400078e0a06 */
[----:B------:R-:W-:Y:S02]  /*1d80*/  @!P3 IMAD.IADD R11, R11, 0x1, -R14 ;  /* 0x000000010b0bb824 */ /* 0x000fe400078e0a0e */
[----:B------:R-:W-:Y:S02]  /*1d90*/  IMAD.MOV.U32 R13, RZ, RZ, R12 ;  /* 0x000000ffff0d7224 */ /* 0x000fe400078e000c */
[----:B------:R-:W-:Y:S02]  /*1da0*/  IMAD R8, R14, R6, R8 ;  /* 0x000000060e087224 */ /* 0x000fe400078e0208 */
[----:B------:R-:W-:-:S02]  /*1db0*/  IMAD.MOV.U32 R7, RZ, RZ, R11 ;  /* 0x000000ffff077224 */ /* 0x000fc400078e000b */
[----:B------:R-:W-:Y:S01]  /*1dc0*/  @!P5 IMAD.MOV R13, RZ, RZ, -R13 ;  /* 0x000000ffff0dd224 */ /* 0x000fe200078e0a0d */
[----:B------:R-:W-:Y:S01]  /*1dd0*/  ISETP.GT.U32.AND P5, PT, R14, R8, PT ;  /* 0x000000080e00720c */ /* 0x000fe20003fa4070 */
[----:B------:R-:W-:Y:S02]  /*1de0*/  @!P4 IMAD.MOV R7, RZ, RZ, -R7 ;  /* 0x000000ffff07c224 */ /* 0x000fe400078e0a07 */
[----:B------:R-:W-:Y:S01]  /*1df0*/  @!P0 IMAD.IADD R10, R10, 0x1, -R14 ;  /* 0x000000010a0a8824 */ /* 0x000fe200078e0a0e */
[----:B------:R-:W-:Y:S04]  /*1e00*/  STL [R1+0x78], R13 ;  /* 0x0000780d01007387 */ /* 0x000fe80000100800 */
[----:B------:R0:W-:Y:S01]  /*1e10*/  STL [R1+0x68], R7 ;  /* 0x0000680701007387 */ /* 0x0001e20000100800 */
[----:B------:R-:W-:Y:S01]  /*1e20*/  IABS R2, R21 ;  /* 0x0000001500027213 */ /* 0x000fe20000000000 */
[----:B0-----:R-:W-:-:S04]  /*1e30*/  IMAD.MOV.U32 R7, RZ, RZ, R10 ;  /* 0x000000ffff077224 */ /* 0x001fc800078e000a */
[----:B------:R-:W-:Y:S02]  /*1e40*/  @!P1 IMAD.MOV R7, RZ, RZ, -R7 ;  /* 0x000000ffff079224 */ /* 0x000fe400078e0a07 */
[----:B------:R-:W-:Y:S01]  /*1e50*/  @!P5 IMAD.IADD R8, R8, 0x1, -R14 ;  /* 0x000000010808d824 */ /* 0x000fe200078e0a0e */
[----:B------:R-:W-:Y:S02]  /*1e60*/  ISETP.GE.AND P5, PT, R21, RZ, PT ;  /* 0x000000ff1500720c */ /* 0x000fe40003fa6270 */
[----:B------:R3:W-:Y:S04]  /*1e70*/  STL [R1+0x48], R7 ;  /* 0x0000480701007387 */ /* 0x0007e80000100800 */
[----:B------:R-:W4:Y:S01]  /*1e80*/  LDL.LU R21, [R1+0x1c4] ;  /* 0x0001c40001157983 */ /* 0x000f220000300800 */
[----:B------:R-:W-:-:S04]  /*1e90*/  IMAD.HI.U32 R5, R19, R2, RZ ;  /* 0x0000000213057227 */ /* 0x000fc800078e00ff */
[----:B------:R-:W-:-:S04]  /*1ea0*/  IMAD.MOV R5, RZ, RZ, -R5 ;  /* 0x000000ffff057224 */ /* 0x000fc800078e0a05 */
[----:B------:R-:W-:-:S05]  /*1eb0*/  IMAD R2, R14, R5, R2 ;  /* 0x000000050e027224 */ /* 0x000fca00078e0202 */
[----:B------:R-:W-:Y:S02]  /*1ec0*/  ISETP.GT.U32.AND P0, PT, R14, R2, PT ;  /* 0x000000020e00720c */ /* 0x000fe40003f04070 */
[----:B------:R-:W-:-:S11]  /*1ed0*/  IABS R4, R23 ;  /* 0x0000001700047213 */ /* 0x000fd60000000000 */
[----:B------:R-:W-:Y:S01]  /*1ee0*/  @!P0 IMAD.IADD R2, R2, 0x1, -R14 ;  /* 0x0000000102028824 */ /* 0x000fe200078e0a0e */
[----:B------:R-:W-:Y:S01]  /*1ef0*/  ISETP.GE.AND P0, PT, R23, RZ, PT ;  /* 0x000000ff1700720c */ /* 0x000fe20003f06270 */
[----:B------:R-:W-:Y:S02]  /*1f00*/  IMAD.MOV.U32 R23, RZ, RZ, R26 ;  /* 0x000000ffff177224 */ /* 0x000fe400078e001a */
[----:B------:R-:W4:Y:S01]  /*1f10*/  LDL.LU R26, [R1+0x1c8] ;  /* 0x0001c800011a7983 */ /* 0x000f220000300800 */
[----:B------:R-:W-:-:S13]  /*1f20*/  ISETP.GT.U32.AND P3, PT, R14, R0, PT ;  /* 0x000000000e00720c */ /* 0x000fda0003f64070 */
[----:B------:R-:W-:Y:S01]  /*1f30*/  @!P3 IMAD.IADD R0, R0, 0x1, -R14 ;  /* 0x000000010000b824 */ /* 0x000fe200078e0a0e */
[----:B------:R-:W-:Y:S01]  /*1f40*/  ISETP.GE.AND P3, PT, R20, RZ, PT ;  /* 0x000000ff1400720c */ /* 0x000fe20003f66270 */
[----:B------:R-:W-:Y:S02]  /*1f50*/  IMAD.MOV.U32 R20, RZ, RZ, R27 ;  /* 0x000000ffff147224 */ /* 0x000fe400078e001b */
[----:B------:R-:W4:Y:S01]  /*1f60*/  LDL.LU R27, [R1+0x1cc] ;  /* 0x0001cc00011b7983 */ /* 0x000f220000300800 */
[C---:B------:R-:W-:Y:S01]  /*1f70*/  ISETP.GT.U32.AND P6, PT, R14.reuse, R9, PT ;  /* 0x000000090e00720c */ /* 0x040fe20003fc4070 */
[----:B------:R-:W-:Y:S01]  /*1f80*/  IMAD.HI.U32 R6, R19, R4, RZ ;  /* 0x0000000413067227 */ /* 0x000fe200078e00ff */
[----:B------:R-:W-:-:S03]  /*1f90*/  ISETP.GT.U32.AND P1, PT, R14, R8, PT ;  /* 0x000000080e00720c */ /* 0x000fc60003f24070 */
[----:B------:R-:W-:Y:S01]  /*1fa0*/  IMAD.MOV R6, RZ, RZ, -R6 ;  /* 0x000000ffff067224 */ /* 0x000fe200078e0a06 */
[----:B------:R-:W-:Y:S01]  /*1fb0*/  ISETP.GE.AND P4, PT, R29, RZ, PT ;  /* 0x000000ff1d00720c */ /* 0x000fe20003f86270 */
[----:B------:R-:W-:Y:S02]  /*1fc0*/  IMAD.MOV.U32 R11, RZ, RZ, R0 ;  /* 0x000000ffff0b7224 */ /* 0x000fe400078e0000 */
[C---:B------:R-:W-:Y:S02]  /*1fd0*/  IMAD R4, R14.reuse, R6, R4 ;  /* 0x000000060e047224 */ /* 0x040fe400078e0204 */
[----:B------:R-:W-:Y:S01]  /*1fe0*/  @!P2 IMAD.MOV R11, RZ, RZ, -R11 ;  /* 0x000000ffff0ba224 */ /* 0x000fe200078e0a0b */
[C---:B------:R-:W-:Y:S01]  /*1ff0*/  ISETP.GT.U32.AND P2, PT, R14.reuse, R2, PT ;  /* 0x000000020e00720c */ /* 0x040fe20003f44070 */
[--C-:B------:R-:W-:Y:S01]  /*2000*/  @!P6 IMAD.IADD R9, R9, 0x1, -R14.reuse ;  /* 0x000000010909e824 */ /* 0x100fe200078e0a0e */
[----:B------:R-:W-:Y:S01]  /*2010*/  ISETP.GT.U32.AND P6, PT, R14, R4, PT ;  /* 0x000000040e00720c */ /* 0x000fe20003fc4070 */
[----:B------:R-:W-:-:S04]  /*2020*/  @!P1 IMAD.IADD R8, R8, 0x1, -R14 ;  /* 0x0000000108089824 */ /* 0x000fc800078e0a0e */
[----:B------:R-:W-:Y:S01]  /*2030*/  @!P4 IMAD.MOV R9, RZ, RZ, -R9 ;  /* 0x000000ffff09c224 */ /* 0x000fe200078e0a09 */
[----:B------:R-:W-:Y:S04]  /*2040*/  STL [R1+0x44], R11 ;  /* 0x0000440b01007387 */ /* 0x000fe80000100800 */
[----:B------:R-:W-:Y:S01]  /*2050*/  STL [R1+0x40], R9 ;  /* 0x0000400901007387 */ /* 0x000fe20000100800 */
[--C-:B------:R-:W-:Y:S01]  /*2060*/  @!P2 IMAD.IADD R2, R2, 0x1, -R14.reuse ;  /* 0x000000010202a824 */ /* 0x100fe200078e0a0e */
[----:B------:R-:W-:Y:S01]  /*2070*/  ISETP.GE.AND P2, PT, R22, RZ, PT ;  /* 0x000000ff1600720c */ /* 0x000fe20003f46270 */
[----:B------:R-:W-:-:S05]  /*2080*/  @!P6 IMAD.IADD R4, R4, 0x1, -R14 ;  /* 0x000000010404e824 */ /* 0x000fca00078e0a0e */
[----:B------:R-:W-:-:S13]  /*2090*/  ISETP.GT.U32.AND P6, PT, R14, R4, PT ;  /* 0x000000040e00720c */ /* 0x000fda0003fc4070 */
[----:B------:R-:W-:Y:S01]  /*20a0*/  @!P6 IMAD.IADD R4, R4, 0x1, -R14 ;  /* 0x000000010404e824 */ /* 0x000fe200078e0a0e */
[----:B--2---:R-:W-:-:S05]  /*20b0*/  IABS R5, R28 ;  /* 0x0000001c00057213 */ /* 0x004fca0000000000 */
[----:B------:R-:W-:-:S04]  /*20c0*/  IMAD.HI.U32 R6, R19, R5, RZ ;  /* 0x0000000513067227 */ /* 0x000fc800078e00ff */
[----:B------:R-:W-:-:S04]  /*20d0*/  IMAD.MOV R10, RZ, RZ, -R6 ;  /* 0x000000ffff0a7224 */ /* 0x000fc800078e0a06 */
[----:B------:R-:W-:Y:S02]  /*20e0*/  IMAD R5, R14, R10, R5 ;  /* 0x0000000a0e057224 */ /* 0x000fe400078e0205 */
[----:B------:R-:W-:-:S04]  /*20f0*/  IMAD.MOV.U32 R10, RZ, RZ, R8 ;  /* 0x000000ffff0a7224 */ /* 0x000fc800078e0008 */
[----:B------:R-:W-:Y:S01]  /*2100*/  @!P3 IMAD.MOV R10, RZ, RZ, -R10 ;  /* 0x000000ffff0ab224 */ /* 0x000fe200078e0a0a */
[----:B------:R-:W-:-:S04]  /*2110*/  IABS R6, R22 ;  /* 0x0000001600067213 */ /* 0x000fc80000000000 */
[----:B------:R-:W-:Y:S04]  /*2120*/  STL [R1+0x28], R10 ;  /* 0x0000280a01007387 */ /* 0x000fe80000100800 */
[----:B------:R-:W2:Y:S01]  /*2130*/  LDL.LU R22, [R1+0x1d4] ;  /* 0x0001d40001167983 */ /* 0x000ea20000300800 */
[----:B------:R-:W-:Y:S01]  /*2140*/  IMAD.HI.U32 R8, R19, R6, RZ ;  /* 0x0000000613087227 */ /* 0x000fe200078e00ff */
[----:B------:R-:W-:Y:S02]  /*2150*/  ISETP.GT.U32.AND P1, PT, R14, R5, PT ;  /* 0x000000050e00720c */ /* 0x000fe40003f24070 */
[----:B---3--:R-:W-:-:S05]  /*2160*/  IABS R7, R3 ;  /* 0x0000000300077213 */ /* 0x008fca0000000000 */
[----:B------:R-:W-:-:S04]  /*2170*/  IMAD.HI.U32 R0, R19, R7, RZ ;  /* 0x0000000713007227 */ /* 0x000fc800078e00ff */
[----:B------:R-:W-:-:S04]  /*2180*/  IMAD.MOV R0, RZ, RZ, -R0 ;  /* 0x000000ffff007224 */ /* 0x000fc800078e0a00 */
[----:B------:R-:W-:-:S05]  /*2190*/  IMAD R7, R14, R0, R7 ;  /* 0x000000000e077224 */ /* 0x000fca00078e0207 */
[----:B------:R-:W-:Y:S01]  /*21a0*/  ISETP.GT.U32.AND P6, PT, R14, R7, PT ;  /* 0x000000070e00720c */ /* 0x000fe20003fc4070 */
[----:B------:R-:W-:-:S04]  /*21b0*/  IMAD.MOV R8, RZ, RZ, -R8 ;  /* 0x000000ffff087224 */ /* 0x000fc800078e0a08 */
[----:B------:R-:W-:Y:S01]  /*21c0*/  IMAD R6, R14, R8, R6 ;  /* 0x000000080e067224 */ /* 0x000fe200078e0206 */
[----:B------:R-:W-:Y:S01]  /*21d0*/  ISETP.GE.AND P3, PT, R3, RZ, PT ;  /* 0x000000ff0300720c */ /* 0x000fe20003f66270 */
[----:B------:R-:W-:-:S06]  /*21e0*/  IMAD.MOV.U32 R3, RZ, RZ, R2 ;  /* 0x000000ffff037224 */ /* 0x000fcc00078e0002 */
[--C-:B------:R-:W-:Y:S02]  /*21f0*/  @!P6 IMAD.IADD R7, R7, 0x1, -R14.reuse ;  /* 0x000000010707e824 */ /* 0x100fe400078e0a0e */
[----:B------:R-:W-:-:S03]  /*2200*/  @!P1 IMAD.IADD R5, R5, 0x1, -R14 ;  /* 0x0000000105059824 */ /* 0x000fc600078e0a0e */
[C---:B------:R-:W-:Y:S01]  /*2210*/  ISETP.GT.U32.AND P6, PT, R14.reuse, R7, PT ;  /* 0x000000070e00720c */ /* 0x040fe20003fc4070 */
[----:B------:R-:W-:Y:S01]  /*2220*/  @!P5 IMAD.MOV R3, RZ, RZ, -R3 ;  /* 0x000000ffff03d224 */ /* 0x000fe200078e0a03 */
[----:B------:R-:W-:Y:S02]  /*2230*/  ISETP.GT.U32.AND P5, PT, R14, R5, PT ;  /* 0x000000050e00720c */ /* 0x000fe40003fa4070 */
[----:B----4-:R-:W-:-:S05]  /*2240*/  IABS R8, R21 ;  /* 0x0000001500087213 */ /* 0x010fca0000000000 */
[----:B------:R-:W-:-:S04]  /*2250*/  IMAD.HI.U32 R2, R19, R8, RZ ;  /* 0x0000000813027227 */ /* 0x000fc800078e00ff */
[----:B------:R-:W-:Y:S01]  /*2260*/  IMAD.MOV R2, RZ, RZ, -R2 ;  /* 0x000000ffff027224 */ /* 0x000fe200078e0a02 */
[----:B------:R0:W-:Y:S03]  /*2270*/  STL [R1+0x24], R3 ;  /* 0x0000240301007387 */ /* 0x0001e60000100800 */
[----:B------:R-:W-:Y:S01]  /*2280*/  IMAD R2, R14, R2, R8 ;  /* 0x000000020e027224 */ /* 0x000fe200078e0208 */
[----:B------:R-:W-:Y:S01]  /*2290*/  ISETP.GE.AND P4, PT, R28, RZ, PT ;  /* 0x000000ff1c00720c */ /* 0x000fe20003f86270 */
[----:B------:R-:W-:-:S03]  /*22a0*/  @!P6 IMAD.IADD R7, R7, 0x1, -R14 ;  /* 0x000000010707e824 */ /* 0x000fc600078e0a0e */
[C---:B------:R-:W-:Y:S01]  /*22b0*/  ISETP.GT.U32.AND P6, PT, R14.reuse, R2, PT ;  /* 0x000000020e00720c */ /* 0x040fe20003fc4070 */
[----:B0-----:R-:W-:Y:S02]  /*22c0*/  IMAD.MOV.U32 R3, RZ, RZ, R4 ;  /* 0x000000ffff037224 */ /* 0x001fe400078e0004 */
[----:B------:R-:W-:Y:S02]  /*22d0*/  @!P5 IMAD.IADD R5, R5, 0x1, -R14 ;  /* 0x000000010505d824 */ /* 0x000fe400078e0a0e */
[----:B------:R-:W-:Y:S01]  /*22e0*/  @!P0 IMAD.MOV R3, RZ, RZ, -R3 ;  /* 0x000000ffff038224 */ /* 0x000fe200078e0a03 */
[----:B------:R-:W-:-:S04]  /*22f0*/  ISETP.GT.U32.AND P0, PT, R14, R6, PT ;  /* 0x000000060e00720c */ /* 0x000fc80003f04070 */
[----:B------:R0:W-:Y:S03]  /*2300*/  STL [R1+0x20], R3 ;  /* 0x0000200301007387 */ /* 0x0001e60000100800 */
[----:B------:R-:W-:Y:S02]  /*2310*/  @!P6 IMAD.IADD R2, R2, 0x1, -R14 ;  /* 0x000000010202e824 */ /* 0x000fe400078e0a0e */
[----:B0-----:R-:W-:-:S04]  /*2320*/  IMAD.MOV.U32 R3, RZ, RZ, R5 ;  /* 0x000000ffff037224 */ /* 0x001fc800078e0005 */
[----:B------:R-:W-:Y:S01]  /*2330*/  @!P4 IMAD.MOV R3, RZ, RZ, -R3 ;  /* 0x000000ffff03c224 */ /* 0x000fe200078e0a03 */
[----:B------:R-:W-:Y:S01]  /*2340*/  ISETP.GT.U32.AND P4, PT, R14, R2, PT ;  /* 0x000000020e00720c */ /* 0x000fe20003f84070 */
[----:B------:R-:W-:Y:S01]  /*2350*/  @!P0 IMAD.IADD R6, R6, 0x1, -R14 ;  /* 0x0000000106068824 */ /* 0x000fe200078e0a0e */
[----:B------:R-:W-:Y:S02]  /*2360*/  ISETP.GE.AND P0, PT, R21, RZ, PT ;  /* 0x000000ff1500720c */ /* 0x000fe40003f06270 */
[----:B------:R0:W-:Y:S04]  /*2370*/  STL [R1+0x1c], R3 ;  /* 0x00001c0301007387 */ /* 0x0001e80000100800 */
[----:B------:R-:W3:Y:S01]  /*2380*/  LDL.LU R21, [R1+0x1e4] ;  /* 0x0001e40001157983 */ /* 0x000ee20000300800 */
[----:B------:R-:W-:Y:S01]  /*2390*/  IABS R9, R20 ;  /* 0x0000001400097213 */ /* 0x000fe20000000000 */
[----:B0-----:R-:W-:-:S04]  /*23a0*/  IMAD.MOV.U32 R3, RZ, RZ, R7 ;  /* 0x000000ffff037224 */ /* 0x001fc800078e0007 */
[----:B------:R-:W-:Y:S01]  /*23b0*/  @!P3 IMAD.MOV R3, RZ, RZ, -R3 ;  /* 0x000000ffff03b224 */ /* 0x000fe200078e0a03 */
[----:B------:R-:W-:Y:S01]  /*23c0*/  IABS R0, R26 ;  /* 0x0000001a00007213 */ /* 0x000fe20000000000 */
[----:B------:R-:W-:Y:S01]  /*23d0*/  @!P4 IMAD.IADD R2, R2, 0x1, -R14 ;  /* 0x000000010202c824 */ /* 0x000fe200078e0a0e */
[----:B------:R-:W-:Y:S01]  /*23e0*/  ISETP.GE.AND P4, PT, R26, RZ, PT ;  /* 0x000000ff1a00720c */ /* 0x000fe20003f86270 */
[----:B------:R-:W-:Y:S01]  /*23f0*/  IMAD.HI.U32 R10, R19, R9, RZ ;  /* 0x00000009130a7227 */ /* 0x000fe200078e00ff */
[----:B------:R0:W-:Y:S04]  /*2400*/  STL [R1+0x18], R3 ;  /* 0x0000180301007387 */ /* 0x0001e80000100800 */
[----:B------:R-:W4:Y:S01]  /*2410*/  LDL.LU R26, [R1+0x1e8] ;  /* 0x0001e800011a7983 */ /* 0x000f220000300800 */
[----:B------:R-:W-:-:S02]  /*2420*/  IMAD.MOV R4, RZ, RZ, -R10 ;  /* 0x000000ffff047224 */ /* 0x000fc400078e0a0a */
[----:B------:R-:W-:-:S04]  /*2430*/  IMAD.HI.U32 R10, R19, R0, RZ ;  /* 0x00000000130a7227 */ /* 0x000fc800078e00ff */
[----:B------:R-:W-:-:S04]  /*2440*/  IMAD.MOV R10, RZ, RZ, -R10 ;  /* 0x000000ffff0a7224 */ /* 0x000fc800078e0a0a */
[----:B------:R-:W-:-:S05]  /*2450*/  IMAD R0, R14, R10, R0 ;  /* 0x0000000a0e007224 */ /* 0x000fca00078e0200 */
[----:B------:R-:W-:Y:S02]  /*2460*/  ISETP.GT.U32.AND P3, PT, R14, R0, PT ;  /* 0x000000000e00720c */ /* 0x000fe40003f64070 */
[----:B------:R-:W-:-:S11]  /*2470*/  IABS R28, R27 ;  /* 0x0000001b001c7213 */ /* 0x000fd60000000000 */
[----:B------:R-:W-:Y:S01]  /*2480*/  @!P3 IMAD.IADD R0, R0, 0x1, -R14 ;  /* 0x000000010000b824 */ /* 0x000fe200078e0a0e */
[----:B------:R-:W-:Y:S02]  /*2490*/  ISETP.GE.AND P3, PT, R27, RZ, PT ;  /* 0x000000ff1b00720c */ /* 0x000fe40003f66270 */
[----:B------:R-:W4:Y:S01]  /*24a0*/  LDL.LU R27, [R1+0x1ec] ;  /* 0x0001ec00011b7983 */ /* 0x000f220000300800 */
[----:B------:R-:W-:-:S05]  /*24b0*/  IMAD R4, R14, R4, R9 ;  /* 0x000000040e047224 */ /* 0x000fca00078e0209 */
[----:B------:R-:W-:Y:S01]  /*24c0*/  ISETP.GT.U32.AND P5, PT, R14, R4, PT ;  /* 0x000000040e00720c */ /* 0x000fe20003fa4070 */
[----:B------:R-:W-:-:S04]  /*24d0*/  IMAD.HI.U32 R9, R19, R28, RZ ;  /* 0x0000001c13097227 */ /* 0x000fc800078e00ff */
[----:B------:R-:W-:-:S08]  /*24e0*/  IMAD.MOV R9, RZ, RZ, -R9 ;  /* 0x000000ffff097224 */ /* 0x000fd000078e0a09 */
[----:B------:R-:W-:Y:S01]  /*24f0*/  @!P5 IMAD.IADD R4, R4, 0x1, -R14 ;  /* 0x000000010404d824 */ /* 0x000fe200078e0a0e */
[C---:B------:R-:W-:Y:S01]  /*2500*/  ISETP.GT.U32.AND P5, PT, R14.reuse, R6, PT ;  /* 0x000000060e00720c */ /* 0x040fe20003fa4070 */
[----:B------:R-:W-:-:S03]  /*2510*/  IMAD R28, R14, R9, R28 ;  /* 0x000000090e1c7224 */ /* 0x000fc600078e021c */
[----:B------:R-:W-:Y:S02]  /*2520*/  ISETP.GT.U32.AND P6, PT, R14, R4, PT ;  /* 0x000000040e00720c */ /* 0x000fe40003fc4070 */
[----:B------:R-:W-:-:S07]  /*2530*/  ISETP.GE.AND P1, PT, R20, RZ, PT ;  /* 0x000000ff1400720c */ /* 0x000fce0003f26270 */
[----:B------:R-:W-:Y:S01]  /*2540*/  @!P5 IMAD.IADD R6, R6, 0x1, -R14 ;  /* 0x000000010606d824 */ /* 0x000fe200078e0a0e */
[----:B------:R-:W-:-:S03]  /*2550*/  ISETP.GT.U32.AND P5, PT, R14, R28, PT ;  /* 0x0000001c0e00720c */ /* 0x000fc60003fa4070 */
[----:B0-----:R-:W-:-:S04]  /*2560*/  IMAD.MOV.U32 R3, RZ, RZ, R6 ;  /* 0x000000ffff037224 */ /* 0x001fc800078e0006 */
[----:B------:R-:W-:Y:S02]  /*2570*/  @!P2 IMAD.MOV R3, RZ, RZ, -R3 ;  /* 0x000000ffff03a224 */ /* 0x000fe400078e0a03 */
[----:B------:R-:W-:-:S03]  /*2580*/  @!P6 IMAD.IADD R4, R4, 0x1, -R14 ;  /* 0x000000010404e824 */ /* 0x000fc600078e0a0e */
[----:B------:R0:W-:Y:S01]  /*2590*/  STL [R1+0x14], R3 ;  /* 0x0000140301007387 */ /* 0x0001e20000100800 */
[----:B------:R-:W-:Y:S01]  /*25a0*/  @!P5 IMAD.IADD R28, R28, 0x1, -R14 ;  /* 0x000000011c1cd824 */ /* 0x000fe200078e0a0e */
[----:B------:R-:W-:Y:S01]  /*25b0*/  ISETP.GT.U32.AND P5, PT, R14, R0, PT ;  /* 0x000000000e00720c */ /* 0x000fe20003fa4070 */
[----:B------:R-:W-:Y:S02]  /*25c0*/  @!P1 IMAD.MOV R4, RZ, RZ, -R4 ;  /* 0x000000ffff049224 */ /* 0x000fe400078e0a04 */
[----:B0-----:R-:W-:-:S04]  /*25d0*/  IMAD.MOV.U32 R3, RZ, RZ, R2 ;  /* 0x000000ffff037224 */ /* 0x001fc800078e0002 */
[----:B------:R-:W-:Y:S01]  /*25e0*/  @!P0 IMAD.MOV R3, RZ, RZ, -R3 ;  /* 0x000000ffff038224 */ /* 0x000fe200078e0a03 */
[----:B------:R-:W-:Y:S04]  /*25f0*/  STL [R1+0x10], R4 ;  /* 0x0000100401007387 */ /* 0x000fe80000100800 */
[----:B------:R0:W-:Y:S01]  /*2600*/  STL [R1+0xc], R3 ;  /* 0x00000c0301007387 */ /* 0x0001e20000100800 */
[----:B------:R-:W-:Y:S01]  /*2610*/  @!P5 IMAD.IADD R0, R0, 0x1, -R14 ;  /* 0x000000010000d824 */ /* 0x000fe200078e0a0e */
[----:B------:R-:W-:Y:S02]  /*2620*/  IABS R9, R23 ;  /* 0x0000001700097213 */ /* 0x000fe40000000000 */
[----:B------:R-:W-:Y:S02]  /*2630*/  ISETP.GE.AND P5, PT, R23, RZ, PT ;  /* 0x000000ff1700720c */ /* 0x000fe40003fa6270 */
[----:B------:R-:W-:Y:S01]  /*2640*/  IABS R12, R24 ;  /* 0x00000018000c7213 */ /* 0x000fe20000000000 */
[----:B------:R-:W-:Y:S01]  /*2650*/  IMAD.MOV.U32 R5, RZ, RZ, R9 ;  /* 0x000000ffff057224 */ /* 0x000fe200078e0009 */
[----:B--2---:R-:W-:-:S05]  /*2660*/  IABS R8, R22 ;  /* 0x0000001600087213 */ /* 0x004fca0000000000 */
[----:B------:R-:W-:-:S04]  /*2670*/  IMAD.HI.U32 R10, R19, R8, RZ ;  /* 0x00000008130a7227 */ /* 0x000fc800078e00ff */
[----:B------:R-:W-:-:S04]  /*2680*/  IMAD.MOV R10, RZ, RZ, -R10 ;  /* 0x000000ffff0a7224 */ /* 0x000fc800078e0a0a */
[----:B------:R-:W-:Y:S01]  /*2690*/  IMAD R7, R14, R10, R8 ;  /* 0x0000000a0e077224 */ /* 0x000fe200078e0208 */
[----:B------:R-:W-:Y:S02]  /*26a0*/  ISETP.GE.AND P1, PT, R22, RZ, PT ;  /* 0x000000ff1600720c */ /* 0x000fe40003f26270 */
[----:B------:R-:W2:Y:S02]  /*26b0*/  LDL.LU R22, [R1+0x1f0] ;  /* 0x0001f00001167983 */ /* 0x000ea40000300800 */
[----:B------:R-:W-:Y:S02]  /*26c0*/  ISETP.GT.U32.AND P6, PT, R14, R7, PT ;  /* 0x000000070e00720c */ /* 0x000fe40003fc4070 */
[----:B------:R-:W2:Y:S01]  /*26d0*/  LDL.LU R23, [R1+0x1f4] ;  /* 0x0001f40001177983 */ /* 0x000ea20000300800 */
[----:B------:R-:W-:-:S10]  /*26e0*/  IMAD.HI.U32 R8, R19, R12, RZ ;  /* 0x0000000c13087227 */ /* 0x000fd400078e00ff */
[----:B------:R-:W-:Y:S01]  /*26f0*/  @!P6 IMAD.IADD R7, R7, 0x1, -R14 ;  /* 0x000000010707e824 */ /* 0x000fe200078e0a0e */
[----:B------:R-:W-:-:S04]  /*2700*/  ISETP.GT.U32.AND P6, PT, R14, R28, PT ;  /* 0x0000001c0e00720c */ /* 0x000fc80003fc4070 */
[----:B------:R-:W-:Y:S01]  /*2710*/  ISETP.GT.U32.AND P2, PT, R14, R7, PT ;  /* 0x000000070e00720c */ /* 0x000fe20003f44070 */
[----:B------:R-:W-:-:S04]  /*2720*/  IMAD.HI.U32 R9, R19, R5, RZ ;  /* 0x0000000513097227 */ /* 0x000fc800078e00ff */
[----:B------:R-:W-:Y:S02]  /*2730*/  IMAD.MOV R8, RZ, RZ, -R8 ;  /* 0x000000ffff087224 */ /* 0x000fe400078e0a08 */
[----:B------:R-:W-:Y:S02]  /*2740*/  IMAD.MOV R9, RZ, RZ, -R9 ;  /* 0x000000ffff097224 */ /* 0x000fe400078e0a09 */
[C---:B------:R-:W-:Y:S02]  /*2750*/  IMAD R12, R14.reuse, R8, R12 ;  /* 0x000000080e0c7224 */ /* 0x040fe400078e020c */
[----:B------:R-:W-:Y:S02]  /*2760*/  IMAD R5, R14, R9, R5 ;  /* 0x000000090e057224 */ /* 0x000fe400078e0205 */
[--C-:B------:R-:W-:Y:S01]  /*2770*/  @!P6 IMAD.IADD R28, R28, 0x1, -R14.reuse ;  /* 0x000000011c1ce824 */ /* 0x100fe200078e0a0e */
[----:B------:R-:W-:Y:S01]  /*2780*/  ISETP.GT.U32.AND P6, PT, R14, R12, PT ;  /* 0x0000000c0e00720c */ /* 0x000fe20003fc4070 */
[----:B------:R-:W-:Y:S01]  /*2790*/  @!P2 IMAD.IADD R7, R7, 0x1, -R14 ;  /* 0x000000010707a824 */ /* 0x000fe200078e0a0e */
[----:B------:R-:W-:-:S02]  /*27a0*/  ISETP.GE.AND P2, PT, R24, RZ, PT ;  /* 0x000000ff1800720c */ /* 0x000fc40003f46270 */
[----:B------:R-:W2:Y:S01]  /*27b0*/  LDL.LU R24, [R1+0x1f8] ;  /* 0x0001f80001187983 */ /* 0x000ea20000300800 */
[----:B------:R-:W-:Y:S02]  /*27c0*/  ISETP.GT.U32.AND P0, PT, R14, R5, PT ;  /* 0x000000050e00720c */ /* 0x000fe40003f04070 */
[----:B------:R-:W-:Y:S01]  /*27d0*/  IABS R9, R25 ;  /* 0x0000001900097213 */ /* 0x000fe20000000000 */
[----:B0-----:R-:W-:-:S05]  /*27e0*/  IMAD.MOV.U32 R3, RZ, RZ, R0 ;  /* 0x000000ffff037224 */ /* 0x001fca00078e0000 */
[----:B------:R-:W-:Y:S02]  /*27f0*/  @!P6 IMAD.IADD R12, R12, 0x1, -R14 ;  /* 0x000000010c0ce824 */ /* 0x000fe400078e0a0e */
[----:B------:R-:W-:Y:S02]  /*2800*/  IMAD.MOV.U32 R2, RZ, RZ, R9 ;  /* 0x000000ffff027224 */ /* 0x000fe400078e0009 */
[----:B------:R-:W-:Y:S01]  /*2810*/  @!P3 IMAD.MOV R28, RZ, RZ, -R28 ;  /* 0x000000ffff1cb224 */ /* 0x000fe200078e0a1c */
[----:B------:R-:W-:Y:S01]  /*2820*/  ISETP.GT.U32.AND P3, PT, R14, R12, PT ;  /* 0x0000000c0e00720c */ /* 0x000fe20003f64070 */
[----:B------:R-:W-:Y:S02]  /*2830*/  @!P0 IMAD.IADD R5, R5, 0x1, -R14 ;  /* 0x0000000105058824 */ /* 0x000fe400078e0a0e */
[----:B------:R-:W-:-:S04]  /*2840*/  IMAD.HI.U32 R8, R19, R2, RZ ;  /* 0x0000000213087227 */ /* 0x000fc800078e00ff */
[----:B------:R-:W-:Y:S01]  /*2850*/  @!P4 IMAD.MOV R3, RZ, RZ, -R3 ;  /* 0x000000ffff03c224 */ /* 0x000fe200078e0a03 */
[C---:B------:R-:W-:Y:S01]  /*2860*/  ISETP.GT.U32.AND P4, PT, R14.reuse, R5, PT ;  /* 0x000000050e00720c */ /* 0x040fe20003f84070 */
[----:B------:R-:W-:Y:S01]  /*2870*/  IMAD.MOV R8, RZ, RZ, -R8 ;  /* 0x000000ffff087224 */ /* 0x000fe200078e0a08 */
[----:B------:R-:W-:Y:S01]  /*2880*/  ISETP.GE.AND P0, PT, R25, RZ, PT ;  /* 0x000000ff1900720c */ /* 0x000fe20003f06270 */
[----:B------:R-:W-:Y:S01]  /*2890*/  @!P1 IMAD.MOV R7, RZ, RZ, -R7 ;  /* 0x000000ffff079224 */ /* 0x000fe200078e0a07 */
[----:B------:R-:W2:Y:S01]  /*28a0*/  LDL.LU R25, [R1+0x1fc] ;  /* 0x0001fc0001197983 */ /* 0x000ea20000300800 */
[----:B------:R-:W-:Y:S02]  /*28b0*/  IMAD R8, R14, R8, R2 ;  /* 0x000000080e087224 */ /* 0x000fe400078e0202 */
[----:B------:R-:W-:Y:S01]  /*28c0*/  @!P3 IMAD.IADD R12, R12, 0x1, -R14 ;  /* 0x000000010c0cb824 */ /* 0x000fe200078e0a0e */
[----:B------:R0:W-:Y:S02]  /*28d0*/  STL [R1], R3 ;  /* 0x0000000301007387 */ /* 0x0001e40000100800 */
[----:B------:R-:W-:-:S02]  /*28e0*/  ISETP.GT.U32.AND P6, PT, R14, R8, PT ;  /* 0x000000080e00720c */ /* 0x000fc40003fc4070 */
[----:B------:R-:W-:Y:S01]  /*28f0*/  STL [R1+0x225c], R28 ;  /* 0x00225c1c01007387 */ /* 0x000fe20000100800 */
[----:B------:R-:W-:-:S03]  /*2900*/  @!P4 IMAD.IADD R5, R5, 0x1, -R14 ;  /* 0x000000010505c824 */ /* 0x000fc600078e0a0e */
[----:B------:R-:W-:Y:S01]  /*2910*/  STL [R1+0x2260], R7 ;  /* 0x0022600701007387 */ /* 0x000fe20000100800 */
[----:B0-----:R-:W-:-:S06]  /*2920*/  IMAD.MOV.U32 R3, RZ, RZ, R5 ;  /* 0x000000ffff037224 */ /* 0x001fcc00078e0005 */
[----:B------:R-:W-:Y:S02]  /*2930*/  @!P6 IMAD.IADD R8, R8, 0x1, -R14 ;  /* 0x000000010808e824 */ /* 0x000fe400078e0a0e */
[----:B------:R-:W-:Y:S01]  /*2940*/  @!P5 IMAD.MOV R3, RZ, RZ, -R3 ;  /* 0x000000ffff03d224 */ /* 0x000fe200078e0a03 */
[----:B---3--:R-:W-:-:S05]  /*2950*/  IABS R9, R21 ;  /* 0x0000001500097213 */ /* 0x008fca0000000000 */
[----:B------:R-:W-:-:S04]  /*2960*/  IMAD.HI.U32 R4, R19, R9, RZ ;  /* 0x0000000913047227 */ /* 0x000fc800078e00ff */
[----:B------:R-:W-:-:S04]  /*2970*/  IMAD.MOV R4, RZ, RZ, -R4 ;  /* 0x000000ffff047224 */ /* 0x000fc800078e0a04 */
[----:B------:R-:W-:Y:S01]  /*2980*/  IMAD R9, R14, R4, R9 ;  /* 0x000000040e097224 */ /* 0x000fe200078e0209 */
[----:B----4-:R-:W-:Y:S02]  /*2990*/  IABS R6, R26 ;  /* 0x0000001a00067213 */ /* 0x010fe40000000000 */
[----:B------:R-:W-:Y:S02]  /*29a0*/  ISETP.GE.AND P3, PT, R26, RZ, PT ;  /* 0x000000ff1a00720c */ /* 0x000fe40003f66270 */
[----:B------:R-:W3:Y:S01]  /*29b0*/  LDL.LU R26, [R1+0x200] ;  /* 0x00020000011a7983 */ /* 0x000ee20000300800 */
[----:B------:R-:W-:-:S03]  /*29c0*/  ISETP.GT.U32.AND P4, PT, R14, R9, PT ;  /* 0x000000090e00720c */ /* 0x000fc60003f84070 */
[----:B------:R0:W-:Y:S10]  /*29d0*/  STL [R1+0x70], R3 ;  /* 0x0000700301007387 */ /* 0x0001f40000100800 */
[----:B------:R-:W-:Y:S01]  /*29e0*/  @!P4 IMAD.IADD R9, R9, 0x1, -R14 ;  /* 0x000000010909c824 */ /* 0x000fe200078e0a0e */
[----:B------:R-:W-:Y:S01]  /*29f0*/  ISETP.GT.U32.AND P4, PT, R14, R8, PT ;  /* 0x000000080e00720c */ /* 0x000fe20003f84070 */
[----:B0-----:R-:W-:-:S04]  /*2a00*/  IMAD.MOV.U32 R3, RZ, RZ, R12 ;  /* 0x000000ffff037224 */ /* 0x001fc800078e000c */
[----:B------:R-:W-:-:S05]  /*2a10*/  @!P2 IMAD.MOV R3, RZ, RZ, -R3 ;  /* 0x000000ffff03a224 */ /* 0x000fca00078e0a03 */
[----:B------:R0:W-:Y:S03]  /*2a20*/  STL [R1+0x6c], R3 ;  /* 0x00006c0301007387 */ /* 0x0001e60000100800 */
[----:B------:R-:W-:Y:S01]  /*2a30*/  @!P4 IMAD.IADD R8, R8, 0x1, -R14 ;  /* 0x000000010808c824 */ /* 0x000fe200078e0a0e */
[----:B------:R-:W-:Y:S02]  /*2a40*/  IABS R2, R27 ;  /* 0x0000001b00027213 */ /* 0x000fe40000000000 */
[----:B------:R-:W-:Y:S02]  /*2a50*/  ISETP.GE.AND P4, PT, R27, RZ, PT ;  /* 0x000000ff1b00720c */ /* 0x000fe40003f86270 */
[----:B------:R-:W4:Y:S01]  /*2a60*/  LDL.LU R27, [R1+0x204] ;  /* 0x00020400011b7983 */ /* 0x000f220000300800 */
[----:B------:R-:W-:-:S04]  /*2a70*/  IMAD.HI.U32 R0, R19, R6, RZ ;  /* 0x0000000613007227 */ /* 0x000fc800078e00ff */
[----:B------:R-:W-:-:S04]  /*2a80*/  IMAD.MOV R0, RZ, RZ, -R0 ;  /* 0x000000ffff007224 */ /* 0x000fc800078e0a00 */
[----:B------:R-:W-:-:S05]  /*2a90*/  IMAD R6, R14, R0, R6 ;  /* 0x000000000e067224 */ /* 0x000fca00078e0206 */
[C---:B------:R-:W-:Y:S01]  /*2aa0*/  ISETP.GT.U32.AND P6, PT, R14.reuse, R6, PT ;  /* 0x000000060e00720c */ /* 0x040fe20003fc4070 */
[----:B------:R-:W-:Y:S01]  /*2ab0*/  IMAD.HI.U32 R4, R19, R2, RZ ;  /* 0x0000000213047227 */ /* 0x000fe200078e00ff */
[----:B------:R-:W-:-:S03]  /*2ac0*/  ISETP.GT.U32.AND P5, PT, R14, R9, PT ;  /* 0x000000090e00720c */ /* 0x000fc60003fa4070 */
[----:B------:R-:W-:-:S04]  /*2ad0*/  IMAD.MOV R4, RZ, RZ, -R4 ;  /* 0x000000ffff047224 */ /* 0x000fc800078e0a04 */
[----:B------:R-:W-:-:S04]  /*2ae0*/  IMAD R2, R14, R4, R2 ;  /* 0x000000040e027224 */ /* 0x000fc800078e0202 */
[----:B------:R-:W-:Y:S01]  /*2af0*/  @!P6 IMAD.IADD R6, R6, 0x1, -R14 ;  /* 0x000000010606e824 */ /* 0x000fe200078e0a0e */
[----:B------:R-:W-:-:S04]  /*2b00*/  ISETP.GT.U32.AND P2, PT, R14, R2, PT ;  /* 0x000000020e00720c */ /* 0x000fc80003f44070 */
[----:B------:R-:W-:Y:S01]  /*2b10*/  ISETP.GT.U32.AND P6, PT, R14, R6, PT ;  /* 0x000000060e00720c */ /* 0x000fe20003fc4070 */
[----:B------:R-:W-:Y:S02]  /*2b20*/  @!P5 IMAD.IADD R9, R9, 0x1, -R14 ;  /* 0x000000010909d824 */ /* 0x000fe400078e0a0e */
[----:B------:R-:W-:-:S05]  /*2b30*/  @!P0 IMAD.MOV R8, RZ, RZ, -R8 ;  /* 0x000000ffff088224 */ /* 0x000fca00078e0a08 */
[----:B------:R-:W-:Y:S01]  /*2b40*/  STL [R1+0x2258], R8 ;  /* 0x0022580801007387 */ /* 0x000fe20000100800 */
[----:B------:R-:W-:-:S04]  /*2b50*/  @!P2 IMAD.IADD R2, R2, 0x1, -R14 ;  /* 0x000000010202a824 */ /* 0x000fc800078e0a0e */
[----:B------:R-:W-:Y:S01]  /*2b60*/  @!P6 IMAD.IADD R6, R6, 0x1, -R14 ;  /* 0x000000010606e824 */ /* 0x000fe200078e0a0e */
[----:B------:R-:W-:Y:S02]  /*2b70*/  ISETP.GT.U32.AND P2, PT, R14, R2, PT ;  /* 0x000000020e00720c */ /* 0x000fe40003f44070 */
[----:B------:R-:W-:Y:S01]  /*2b80*/  ISETP.GE.AND P1, PT, R21, RZ, PT ;  /* 0x000000ff1500720c */ /* 0x000fe20003f26270 */
[----:B------:R-:W-:-:S10]  /*2b90*/  @!P3 IMAD.MOV R6, RZ, RZ, -R6 ;  /* 0x000000ffff06b224 */ /* 0x000fd400078e0a06 */
[----:B------:R-:W-:Y:S02]  /*2ba0*/  @!P2 IMAD.IADD R2, R2, 0x1, -R14 ;  /* 0x000000010202a824 */ /* 0x000fe400078e0a0e */
[----:B------:R-:W-:Y:S02]  /*2bb0*/  @!P1 IMAD.MOV R9, RZ, RZ, -R9 ;  /* 0x000000ffff099224 */ /* 0x000fe400078e0a09 */
[----:B0-----:R-:W-:-:S04]  /*2bc0*/  IMAD.MOV.U32 R3, RZ, RZ, R2 ;  /* 0x000000ffff037224 */ /* 0x001fc800078e0002 */
[----:B------:R-:W-:Y:S01]  /*2bd0*/  @!P4 IMAD.MOV R3, RZ, RZ, -R3 ;  /* 0x000000ffff03c224 */ /* 0x000fe200078e0a03 */
[----:B--2---:R-:W-:Y:S02]  /*2be0*/  IABS R0, R22 ;  /* 0x0000001600007213 */ /* 0x004fe40000000000 */
[----:B------:R-:W-:-:S03]  /*2bf0*/  IABS R11, R23 ;  /* 0x00000017000b7213 */ /* 0x000fc60000000000 */
[----:B------:R-:W-:-:S04]  /*2c00*/  IMAD.HI.U32 R13, R19, R0, RZ ;  /* 0x00000000130d7227 */ /* 0x000fc800078e00ff */
[----:B------:R-:W-:Y:S02]  /*2c10*/  IMAD.MOV R13, RZ, RZ, -R13 ;  /* 0x000000ffff0d7224 */ /* 0x000fe400078e0a0d */
[----:B------:R-:W-:-:S04]  /*2c20*/  IMAD.HI.U32 R5, R19, R11, RZ ;  /* 0x0000000b13057227 */ /* 0x000fc800078e00ff */
[----:B------:R-:W-:Y:S02]  /*2c30*/  IMAD R0, R14, R13, R0 ;  /* 0x0000000d0e007224 */ /* 0x000fe400078e0200 */
[----:B------:R-:W-:-:S03]  /*2c40*/  IMAD.MOV R5, RZ, RZ, -R5 ;  /* 0x000000ffff057224 */ /* 0x000fc600078e0a05 */
[C---:B------:R-:W-:Y:S01]  /*2c50*/  ISETP.GT.U32.AND P5, PT, R14.reuse, R0, PT ;  /* 0x000000000e00720c */ /* 0x040fe20003fa4070 */
[----:B------:R-:W-:Y:S01]  /*2c60*/  IMAD R11, R14, R5, R11 ;  /* 0x000000050e0b7224 */ /* 0x000fe200078e020b */
[----:B------:R-:W-:Y:S02]  /*2c70*/  ISETP.GE.AND P0, PT, R22, RZ, PT ;  /* 0x000000ff1600720c */ /* 0x000fe40003f06270 */
[----:B------:R-:W2:Y:S02]  /*2c80*/  LDL.LU R22, [R1+0x208] ;  /* 0x0002080001167983 */ /* 0x000ea40000300800 */
[----:B------:R-:W-:-:S07]  /*2c90*/  ISETP.GT.U32.AND P6, PT, R14, R11, PT ;  /* 0x0000000b0e00720c */ /* 0x000fce0003fc4070 */
[--C-:B------:R-:W-:Y:S01]  /*2ca0*/  @!P5 IMAD.IADD R0, R0, 0x1, -R14.reuse ;  /* 0x000000010000d824 */ /* 0x100fe200078e0a0e */
[----:B------:R-:W-:Y:S02]  /*2cb0*/  ISETP.GE.AND P5, PT, R23, RZ, PT ;  /* 0x000000ff1700720c */ /* 0x000fe40003fa6270 */
[----:B------:R-:W2:Y:S01]  /*2cc0*/  LDL.LU R23, [R1+0x20c] ;  /* 0x00020c0001177983 */ /* 0x000ea20000300800 */
[----:B------:R-:W-:Y:S02]  /*2cd0*/  IABS R4, R24 ;  /* 0x0000001800047213 */ /* 0x000fe40000000000 */
[----:B------:R-:W-:Y:S01]  /*2ce0*/  @!P6 IMAD.IADD R11, R11, 0x1, -R14 ;  /* 0x000000010b0be824 */ /* 0x000fe200078e0a0e */
[----:B------:R-:W-:Y:S02]  /*2cf0*/  ISETP.GT.U32.AND P6, PT, R14, R0, PT ;  /* 0x000000000e00720c */ /* 0x000fe40003fc4070 */
[----:B------:R-:W-:-:S04]  /*2d00*/  IMAD.HI.U32 R13, R19, R4, RZ ;  /* 0x00000004130d7227 */ /* 0x000fc800078e00ff */
[----:B------:R-:W-:-:S04]  /*2d10*/  IMAD.MOV R13, RZ, RZ, -R13 ;  /* 0x000000ffff0d7224 */ /* 0x000fc800078e0a0d */
[----:B------:R-:W-:Y:S01]  /*2d20*/  IMAD R4, R14, R13, R4 ;  /* 0x0000000d0e047224 */ /* 0x000fe200078e0204 */
[----:B------:R-:W-:Y:S02]  /*2d30*/  STL [R1+0x2264], R9 ;  /* 0x0022640901007387 */ /* 0x000fe40000100800 */
[----:B------:R-:W-:Y:S02]  /*2d40*/  @!P6 IMAD.IADD R0, R0, 0x1, -R14 ;  /* 0x000000010000e824 */ /* 0x000fe400078e0a0e */
[----:B------:R-:W-:Y:S01]  /*2d50*/  ISETP.GT.U32.AND P2, PT, R14, R4, PT ;  /* 0x000000040e00720c */ /* 0x000fe20003f44070 */
[----:B------:R-:W-:Y:S04]  /*2d60*/  STL [R1+0x58], R6 ;  /* 0x0000580601007387 */ /* 0x000fe80000100800 */
[----:B------:R0:W-:Y:S01]  /*2d70*/  STL [R1+0x60], R3 ;  /* 0x0000600301007387 */ /* 0x0001e20000100800 */
[----:B------:R-:W-:-:S02]  /*2d80*/  ISETP.GE.AND P3, PT, R24, RZ, PT ;  /* 0x000000ff1800720c */ /* 0x000fc40003f66270 */
[----:B------:R-:W-:Y:S01]  /*2d90*/  IABS R10, R25 ;  /* 0x00000019000a7213 */ /* 0x000fe20000000000 */
[----:B------:R-:W2:Y:S01]  /*2da0*/  LDL.LU R24, [R1+0x210] ;  /* 0x0002100001187983 */ /* 0x000ea20000300800 */
[----:B0-----:R-:W-:Y:S01]  /*2db0*/  IMAD.MOV.U32 R3, RZ, RZ, R0 ;  /* 0x000000ffff037224 */ /* 0x001fe200078e0000 */
[----:B------:R-:W-:Y:S02]  /*2dc0*/  ISETP.GE.AND P6, PT, R25, RZ, PT ;  /* 0x000000ff1900720c */ /* 0x000fe40003fc6270 */
[----:B------:R-:W-:Y:S01]  /*2dd0*/  @!P2 IMAD.IADD R4, R4, 0x1, -R14 ;  /* 0x000000010404a824 */ /* 0x000fe200078e0a0e */
[----:B------:R-:W2:Y:S01]  /*2de0*/  LDL.LU R25, [R1+0x214] ;  /* 0x0002140001197983 */ /* 0x000ea20000300800 */
[----:B------:R-:W-:-:S05]  /*2df0*/  @!P0 IMAD.MOV R3, RZ, RZ, -R3 ;  /* 0x000000ffff038224 */ /* 0x000fca00078e0a03 */
[----:B------:R0:W-:Y:S01]  /*2e00*/  STL [R1+0x64], R3 ;  /* 0x0000640301007387 */ /* 0x0001e20000100800 */
[----:B------:R-:W-:-:S13]  /*2e10*/  ISETP.GT.U32.AND P1, PT, R14, R11, PT ;  /* 0x0000000b0e00720c */ /* 0x000fda0003f24070 */
[----:B------:R-:W-:-:S04]  /*2e20*/  @!P1 IMAD.IADD R11, R11, 0x1, -R14 ;  /* 0x000000010b0b9824 */ /* 0x000fc800078e0a0e */
[----:B0-----:R-:W-:-:S04]  /*2e30*/  IMAD.MOV.U32 R3, RZ, RZ, R11 ;  /* 0x000000ffff037224 */ /* 0x001fc800078e000b */
[----:B------:R-:W-:Y:S01]  /*2e40*/  @!P5 IMAD.MOV R3, RZ, RZ, -R3 ;  /* 0x000000ffff03d224 */ /* 0x000fe200078e0a03 */
[----:B---3--:R-:W-:Y:S02]  /*2e50*/  IABS R5, R26 ;  /* 0x0000001a00057213 */ /* 0x008fe40000000000 */
[----:B------:R-:W-:Y:S02]  /*2e60*/  ISETP.GE.AND P2, PT, R26, RZ, PT ;  /* 0x000000ff1a00720c */ /* 0x000fe40003f46270 */
[----:B------:R-:W3:Y:S01]  /*2e70*/  LDL.LU R26, [R1+0x218] ;  /* 0x00021800011a7983 */ /* 0x000ee20000300800 */
[----:B----4-:R-:W-:Y:S02]  /*2e80*/  IABS R2, R27 ;  /* 0x0000001b00027213 */ /* 0x010fe40000000000 */
[----:B------:R-:W-:Y:S02]  /*2e90*/  ISETP.GE.AND P5, PT, R27, RZ, PT ;  /* 0x000000ff1b00720c */ /* 0x000fe40003fa6270 */
[----:B------:R-:W4:Y:S01]  /*2ea0*/  LDL.LU R27, [R1+0x21c] ;  /* 0x00021c00011b7983 */ /* 0x000f220000300800 */
[----:B------:R-:W-:-:S04]  /*2eb0*/  IMAD.HI.U32 R12, R19, R10, RZ ;  /* 0x0000000a130c7227 */ /* 0x000fc800078e00ff */
[----:B------:R-:W-:-:S04]  /*2ec0*/  IMAD.MOV R12, RZ, RZ, -R12 ;  /* 0x000000ffff0c7224 */ /* 0x000fc800078e0a0c */
[----:B------:R-:W-:-:S05]  /*2ed0*/  IMAD R10, R14, R12, R10 ;  /* 0x0000000c0e0a7224 */ /* 0x000fca00078e020a */
[----:B------:R-:W-:Y:S01]  /*2ee0*/  ISETP.GT.U32.AND P4, PT, R14, R10, PT ;  /* 0x0000000a0e00720c */ /* 0x000fe20003f84070 */
[----:B------:R-:W-:-:S04]  /*2ef0*/  IMAD.HI.U32 R12, R19, R5, RZ ;  /* 0x00000005130c7227 */ /* 0x000fc800078e00ff */
[----:B------:R-:W-:Y:S02]  /*2f00*/  IMAD.MOV R12, RZ, RZ, -R12 ;  /* 0x000000ffff0c7224 */ /* 0x000fe400078e0a0c */
[----:B------:R-:W-:-:S06]  /*2f10*/  IMAD.HI.U32 R6, R19, R2, RZ ;  /* 0x0000000213067227 */ /* 0x000fcc00078e00ff */
[----:B------:R-:W-:Y:S01]  /*2f20*/  @!P4 IMAD.IADD R10, R10, 0x1, -R14 ;  /* 0x000000010a0ac824 */ /* 0x000fe200078e0a0e */
[C---:B------:R-:W-:Y:S01]  /*2f30*/  ISETP.GT.U32.AND P4, PT, R14.reuse, R4, PT ;  /* 0x000000040e00720c */ /* 0x040fe20003f84070 */
[----:B------:R-:W-:Y:S02]  /*2f40*/  IMAD R5, R14, R12, R5 ;  /* 0x0000000c0e057224 */ /* 0x000fe400078e0205 */
[----:B------:R-:W-:-:S03]  /*2f50*/  IMAD.MOV R6, RZ, RZ, -R6 ;  /* 0x000000ffff067224 */ /* 0x000fc600078e0a06 */
[C---:B------:R-:W-:Y:S01]  /*2f60*/  ISETP.GT.U32.AND P1, PT, R14.reuse, R5, PT ;  /* 0x000000050e00720c */ /* 0x040fe20003f24070 */
[C---:B------:R-:W-:Y:S01]  /*2f70*/  IMAD R2, R14.reuse, R6, R2 ;  /* 0x000000060e027224 */ /* 0x040fe200078e0202 */
[----:B------:R-:W-:-:S05]  /*2f80*/  ISETP.GT.U32.AND P0, PT, R14, R10, PT ;  /* 0x0000000a0e00720c */ /* 0x000fca0003f04070 */
[----:B------:R-:W-:Y:S01]  /*2f90*/  @!P4 IMAD.IADD R4, R4, 0x1, -R14 ;  /* 0x000000010404c824 */ /* 0x000fe200078e0a0e */
[----:B------:R-:W-:-:S05]  /*2fa0*/  ISETP.GT.U32.AND P4, PT, R14, R2, PT ;  /* 0x000000020e00720c */ /* 0x000fca0003f84070 */
[--C-:B------:R-:W-:Y:S02]  /*2fb0*/  @!P1 IMAD.IADD R5, R5, 0x1, -R14.reuse ;  /* 0x0000000105059824 */ /* 0x100fe400078e0a0e */
[----:B------:R-:W-:-:S03]  /*2fc0*/  @!P0 IMAD.IADD R10, R10, 0x1, -R14 ;  /* 0x000000010a0a8824 */ /* 0x000fc600078e0a0e */
[----:B------:R-:W-:-:S03]  /*2fd0*/  ISETP.GT.U32.AND P1, PT, R14, R5, PT ;  /* 0x000000050e00720c */ /* 0x000fc60003f24070 */
[----:B------:R-:W-:Y:S01]  /*2fe0*/  @!P4 IMAD.IADD R2, R2, 0x1, -R14 ;  /* 0x000000010202c824 */ /* 0x000fe200078e0a0e */
[----:B------:R0:W-:Y:S01]  /*2ff0*/  STL [R1+0x5c], R3 ;  /* 0x00005c0301007387 */ /* 0x0001e20000100800 */
[----:B------:R-:W-:-:S04]  /*3000*/  IMAD.MOV.U32 R7, RZ, RZ, R10 ;  /* 0x000000ffff077224 */ /* 0x000fc800078e000a */
[----:B------:R-:W-:Y:S02]  /*3010*/  @!P6 IMAD.MOV R7, RZ, RZ, -R7 ;  /* 0x000000ffff07e224 */ /* 0x000fe400078e0a07 */
[----:B0-----:R-:W-:-:S04]  /*3020*/  IMAD.MOV.U32 R3, RZ, RZ, R4 ;  /* 0x000000ffff037224 */ /* 0x001fc800078e0004 */
[----:B------:R-:W-:Y:S01]  /*3030*/  @!P3 IMAD.MOV R3, RZ, RZ, -R3 ;  /* 0x000000ffff03b224 */ /* 0x000fe200078e0a03 */
[----:B------:R-:W-:Y:S01]  /*3040*/  ISETP.GT.U32.AND P3, PT, R14, R2, PT ;  /* 0x000000020e00720c */ /* 0x000fe20003f64070 */
[----:B------:R-:W-:-:S12]  /*3050*/  @!P1 IMAD.IADD R5, R5, 0x1, -R14 ;  /* 0x0000000105059824 */ /* 0x000fd800078e0a0e */
[----:B------:R-:W-:Y:S01]  /*3060*/  @!P3 IMAD.IADD R2, R2, 0x1, -R14 ;  /* 0x000000010202b824 */ /* 0x000fe200078e0a0e */
[----:B--2---:R-:W-:-:S05]  /*3070*/  IABS R12, R22 ;  /* 0x00000016000c7213 */ /* 0x004fca0000000000 */
[----:B------:R-:W-:-:S04]  /*3080*/  IMAD.HI.U32 R6, R19, R12, RZ ;  /* 0x0000000c13067227 */ /* 0x000fc800078e00ff */
[----:B------:R-:W-:Y:S01]  /*3090*/  IMAD.MOV R6, RZ, RZ, -R6 ;  /* 0x000000ffff067224 */ /* 0x000fe200078e0a06 */
[----:B------:R-:W-:-:S03]  /*30a0*/  IABS R0, R23 ;  /* 0x0000001700007213 */ /* 0x000fc60000000000 */
[----:B------:R-:W-:Y:S02]  /*30b0*/  IMAD R12, R14, R6, R12 ;  /* 0x000000060e0c7224 */ /* 0x000fe400078e020c */
[----:B------:R-:W-:-:S03]  /*30c0*/  IMAD.HI.U32 R13, R19, R0, RZ ;  /* 0x00000000130d7227 */ /* 0x000fc600078e00ff */
[----:B------:R-:W-:Y:S01]  /*30d0*/  ISETP.GT.U32.AND P4, PT, R14, R12, PT ;  /* 0x0000000c0e00720c */ /* 0x000fe20003f84070 */
[----:B------:R-:W-:-:S04]  /*30e0*/  IMAD.MOV R13, RZ, RZ, -R13 ;  /* 0x000000ffff0d7224 */ /* 0x000fc800078e0a0d */
[----:B------:R-:W-:Y:S01]  /*30f0*/  IMAD R0, R14, R13, R0 ;  /* 0x0000000d0e007224 */ /* 0x000fe200078e0200 */
[----:B------:R-:W-:Y:S02]  /*3100*/  ISETP.GE.AND P0, PT, R22, RZ, PT ;  /* 0x000000ff1600720c */ /* 0x000fe40003f06270 */
[----:B------:R-:W2:Y:S02]  /*3110*/  LDL.LU R22, [R1+0x220] ;  /* 0x0002200001167983 */ /* 0x000ea40000300800 */
[----:B------:R-:W-:-:S03]  /*3120*/  ISETP.GT.U32.AND P6, PT, R14, R0, PT ;  /* 0x000000000e00720c */ /* 0x000fc60003fc4070 */
[----:B------:R-:W-:Y:S01]  /*3130*/  @!P4 IMAD.IADD R12, R12, 0x1, -R14 ;  /* 0x000000010c0cc824 */ /* 0x000fe200078e0a0e */
[----:B------:R0:W-:Y:S01]  /*3140*/  STL [R1+0x50], R3 ;  /* 0x0000500301007387 */ /* 0x0001e20000100800 */
[----:B------:R-:W-:-:S03]  /*3150*/  ISETP.GE.AND P1, PT, R23, RZ, PT ;  /* 0x000000ff1700720c */ /* 0x000fc60003f26270 */
[----:B------:R-:W-:Y:S01]  /*3160*/  ISETP.GT.U32.AND P4, PT, R14, R12, PT ;  /* 0x0000000c0e00720c */ /* 0x000fe20003f84070 */
[----:B------:R-:W2:Y:S01]  /*3170*/  LDL.LU R23, [R1+0x224] ;  /* 0x0002240001177983 */ /* 0x000ea20000300800 */
[----:B0-----:R-:W-:-:S04]  /*3180*/  IMAD.MOV.U32 R3, RZ, RZ, R5 ;  /* 0x000000ffff037224 */ /* 0x001fc800078e0005 */
[----:B------:R-:W-:Y:S01]  /*3190*/  @!P2 IMAD.MOV R3, RZ, RZ, -R3 ;  /* 0x000000ffff03a224 */ /* 0x000fe200078e0a03 */
[----:B------:R-:W-:Y:S01]  /*31a0*/  STL [R1+0x54], R7 ;  /* 0x0000540701007387 */ /* 0x000fe20000100800 */
[----:B------:R-:W-:Y:S01]  /*31b0*/  @!P6 IMAD.IADD R0, R0, 0x1, -R14 ;  /* 0x000000010000e824 */ /* 0x000fe200078e0a0e */
[----:B------:R-:W-:Y:S02]  /*31c0*/  IABS R11, R24 ;  /* 0x00000018000b7213 */ /* 0x000fe40000000000 */
[----:B------:R-:W-:Y:S01]  /*31d0*/  ISETP.GE.AND P2, PT, R24, RZ, PT ;  /* 0x000000ff1800720c */ /* 0x000fe20003f46270 */
[----:B------:R0:W-:Y:S01]  /*31e0*/  STL [R1+0xc8], R3 ;  /* 0x0000c80301007387 */ /* 0x0001e20000100800 */
[----:B------:R-:W-:-:S03]  /*31f0*/  ISETP.GT.U32.AND P6, PT, R14, R0, PT ;  /* 0x000000000e00720c */ /* 0x000fc60003fc4070 */
[----:B------:R-:W2:Y:S01]  /*3200*/  LDL.LU R24, [R1+0x228] ;  /* 0x0002280001187983 */ /* 0x000ea20000300800 */
[----:B0-----:R-:W-:Y:S02]  /*3210*/  IMAD.MOV.U32 R3, RZ, RZ, R2 ;  /* 0x000000ffff037224 */ /* 0x001fe400078e0002 */
[----:B------:R-:W-:Y:S02]  /*3220*/  @!P4 IMAD.IADD R12, R12, 0x1, -R14 ;  /* 0x000000010c0cc824 */ /* 0x000fe400078e0a0e */
[----:B------:R-:W-:-:S05]  /*3230*/  @!P5 IMAD.MOV R3, RZ, RZ, -R3 ;  /* 0x000000ffff03d224 */ /* 0x000fca00078e0a03 */
[----:B------:R0:W-:Y:S01]  /*3240*/  STL [R1+0xc0], R3 ;  /* 0x0000c00301007387 */ /* 0x0001e20000100800 */
[----:B------:R-:W-:Y:S01]  /*3250*/  @!P6 IMAD.IADD R0, R0, 0x1, -R14 ;  /* 0x000000010000e824 */ /* 0x000fe200078e0a0e */
[----:B------:R-:W-:Y:S01]  /*3260*/  IABS R6, R25 ;  /* 0x0000001900067213 */ /* 0x000fe20000000000 */
[----:B0-----:R-:W-:-:S04]  /*3270*/  IMAD.MOV.U32 R3, RZ, RZ, R12 ;  /* 0x000000ffff037224 */ /* 0x001fc800078e000c */
[----:B------:R-:W-:Y:S01]  /*3280*/  @!P0 IMAD.MOV R3, RZ, RZ, -R3 ;  /* 0x000000ffff038224 */ /* 0x000fe200078e0a03 */
[----:B------:R-:W-:Y:S01]  /*3290*/  ISETP.GE.AND P5, PT, R25, RZ, PT ;  /* 0x000000ff1900720c */ /* 0x000fe20003fa6270 */
[----:B------:R-:W-:-:S03]  /*32a0*/  IMAD.HI.U32 R4, R19, R11, RZ ;  /* 0x0000000b13047227 */ /* 0x000fc600078e00ff */
[----:B------:R0:W-:Y:S01]  /*32b0*/  STL [R1+0x4c], R3 ;  /* 0x00004c0301007387 */ /* 0x0001e20000100800 */
[----:B------:R-:W-:-:S03]  /*32c0*/  IMAD.HI.U32 R5, R19, R6, RZ ;  /* 0x0000000613057227 */ /* 0x000fc600078e00ff */
[----:B------:R-:W2:Y:S01]  /*32d0*/  LDL.LU R25, [R1+0x22c] ;  /* 0x00022c0001197983 */ /* 0x000ea20000300800 */
[----:B---3--:R-:W-:-:S05]  /*32e0*/  IABS R10, R26 ;  /* 0x0000001a000a7213 */ /* 0x008fca0000000000 */
[----:B------:R-:W-:-:S04]  /*32f0*/  IMAD.HI.U32 R2, R19, R10, RZ ;  /* 0x0000000a13027227 */ /* 0x000fc800078e00ff */
[----:B------:R-:W-:-:S04]  /*3300*/  IMAD.MOV R2, RZ, RZ, -R2 ;  /* 0x000000ffff027224 */ /* 0x000fc800078e0a02 */
[----:B------:R-:W-:-:S05]  /*3310*/  IMAD R10, R14, R2, R10 ;  /* 0x000000020e0a7224 */ /* 0x000fca00078e020a */
[----:B------:R-:W-:Y:S01]  /*3320*/  ISETP.GT.U32.AND P6, PT, R14, R10, PT ;  /* 0x0000000a0e00720c */ /* 0x000fe20003fc4070 */
[----:B------:R-:W-:Y:S02]  /*3330*/  IMAD.MOV R4, RZ, RZ, -R4 ;  /* 0x000000ffff047224 */ /* 0x000fe400078e0a04 */
[----:B------:R-:W-:Y:S01]  /*3340*/  IMAD.MOV R5, RZ, RZ, -R5 ;  /* 0x000000ffff057224 */ /* 0x000fe200078e0a05 */
[----:B------:R-:W-:Y:S01]  /*3350*/  ISETP.GE.AND P0, PT, R26, RZ, PT ;  /* 0x000000ff1a00720c */ /* 0x000fe20003f06270 */
[C---:B------:R-:W-:Y:S01]  /*3360*/  IMAD R11, R14.reuse, R4, R11 ;  /* 0x000000040e0b7224 */ /* 0x040fe200078e020b */
[----:B------:R-:W3:Y:S01]  /*3370*/  LDL.LU R26, [R1+0x230] ;  /* 0x00023000011a7983 */ /* 0x000ee20000300800 */
[----:B------:R-:W-:-:S06]  /*3380*/  IMAD R6, R14, R5, R6 ;  /* 0x000000050e067224 */ /* 0x000fcc00078e0206 */
[----:B------:R-:W-:Y:S01]  /*3390*/  @!P6 IMAD.IADD R10, R10, 0x1, -R14 ;  /* 0x000000010a0ae824 */ /* 0x000fe200078e0a0e */
[----:B----4-:R-:W-:Y:S02]  /*33a0*/  IABS R4, R27 ;  /* 0x0000001b00047213 */ /* 0x010fe40000000000 */
[----:B------:R-:W-:Y:S02]  /*33b0*/  ISETP.GE.AND P6, PT, R27, RZ, PT ;  /* 0x000000ff1b00720c */ /* 0x000fe40003fc6270 */
[----:B------:R-:W4:Y:S01]  /*33c0*/  LDL.LU R27, [R1+0x234] ;  /* 0x00023400011b7983 */ /* 0x000f220000300800 */
[C---:B------:R-:W-:Y:S02]  /*33d0*/  ISETP.GT.U32.AND P3, PT, R14.reuse, R11, PT ;  /* 0x0000000b0e00720c */ /* 0x040fe40003f64070 */
[----:B------:R-:W-:-:S11]  /*33e0*/  ISETP.GT.U32.AND P4, PT, R14, R6, PT ;  /* 0x000000060e00720c */ /* 0x000fd60003f84070 */
[--C-:B------:R-:W-:Y:S02]  /*33f0*/  @!P3 IMAD.IADD R11, R11, 0x1, -R14.reuse ;  /* 0x000000010b0bb824 */ /* 0x100fe400078e0a0e */
[----:B------:R-:W-:-:S03]  /*3400*/  @!P4 IMAD.IADD R6, R6, 0x1, -R14 ;  /* 0x000000010606c824 */ /* 0x000fc600078e0a0e */
[C---:B------:R-:W-:Y:S02]  /*3410*/  ISETP.GT.U32.AND P3, PT, R14.reuse, R11, PT ;  /* 0x0000000b0e00720c */ /* 0x040fe40003f64070 */
[----:B------:R-:W-:Y:S01]  /*3420*/  ISETP.GT.U32.AND P4, PT, R14, R6, PT ;  /* 0x000000060e00720c */ /* 0x000fe20003f84070 */
[----:B0-----:R-:W-:-:S04]  /*3430*/  IMAD.MOV.U32 R3, RZ, RZ, R0 ;  /* 0x000000ffff037224 */ /* 0x001fc800078e0000 */
[----:B------:R-:W-:-:S06]  /*3440*/  @!P1 IMAD.MOV R3, RZ, RZ, -R3 ;  /* 0x000000ffff039224 */ /* 0x000fcc00078e0a03 */
[--C-:B------:R-:W-:Y:S02]  /*3450*/  @!P3 IMAD.IADD R11, R11, 0x1, -R14.reuse ;  /* 0x000000010b0bb824 */ /* 0x100fe400078e0a0e */
[----:B------:R-:W-:Y:S01]  /*3460*/  @!P4 IMAD.IADD R6, R6, 0x1, -R14 ;  /* 0x000000010606c824 */ /* 0x000fe200078e0a0e */
[----:B------:R0:W-:Y:S01]  /*3470*/  STL [R1+0x90], R3 ;  /* 0x0000900301007387 */ /* 0x0001e20000100800 */
[----:B------:R-:W-:-:S04]  /*3480*/  IMAD.MOV.U32 R7, RZ, RZ, R11 ;  /* 0x000000ffff077224 */ /* 0x000fc800078e000b */
[----:B------:R-:W-:Y:S02]  /*3490*/  @!P2 IMAD.MOV R7, RZ, RZ, -R7 ;  /* 0x000000ffff07a224 */ /* 0x000fe400078e0a07 */
[----:B0-----:R-:W-:-:S04]  /*34a0*/  IMAD.MOV.U32 R3, RZ, RZ, R6 ;  /* 0x000000ffff037224 */ /* 0x001fc800078e0006 */
[----:B------:R-:W-:Y:S01]  /*34b0*/  @!P5 IMAD.MOV R3, RZ, RZ, -R3 ;  /* 0x000000ffff03d224 */ /* 0x000fe200078e0a03 */
[----:B------:R-:W-:Y:S04]  /*34c0*/  STL [R1+0x98], R7 ;  /* 0x0000980701007387 */ /* 0x000fe80000100800 */
[----:B------:R0:W-:Y:S04]  /*34d0*/  STL [R1+0xa0], R3 ;  /* 0x0000a00301007387 */ /* 0x0001e80000100800 */
[----:B------:R-:W4:Y:S01]  /*34e0*/  LDL.LU R21, [R1+0x238] ;  /* 0x0002380001157983 */ /* 0x000f220000300800 */
[----:B------:R-:W-:-:S04]  /*34f0*/  IMAD.HI.U32 R13, R19, R4, RZ ;  /* 0x00000004130d7227 */ /* 0x000fc800078e00ff */
[----:B------:R-:W-:-:S04]  /*3500*/  IMAD.MOV R13, RZ, RZ, -R13 ;  /* 0x000000ffff0d7224 */ /* 0x000fc800078e0a0d */
[----:B------:R-:W-:-:S05]  /*3510*/  IMAD R4, R14, R13, R4 ;  /* 0x0000000d0e047224 */ /* 0x000fca00078e0204 */
[C---:B------:R-:W-:Y:S02]  /*3520*/  ISETP.GT.U32.AND P3, PT, R14.reuse, R4, PT ;  /* 0x000000040e00720c */ /* 0x040fe40003f64070 */
[----:B------:R-:W-:-:S11]  /*3530*/  ISETP.GT.U32.AND P1, PT, R14, R10, PT ;  /* 0x0000000a0e00720c */ /* 0x000fd60003f24070 */
[--C-:B------:R-:W-:Y:S02]  /*3540*/  @!P3 IMAD.IADD R4, R4, 0x1, -R14.reuse ;  /* 0x000000010404b824 */ /* 0x100fe400078e0a0e */
[----:B------:R-:W-:-:S03]  /*3550*/  @!P1 IMAD.IADD R10, R10, 0x1, -R14 ;  /* 0x000000010a0a9824 */ /* 0x000fc600078e0a0e */
[----:B------:R-:W-:Y:S01]  /*3560*/  ISETP.GT.U32.AND P3, PT, R14, R4, PT ;  /* 0x000000040e00720c */ /* 0x000fe20003f64070 */
[----:B0-----:R-:W-:-:S04]  /*3570*/  IMAD.MOV.U32 R3, RZ, RZ, R10 ;  /* 0x000000ffff037224 */ /* 0x001fc800078e000a */
[----:B------:R-:W-:-:S08]  /*3580*/  @!P0 IMAD.MOV R3, RZ, RZ, -R3 ;  /* 0x000000ffff038224 */ /* 0x000fd000078e0a03 */
[----:B------:R-:W-:Y:S01]  /*3590*/  @!P3 IMAD.IADD R4, R4, 0x1, -R14 ;  /* 0x000000010404b824 */ /* 0x000fe200078e0a0e */
[----:B--2---:R-:W-:Y:S02]  /*35a0*/  IABS R5, R22 ;  /* 0x0000001600057213 */ /* 0x004fe40000000000 */
[----:B------:R-:W-:Y:S02]  /*35b0*/  ISETP.GE.AND P2, PT, R22, RZ, PT ;  /* 0x000000ff1600720c */ /* 0x000fe40003f46270 */
[----:B------:R-:W2:Y:S01]  /*35c0*/  LDL.LU R22, [R1+0x23c] ;  /* 0x00023c0001167983 */ /* 0x000ea20000300800 */
[----:B------:R-:W-:-:S03]  /*35d0*/  IMAD.HI.U32 R13, R19, R5, RZ ;  /* 0x00000005130d7227 */ /* 0x000fc600078e00ff */
[----:B------:R0:W-:Y:S01]  /*35e0*/  STL [R1+0xa4], R3 ;  /* 0x0000a40301007387 */ /* 0x0001e20000100800 */
[----:B------:R-:W-:Y:S01]  /*35f0*/  IABS R2, R23 ;  /* 0x0000001700027213 */ /* 0x000fe20000000000 */
[----:B------:R-:W-:Y:S01]  /*3600*/  IMAD.MOV R13, RZ, RZ, -R13 ;  /* 0x000000ffff0d7224 */ /* 0x000fe200078e0a0d */
[----:B------:R-:W-:Y:S02]  /*3610*/  ISETP.GE.AND P1, PT, R23, RZ, PT ;  /* 0x000000ff1700720c */ /* 0x000fe40003f26270 */
[----:B------:R-:W2:Y:S01]  /*3620*/  LDL.LU R23, [R1+0x240] ;  /* 0x0002400001177983 */ /* 0x000ea20000300800 */
[----:B0-----:R-:W-:-:S04]  /*3630*/  IMAD.MOV.U32 R3, RZ, RZ, R4 ;  /* 0x000000ffff037224 */ /* 0x001fc800078e0004 */
[----:B------:R-:W-:Y:S02]  /*3640*/  @!P6 IMAD.MOV R3, RZ, RZ, -R3 ;  /* 0x000000ffff03e224 */ /* 0x000fe400078e0a03 */
[----:B------:R-:W-:Y:S01]  /*3650*/  IMAD R5, R14, R13, R5 ;  /* 0x0000000d0e057224 */ /* 0x000fe200078e0205 */
[----:B------:R-:W-:Y:S02]  /*3660*/  IABS R0, R24 ;  /* 0x0000001800007213 */ /* 0x000fe40000000000 */
[----:B------:R0:W-:Y:S01]  /*3670*/  STL [R1+0x9c], R3 ;  /* 0x00009c0301007387 */ /* 0x0001e20000100800 */
[----:B------:R-:W-:Y:S01]  /*3680*/  ISETP.GE.AND P3, PT, R24, RZ, PT ;  /* 0x000000ff1800720c */ /* 0x000fe20003f66270 */
[C---:B------:R-:W-:Y:S02]  /*3690*/  IMAD.HI.U32 R12, R19.reuse, R2, RZ ;  /* 0x00000002130c7227 */ /* 0x040fe400078e00ff */
[----:B------:R-:W2:Y:S02]  /*36a0*/  LDL.LU R24, [R1+0x244] ;  /* 0x0002440001187983 */ /* 0x000ea40000300800 */
[----:B------:R-:W-:Y:S01]  /*36b0*/  IMAD.HI.U32 R6, R19, R0, RZ ;  /* 0x0000000013067227 */ /* 0x000fe200078e00ff */
[----:B------:R-:W-:-:S03]  /*36c0*/  ISETP.GT.U32.AND P4, PT, R14, R5, PT ;  /* 0x000000050e00720c */ /* 0x000fc60003f84070 */
[----:B------:R-:W-:Y:S02]  /*36d0*/  IMAD.MOV R12, RZ, RZ, -R12 ;  /* 0x000000ffff0c7224 */ /* 0x000fe400078e0a0c */
[----:B------:R-:W-:Y:S02]  /*36e0*/  IMAD.MOV R6, RZ, RZ, -R6 ;  /* 0x000000ffff067224 */ /* 0x000fe400078e0a06 */
[C---:B------:R-:W-:Y:S02]  /*36f0*/  IMAD R2, R14.reuse, R12, R2 ;  /* 0x0000000c0e027224 */ /* 0x040fe400078e0202 */
[----:B------:R-:W-:-:S03]  /*3700*/  IMAD R0, R14, R6, R0 ;  /* 0x000000060e007224 */ /* 0x000fc600078e0200 */
[C---:B------:R-:W-:Y:S02]  /*3710*/  ISETP.GT.U32.AND P5, PT, R14.reuse, R2, PT ;  /* 0x000000020e00720c */ /* 0x040fe40003fa4070 */
[----:B------:R-:W-:Y:S01]  /*3720*/  ISETP.GT.U32.AND P6, PT, R14, R0, PT ;  /* 0x000000000e00720c */ /* 0x000fe20003fc4070 */
[----:B------:R-:W-:-:S05]  /*3730*/  @!P4 IMAD.IADD R5, R5, 0x1, -R14 ;  /* 0x000000010505c824 */ /* 0x000fca00078e0a0e */
[----:B------:R-:W-:Y:S02]  /*3740*/  ISETP.GT.U32.AND P0, PT, R14, R5, PT ;  /* 0x000000050e00720c */ /* 0x000fe40003f04070 */
[----:B------:R-:W-:Y:S02]  /*3750*/  ISETP.GE.AND P4, PT, R25, RZ, PT ;  /* 0x000000ff1900720c */ /* 0x000fe40003f86270 */
[----:B------:R-:W-:Y:S02]  /*3760*/  IABS R10, R25 ;  /* 0x00000019000a7213 */ /* 0x000fe40000000000 */
[----:B------:R-:W2:Y:S01]  /*3770*/  LDL.LU R25, [R1+0x248] ;  /* 0x0002480001197983 */ /* 0x000ea20000300800 */
[--C-:B------:R-:W-:Y:S02]  /*3780*/  @!P5 IMAD.IADD R2, R2, 0x1, -R14.reuse ;  /* 0x000000010202d824 */ /* 0x100fe400078e0a0e */
[----:B------:R-:W-:-:S03]  /*3790*/  @!P6 IMAD.IADD R0, R0, 0x1, -R14 ;  /* 0x000000010000e824 */ /* 0x000fc600078e0a0e */
[C---:B------:R-:W-:Y:S02]  /*37a0*/  ISETP.GT.U32.AND P5, PT, R14.reuse, R2, PT ;  /* 0x000000020e00720c */ /* 0x040fe40003fa4070 */
[----:B------:R-:W-:Y:S01]  /*37b0*/  ISETP.GT.U32.AND P6, PT, R14, R0, PT ;  /* 0x000000000e00720c */ /* 0x000fe20003fc4070 */
[----:B------:R-:W-:-:S04]  /*37c0*/  @!P0 IMAD.IADD R5, R5, 0x1, -R14 ;  /* 0x0000000105058824 */ /* 0x000fc800078e0a0e */
[----:B------:R-:W-:-:S06]  /*37d0*/  @!P2 IMAD.MOV R5, RZ, RZ, -R5 ;  /* 0x000000ffff05a224 */ /* 0x000fcc00078e0a05 */
[--C-:B------:R-:W-:Y:S02]  /*37e0*/  @!P5 IMAD.IADD R2, R2, 0x1, -R14.reuse ;  /* 0x000000010202d824 */ /* 0x100fe400078e0a0e */
[----:B------:R-:W-:Y:S02]  /*37f0*/  @!P6 IMAD.IADD R0, R0, 0x1, -R14 ;  /* 0x000000010000e824 */ /* 0x000fe400078e0a0e */
[----:B0-----:R-:W-:-:S04]  /*3800*/  IMAD.MOV.U32 R3, RZ, RZ, R2 ;  /* 0x000000ffff037224 */ /* 0x001fc800078e0002 */
[----:B------:R-:W-:Y:S01]  /*3810*/  @!P1 IMAD.MOV R3, RZ, RZ, -R3 ;  /* 0x000000ffff039224 */ /* 0x000fe200078e0a03 */
[----:B---3--:R-:W-:Y:S02]  /*3820*/  IABS R11, R26 ;  /* 0x0000001a000b7213 */ /* 0x008fe40000000000 */
[----:B------:R-:W-:Y:S02]  /*3830*/  ISETP.GE.AND P0, PT, R26, RZ, PT ;  /* 0x000000ff1a00720c */ /* 0x000fe40003f06270 */
[----:B------:R-:W3:Y:S01]  /*3840*/  LDL.LU R26, [R1+0x24c] ;  /* 0x00024c00011a7983 */ /* 0x000ee20000300800 */
[----:B----4-:R-:W-:-:S05]  /*3850*/  IABS R12, R27 ;  /* 0x0000001b000c7213 */ /* 0x010fca0000000000 */
[----:B------:R-:W-:-:S04]  /*3860*/  IMAD.HI.U32 R13, R19, R12, RZ ;  /* 0x0000000c130d7227 */ /* 0x000fc800078e00ff */
[----:B------:R-:W-:-:S04]  /*3870*/  IMAD.MOV R13, RZ, RZ, -R13 ;  /* 0x000000ffff0d7224 */ /* 0x000fc800078e0a0d */
[C---:B------:R-:W-:Y:S01]  /*3880*/  IMAD R12, R14.reuse, R13, R12 ;  /* 0x0000000d0e0c7224 */ /* 0x040fe200078e020c */
[----:B------:R-:W-:Y:S01]  /*3890*/  ISETP.GE.AND P5, PT, R27, RZ, PT ;  /* 0x000000ff1b00720c */ /* 0x000fe20003fa6270 */
[----:B------:R-:W-:Y:S03]  /*38a0*/  STL [R1+0x7c], R5 ;  /* 0x00007c0501007387 */ /* 0x000fe60000100800 */
[----:B------:R-:W-:Y:S01]  /*38b0*/  ISETP.GT.U32.AND P6, PT, R14, R12, PT ;  /* 0x0000000c0e00720c */ /* 0x000fe20003fc4070 */
[----:B------:R-:W4:Y:S04]  /*38c0*/  LDL.LU R27, [R1+0x250] ;  /* 0x00025000011b7983 */ /* 0x000f280000300800 */
[----:B------:R0:W-:Y:S08]  /*38d0*/  STL [R1+0x80], R3 ;  /* 0x0000800301007387 */ /* 0x0001f00000100800 */
[----:B------:R-:W-:-:S02]  /*38e0*/  @!P6 IMAD.IADD R12, R12, 0x1, -R14 ;  /* 0x000000010c0ce824 */ /* 0x000fc400078e0a0e */
[----:B0-----:R-:W-:-:S04]  /*38f0*/  IMAD.MOV.U32 R3, RZ, RZ, R0 ;  /* 0x000000ffff037224 */ /* 0x001fc800078e0000 */
[----:B------:R-:W-:Y:S01]  /*3900*/  @!P3 IMAD.MOV R3, RZ, RZ, -R3 ;  /* 0x000000ffff03b224 */ /* 0x000fe200078e0a03 */
[----:B------:R-:W-:Y:S01]  /*3910*/  ISETP.GT.U32.AND P3, PT, R14, R12, PT ;  /* 0x0000000c0e00720c */ /* 0x000fe20003f64070 */
[----:B------:R-:W-:-:S04]  /*3920*/  IMAD.HI.U32 R6, R19, R10, RZ ;  /* 0x0000000a13067227 */ /* 0x000fc800078e00ff */
[----:B------:R-:W-:Y:S01]  /*3930*/  IMAD.MOV R6, RZ, RZ, -R6 ;  /* 0x000000ffff067224 */ /* 0x000fe200078e0a06 */
[----:B------:R0:W-:Y:S03]  /*3940*/  STL [R1+0x74], R3 ;  /* 0x0000740301007387 */ /* 0x0001e60000100800 */
[----:B------:R-:W-:-:S04]  /*3950*/  IMAD R10, R14, R6, R10 ;  /* 0x000000060e0a7224 */ /* 0x000fc800078e020a */
[----:B------:R-:W-:Y:S01]  /*3960*/  @!P3 IMAD.IADD R12, R12, 0x1, -R14 ;  /* 0x000000010c0cb824 */ /* 0x000fe200078e0a0e */
[----:B------:R-:W-:Y:S02]  /*3970*/  IABS R6, R21 ;  /* 0x0000001500067213 */ /* 0x000fe40000000000 */
[----:B------:R-:W-:Y:S02]  /*3980*/  ISETP.GE.AND P3, PT, R21, RZ, PT ;  /* 0x000000ff1500720c */ /* 0x000fe40003f66270 */
[----:B------:R-:W4:Y:S01]  /*3990*/  LDL.LU R21, [R1+0x254] ;  /* 0x0002540001157983 */ /* 0x000f220000300800 */
[----:B------:R-:W-:-:S04]  /*39a0*/  IMAD.HI.U32 R4, R19, R11, RZ ;  /* 0x0000000b13047227 */ /* 0x000fc800078e00ff */
[----:B------:R-:W-:Y:S01]  /*39b0*/  IMAD.MOV R4, RZ, RZ, -R4 ;  /* 0x000000ffff047224 */ /* 0x000fe200078e0a04 */
[----:B------:R-:W-:-:S03]  /*39c0*/  ISETP.GT.U32.AND P2, PT, R14, R10, PT ;  /* 0x0000000a0e00720c */ /* 0x000fc60003f44070 */
[----:B------:R-:W-:Y:S02]  /*39d0*/  IMAD R11, R14, R4, R11 ;  /* 0x000000040e0b7224 */ /* 0x000fe400078e020b */
[----:B------:R-:W-:-:S03]  /*39e0*/  IMAD.HI.U32 R13, R19, R6, RZ ;  /* 0x00000006130d7227 */ /* 0x000fc600078e00ff */
[----:B------:R-:W-:Y:S01]  /*39f0*/  ISETP.GT.U32.AND P1, PT, R14, R11, PT ;  /* 0x0000000b0e00720c */ /* 0x000fe20003f24070 */
[----:B------:R-:W-:-:S04]  /*3a00*/  IMAD.MOV R13, RZ, RZ, -R13 ;  /* 0x000000ffff0d7224 */ /* 0x000fc800078e0a0d */
[----:B------:R-:W-:Y:S02]  /*3a10*/  IMAD R6, R14, R13, R6 ;  /* 0x0000000d0e067224 */ /* 0x000fe400078e0206 */
[----:B------:R-:W-:-:S03]  /*3a20*/  @!P2 IMAD.IADD R10, R10, 0x1, -R14 ;  /* 0x000000010a0aa824 */ /* 0x000fc600078e0a0e */
[----:B------:R-:W-:-:S03]  /*3a30*/  ISETP.GT.U32.AND P2, PT, R14, R6, PT ;  /* 0x000000060e00720c */ /* 0x000fc60003f44070 */
[----:B------:R-:W-:Y:S01]  /*3a40*/  @!P1 IMAD.IADD R11, R11, 0x1, -R14 ;  /* 0x000000010b0b9824 */ /* 0x000fe200078e0a0e */
[----:B------:R-:W-:-:S04]  /*3a50*/  ISETP.GT.U32.AND P1, PT, R14, R10, PT ;  /* 0x0000000a0e00720c */ /* 0x000fc80003f24070 */
[----:B------:R-:W-:-:S05]  /*3a60*/  ISETP.GT.U32.AND P6, PT, R14, R11, PT ;  /* 0x0000000b0e00720c */ /* 0x000fca0003fc4070 */
[----:B------:R-:W-:-:S04]  /*3a70*/  @!P2 IMAD.IADD R6, R6, 0x1, -R14 ;  /* 0x000000010606a824 */ /* 0x000fc800078e0a0e */
[----:B------:R-:W-:Y:S01]  /*3a80*/  @!P1 IMAD.IADD R10, R10, 0x1, -R14 ;  /* 0x000000010a0a9824 */ /* 0x000fe200078e0a0e */
[----:B------:R-:W-:-:S03]  /*3a90*/  ISETP.GT.U32.AND P2, PT, R14, R6, PT ;  /* 0x000000060e00720c */ /* 0x000fc60003f44070 */
[----:B------:R-:W-:-:S10]  /*3aa0*/  @!P6 IMAD.IADD R11, R11, 0x1, -R14 ;  /* 0x000000010b0be824 */ /* 0x000fd400078e0a0e */
[----:B------:R-:W-:Y:S02]  /*3ab0*/  @!P2 IMAD.IADD R6, R6, 0x1, -R14 ;  /* 0x000000010606a824 */ /* 0x000fe400078e0a0e */
[----:B------:R-:W-:Y:S02]  /*3ac0*/  @!P4 IMAD.MOV R10, RZ, RZ, -R10 ;  /* 0x000000ffff0ac224 */ /* 0x000fe400078e0a0a */
[----:B0-----:R-:W-:Y:S02]  /*3ad0*/  IMAD.MOV.U32 R3, RZ, RZ, R6 ;  /* 0x000000ffff037224 */ /* 0x001fe400078e0006 */
[----:B------:R-:W-:Y:S02]  /*3ae0*/  @!P0 IMAD.MOV R11, RZ, RZ, -R11 ;  /* 0x000000ffff0b8224 */ /* 0x000fe400078e0a0b */
[----:B------:R-:W-:Y:S01]  /*3af0*/  @!P5 IMAD.MOV R12, RZ, RZ, -R12 ;  /* 0x000000ffff0cd224 */ /* 0x000fe200078e0a0c */
[----:B--2---:R-:W-:-:S05]  /*3b00*/  IABS R4, R22 ;  /* 0x0000001600047213 */ /* 0x004fca0000000000 */
[----:B------:R-:W-:Y:S01]  /*3b10*/  IMAD.HI.U32 R2, R19, R4, RZ ;  /* 0x0000000413027227 */ /* 0x000fe200078e00ff */
[----:B------:R-:W-:-:S03]  /*3b20*/  IABS R5, R23 ;  /* 0x0000001700057213 */ /* 0x000fc60000000000 */
[----:B------:R-:W-:-:S04]  /*3b30*/  IMAD.MOV R2, RZ, RZ, -R2 ;  /* 0x000000ffff027224 */ /* 0x000fc800078e0a02 */
[----:B------:R-:W-:Y:S02]  /*3b40*/  IMAD R4, R14, R2, R4 ;  /* 0x000000020e047224 */ /* 0x000fe400078e0204 */
[----:B------:R-:W-:-:S03]  /*3b50*/  IMAD.HI.U32 R2, R19, R5, RZ ;  /* 0x0000000513027227 */ /* 0x000fc600078e00ff */
[----:B------:R-:W-:Y:S01]  /*3b60*/  ISETP.GT.U32.AND P1, PT, R14, R4, PT ;  /* 0x000000040e00720c */ /* 0x000fe20003f24070 */
[----:B------:R-:W-:Y:S01]  /*3b70*/  IMAD.MOV R2, RZ, RZ, -R2 ;  /* 0x000000ffff027224 */ /* 0x000fe200078e0a02 */
[----:B------:R-:W-:-:S03]  /*3b80*/  IABS R13, R24 ;  /* 0x00000018000d7213 */ /* 0x000fc60000000000 */
[----:B------:R-:W-:Y:S02]  /*3b90*/  IMAD R5, R14, R2, R5 ;  /* 0x000000020e057224 */ /* 0x000fe400078e0205 */
[----:B------:R-:W-:-:S03]  /*3ba0*/  IMAD.HI.U32 R0, R19, R13, RZ ;  /* 0x0000000d13007227 */ /* 0x000fc600078e00ff */
[----:B------:R-:W-:Y:S01]  /*3bb0*/  ISETP.GT.U32.AND P6, PT, R14, R5, PT ;  /* 0x000000050e00720c */ /* 0x000fe20003fc4070 */
[----:B------:R-:W-:-:S04]  /*3bc0*/  IMAD.MOV R0, RZ, RZ, -R0 ;  /* 0x000000ffff007224 */ /* 0x000fc800078e0a00 */
[----:B------:R-:W-:Y:S02]  /*3bd0*/  IMAD R13, R14, R0, R13 ;  /* 0x000000000e0d7224 */ /* 0x000fe400078e020d */
[--C-:B------:R-:W-:Y:S01]  /*3be0*/  @!P1 IMAD.IADD R4, R4, 0x1, -R14.reuse ;  /* 0x0000000104049824 */ /* 0x100fe200078e0a0e */
[----:B------:R-:W-:Y:S02]  /*3bf0*/  ISETP.GE.AND P1, PT, R22, RZ, PT ;  /* 0x000000ff1600720c */ /* 0x000fe40003f26270 */
[----:B------:R-:W-:Y:S01]  /*3c00*/  ISETP.GT.U32.AND P2, PT, R14, R13, PT ;  /* 0x0000000d0e00720c */ /* 0x000fe20003f44070 */
[----:B------:R-:W2:Y:S02]  /*3c10*/  LDL.LU R22, [R1+0x258] ;  /* 0x0002580001167983 */ /* 0x000ea40000300800 */
[----:B------:R-:W-:Y:S01]  /*3c20*/  @!P6 IMAD.IADD R5, R5, 0x1, -R14 ;  /* 0x000000010505e824 */ /* 0x000fe200078e0a0e */
[----:B------:R-:W-:Y:S02]  /*3c30*/  ISETP.GE.AND P6, PT, R23, RZ, PT ;  /* 0x000000ff1700720c */ /* 0x000fe40003fc6270 */
[----:B------:R-:W2:Y:S01]  /*3c40*/  LDL.LU R23, [R1+0x25c] ;  /* 0x00025c0001177983 */ /* 0x000ea20000300800 */
[----:B------:R-:W-:-:S05]  /*3c50*/  IABS R15, R25 ;  /* 0x00000019000f7213 */ /* 0x000fca0000000000 */
[----:B------:R-:W-:-:S04]  /*3c60*/  IMAD.HI.U32 R17, R19, R15, RZ ;  /* 0x0000000f13117227 */ /* 0x000fc800078e00ff */
[----:B------:R-:W-:Y:S02]  /*3c70*/  IMAD.MOV R17, RZ, RZ, -R17 ;  /* 0x000000ffff117224 */ /* 0x000fe400078e0a11 */
[----:B------:R-:W-:Y:S01]  /*3c80*/  @!P2 IMAD.IADD R13, R13, 0x1, -R14 ;  /* 0x000000010d0da824 */ /* 0x000fe200078e0a0e */
[C---:B------:R-:W-:Y:S01]  /*3c90*/  ISETP.GT.U32.AND P2, PT, R14.reuse, R4, PT ;  /* 0x000000040e00720c */ /* 0x040fe20003f44070 */
[C---:B------:R-:W-:Y:S02]  /*3ca0*/  IMAD R15, R14.reuse, R17, R15 ;  /* 0x000000110e0f7224 */ /* 0x040fe400078e020f */
[----:B------:R-:W-:Y:S01]  /*3cb0*/  @!P3 IMAD.MOV R3, RZ, RZ, -R3 ;  /* 0x000000ffff03b224 */ /* 0x000fe200078e0a03 */
[----:B------:R-:W-:Y:S02]  /*3cc0*/  STL [R1+0x2214], R10 ;  /* 0x0022140a01007387 */ /* 0x000fe40000100800 */
[----:B------:R-:W-:Y:S02]  /*3cd0*/  ISETP.GT.U32.AND P5, PT, R14, R15, PT ;  /* 0x0000000f0e00720c */ /* 0x000fe40003fa4070 */
[----:B------:R-:W-:Y:S01]  /*3ce0*/  STL [R1+0x2218], R11 ;  /* 0x0022180b01007387 */ /* 0x000fe20000100800 */
[----:B------:R-:W-:-:S03]  /*3cf0*/  ISETP.GE.AND P3, PT, R24, RZ, PT ;  /* 0x000000ff1800720c */ /* 0x000fc60003f66270 */
[----:B------:R-:W-:Y:S04]  /*3d00*/  STL [R1+0x221c], R12 ;  /* 0x00221c0c01007387 */ /* 0x000fe80000100800 */
[----:B------:R0:W-:Y:S01]  /*3d10*/  STL [R1+0x34], R3 ;  /* 0x0000340301007387 */ /* 0x0001e20000100800 */
[----:B------:R-:W-:-:S03]  /*3d20*/  ISETP.GT.U32.AND P4, PT, R14, R5, PT ;  /* 0x000000050e00720c */ /* 0x000fc60003f84070 */
[----:B------:R-:W2:Y:S01]  /*3d30*/  LDL.LU R24, [R1+0x260] ;  /* 0x0002600001187983 */ /* 0x000ea20000300800 */
[--C-:B------:R-:W-:Y:S01]  /*3d40*/  @!P2 IMAD.IADD R4, R4, 0x1, -R14.reuse ;  /* 0x000000010404a824 */ /* 0x100fe200078e0a0e */
[----:B------:R-:W-:Y:S01]  /*3d50*/  ISETP.GT.U32.AND P0, PT, R14, R13, PT ;  /* 0x0000000d0e00720c */ /* 0x000fe20003f04070 */
[----:B------:R-:W-:Y:S02]  /*3d60*/  @!P5 IMAD.IADD R15, R15, 0x1, -R14 ;  /* 0x000000010f0fd824 */ /* 0x000fe400078e0a0e */
[----:B0-----:R-:W-:Y:S01]  /*3d70*/  IMAD.MOV.U32 R3, RZ, RZ, R4 ;  /* 0x000000ffff037224 */ /* 0x001fe200078e0004 */
[----:B---3--:R-:W-:-:S05]  /*3d80*/  IABS R2, R26 ;  /* 0x0000001a00027213 */ /* 0x008fca0000000000 */
[----:B------:R-:W-:-:S04]  /*3d90*/  IMAD.HI.U32 R16, R19, R2, RZ ;  /* 0x0000000213107227 */ /* 0x000fc800078e00ff */
[----:B------:R-:W-:-:S04]  /*3da0*/  IMAD.MOV R16, RZ, RZ, -R16 ;  /* 0x000000ffff107224 */ /* 0x000fc800078e0a10 */
[C---:B------:R-:W-:Y:S02]  /*3db0*/  IMAD R2, R14.reuse, R16, R2 ;  /* 0x000000100e027224 */ /* 0x040fe400078e0202 */
[----:B------:R-:W-:Y:S01]  /*3dc0*/  @!P1 IMAD.MOV R3, RZ, RZ, -R3 ;  /* 0x000000ffff039224 */ /* 0x000fe200078e0a03 */
[----:B------:R-:W-:Y:S01]  /*3dd0*/  ISETP.GT.U32.AND P1, PT, R14, R15, PT ;  /* 0x0000000f0e00720c */ /* 0x000fe20003f24070 */
[----:B------:R-:W-:Y:S01]  /*3de0*/  @!P4 IMAD.IADD R5, R5, 0x1, -R14 ;  /* 0x000000010505c824 */ /* 0x000fe200078e0a0e */
[----:B----4-:R-:W-:-:S05]  /*3df0*/  IABS R0, R27 ;  /* 0x0000001b00007213 */ /* 0x010fca0000000000 */
[----:B------:R-:W-:Y:S01]  /*3e00*/  IMAD.HI.U32 R16, R19, R0, RZ ;  /* 0x0000000013107227 */ /* 0x000fe200078e00ff */
[----:B------:R-:W-:-:S03]  /*3e10*/  ISETP.GT.U32.AND P2, PT, R14, R2, PT ;  /* 0x000000020e00720c */ /* 0x000fc60003f44070 */
[----:B------:R-:W-:Y:S01]  /*3e20*/  IMAD.MOV R16, RZ, RZ, -R16 ;  /* 0x000000ffff107224 */ /* 0x000fe200078e0a10 */
[----:B------:R-:W-:Y:S01]  /*3e30*/  ISETP.GE.AND P4, PT, R25, RZ, PT ;  /* 0x000000ff1900720c */ /* 0x000fe20003f86270 */
[----:B------:R0:W-:Y:S02]  /*3e40*/  STL [R1+0x3c], R3 ;  /* 0x00003c0301007387 */ /* 0x0001e40000100800 */
[----:B------:R-:W-:Y:S01]  /*3e50*/  IMAD R0, R14, R16, R0 ;  /* 0x000000100e007224 */ /* 0x000fe200078e0200 */
[----:B------:R-:W-:Y:S01]  /*3e60*/  ISETP.GE.AND P5, PT, R26, RZ, PT ;  /* 0x000000ff1a00720c */ /* 0x000fe20003fa6270 */
[----:B------:R-:W3:Y:S01]  /*3e70*/  LDL R25, [R1+0x26c] ;  /* 0x00026c0001197983 */ /* 0x000ee20000100800 */
[----:B------:R-:W-:Y:S02]  /*3e80*/  @!P0 IMAD.IADD R13, R13, 0x1, -R14 ;  /* 0x000000010d0d8824 */ /* 0x000fe400078e0a0e */
[----:B------:R-:W-:Y:S01]  /*3e90*/  ISETP.GT.U32.AND P0, PT, R14, R0, PT ;  /* 0x000000000e00720c */ /* 0x000fe20003f04070 */
[----:B------:R-:W4:Y:S01]  /*3ea0*/  LDL.LU R26, [R1+0x264] ;  /* 0x00026400011a7983 */ /* 0x000f220000300800 */
[----:B0-----:R-:W-:-:S02]  /*3eb0*/  IMAD.MOV.U32 R3, RZ, RZ, R5 ;  /* 0x000000ffff037224 */ /* 0x001fc400078e0005 */
[--C-:B------:R-:W-:Y:S02]  /*3ec0*/  @!P1 IMAD.IADD R15, R15, 0x1, -R14.reuse ;  /* 0x000000010f0f9824 */ /* 0x100fe400078e0a0e */
[----:B------:R-:W-:Y:S02]  /*3ed0*/  @!P6 IMAD.MOV R3, RZ, RZ, -R3 ;  /* 0x000000ffff03e224 */ /* 0x000fe400078e0a03 */
[----:B------:R-:W-:Y:S02]  /*3ee0*/  @!P3 IMAD.MOV R13, RZ, RZ, -R13 ;  /* 0x000000ffff0db224 */ /* 0x000fe400078e0a0d */
[--C-:B------:R-:W-:Y:S01]  /*3ef0*/  @!P2 IMAD.IADD R2, R2, 0x1, -R14.reuse ;  /* 0x000000010202a824 */ /* 0x100fe200078e0a0e */
[----:B------:R-:W-:Y:S01]  /*3f00*/  ISETP.GE.AND P2, PT, R27, RZ, PT ;  /* 0x000000ff1b00720c */ /* 0x000fe20003f46270 */
[----:B------:R-:W-:Y:S01]  /*3f10*/  @!P4 IMAD.MOV R15, RZ, RZ, -R15 ;  /* 0x000000ffff0fc224 */ /* 0x000fe200078e0a0f */
[----:B------:R-:W3:Y:S01]  /*3f20*/  LDL.LU R27, [R1+0x268] ;  /* 0x00026800011b7983 */ /* 0x000ee20000300800 */
[----:B------:R-:W-:-:S03]  /*3f30*/  @!P0 IMAD.IADD R0, R0, 0x1, -R14 ;  /* 0x0000000100008824 */ /* 0x000fc600078e0a0e */
[----:B------:R-:W-:Y:S01]  /*3f40*/  STL [R1+0x38], R3 ;  /* 0x0000380301007387 */ /* 0x000fe20000100800 */
[----:B------:R-:W-:-:S03]  /*3f50*/  ISETP.GT.U32.AND P0, PT, R14, R2, PT ;  /* 0x000000020e00720c */ /* 0x000fc60003f04070 */
[----:B------:R-:W-:Y:S04]  /*3f60*/  STL [R1+0x2220], R13 ;  /* 0x0022200d01007387 */ /* 0x000fe80000100800 */
[----:B------:R0:W-:Y:S01]  /*3f70*/  STL [R1+0x226c], R15 ;  /* 0x00226c0f01007387 */ /* 0x0001e20000100800 */
[----:B------:R-:W-:-:S03]  /*3f80*/  IABS R16, R21 ;  /* 0x0000001500107213 */ /* 0x000fc60000000000 */
[----:B0-----:R-:W3:Y:S02]  /*3f90*/  LDL.LU R15, [R1+0x270] ;  /* 0x00027000010f7983 */ /* 0x001ee40000300800 */
[----:B------:R-:W-:Y:S01]  /*3fa0*/  IMAD.HI.U32 R6, R19, R16, RZ ;  /* 0x0000001013067227 */ /* 0x000fe200078e00ff */
[----:B------:R-:W-:-:S03]  /*3fb0*/  ISETP.GT.U32.AND P6, PT, R14, R0, PT ;  /* 0x000000000e00720c */ /* 0x000fc60003fc4070 */
[----:B------:R-:W-:Y:S02]  /*3fc0*/  IMAD.MOV R6, RZ, RZ, -R6 ;  /* 0x000000ffff067224 */ /* 0x000fe400078e0a06 */
[----:B------:R-:W-:Y:S02]  /*3fd0*/  @!P0 IMAD.IADD R2, R2, 0x1, -R14 ;  /* 0x0000000102028824 */ /* 0x000fe400078e0a0e */
[----:B------:R-:W-:Y:S02]  /*3fe0*/  IMAD R16, R14, R6, R16 ;  /* 0x000000060e107224 */ /* 0x000fe400078e0210 */
[----:B------:R-:W-:-:S03]  /*3ff0*/  @!P5 IMAD.MOV R2, RZ, RZ, -R2 ;  /* 0x000000ffff02d224 */ /* 0x000fc600078e0a02 */
[----:B------:R-:W-:Y:S02]  /*4000*/  ISETP.GT.U32.AND P1, PT, R14, R16, PT ;  /* 0x000000100e00720c */ /* 0x000fe40003f24070 */
[----:B------:R-:W-:Y:S01]  /*4010*/  STL [R1+0x30], R2 ;  /* 0x0000300201007387 */ /* 0x000fe20000100800 */
[----:B------:R-:W-:-:S03]  /*4020*/  @!P6 IMAD.IADD R0, R0, 0x1, -R14 ;  /* 0x000000010000e824 */ /* 0x000fc600078e0a0e */
[----:B------:R-:W3:Y:S04]  /*4030*/  LDL.LU R3, [R1+0x274] ;  /* 0x0002740001037983 */ /* 0x000ee80000300800 */
[----:B------:R-:W3:Y:S01]  /*4040*/  LDL.LU R13, [R1+0x278] ;  /* 0x00027800010d7983 */ /* 0x000ee20000300800 */
[----:B------:R-:W-:-:S03]  /*4050*/  @!P2 IMAD.MOV R0, RZ, RZ, -R0 ;  /* 0x000000ffff00a224 */ /* 0x000fc600078e0a00 */
[----:B------:R-:W3:Y:S01]  /*4060*/  LDL.LU R11, [R1+0x27c] ;  /* 0x00027c00010b7983 */ /* 0x000ee20000300800 */
[----:B------:R-:W-:-:S03]  /*4070*/  @!P1 IMAD.IADD R16, R16, 0x1, -R14 ;  /* 0x0000000110109824 */ /* 0x000fc600078e0a0e */
[----:B------:R-:W-:Y:S04]  /*4080*/  STL [R1+0x2c], R0 ;  /* 0x00002c0001007387 */ /* 0x000fe80000100800 */
[----:B------:R-:W3:Y:S01]  /*4090*/  LDL.LU R7, [R1+0x280] ;  /* 0x0002800001077983 */ /* 0x000ee20000300800 */
[----:B------:R-:W-:Y:S02]  /*40a0*/  ISETP.GT.U32.AND P5, PT, R14, R16, PT ;  /* 0x000000100e00720c */ /* 0x000fe40003fa4070 */
[----:B------:R-:W-:Y:S01]  /*40b0*/  ISETP.GE.AND P3, PT, R21, RZ, PT ;  /* 0x000000ff1500720c */ /* 0x000fe20003f66270 */
[----:B------:R-:W3:Y:S04]  /*40c0*/  LDL.LU R10, [R1+0x284] ;  /* 0x00028400010a7983 */ /* 0x000ee80000300800 */
[----:B------:R-:W3:Y:S04]  /*40d0*/  LDL.LU R8, [R1+0x288] ;  /* 0x0002880001087983 */ /* 0x000ee80000300800 */
[----:B------:R-:W3:Y:S02]  /*40e0*/  LDL.LU R12, [R1+0x28c] ;  /* 0x00028c00010c7983 */ /* 0x000ee40000300800 */
[----:B------:R-:W-:-:S02]  /*40f0*/  @!P5 IMAD.IADD R16, R16, 0x1, -R14 ;  /* 0x000000011010d824 */ /* 0x000fc400078e0a0e */
[----:B------:R-:W3:Y:S02]  /*4100*/  LDL.LU R28, [R1+0x290] ;  /* 0x00029000011c7983 */ /* 0x000ee40000300800 */
[----:B------:R-:W-:Y:S02]  /*4110*/  @!P3 IMAD.MOV R16, RZ, RZ, -R16 ;  /* 0x000000ffff10b224 */ /* 0x000fe400078e0a10 */
[----:B------:R-:W3:Y:S04]  /*4120*/  LDL R9, [R1+0xb08] ;  /* 0x000b080001097983 */ /* 0x000ee80000100800 */
[----:B------:R0:W-:Y:S04]  /*4130*/  STL [R1+0x2224], R16 ;  /* 0x0022241001007387 */ /* 0x0001e80000100800 */
[----:B0-----:R-:W3:Y:S01]  /*4140*/  LDL.LU R16, [R1+0x26c] ;  /* 0x00026c0001107983 */ /* 0x001ee20000300800 */
[----:B--2---:R-:W-:-:S05]  /*4150*/  IABS R17, R22 ;  /* 0x0000001600117213 */ /* 0x004fca0000000000 */
[----:B------:R-:W-:Y:S01]  /*4160*/  IMAD.HI.U32 R4, R19, R17, RZ ;  /* 0x0000001113047227 */ /* 0x000fe200078e00ff */
[----:B------:R-:W-:-:S03]  /*4170*/  IABS R18, R23 ;  /* 0x0000001700127213 */ /* 0x000fc60000000000 */
[----:B------:R-:W-:-:S04]  /*4180*/  IMAD.MOV R4, RZ, RZ, -R4 ;  /* 0x000000ffff047224 */ /* 0x000fc800078e0a04 */
[----:B------:R-:W-:Y:S02]  /*4190*/  IMAD R17, R14, R4, R17 ;  /* 0x000000040e117224 */ /* 0x000fe400078e0211 */
[----:B------:R-:W-:-:S04]  /*41a0*/  IMAD.HI.U32 R4, R19, R18, RZ ;  /* 0x0000001213047227 */ /* 0x000fc800078e00ff */
[----:B------:R-:W-:-:S04]  /*41b0*/  IMAD.MOV R4, RZ, RZ, -R4 ;  /* 0x000000ffff047224 */ /* 0x000fc800078e0a04 */
[C---:B------:R-:W-:Y:S01]  /*41c0*/  IMAD R18, R14.reuse, R4, R18 ;  /* 0x000000040e127224 */ /* 0x040fe200078e0212 */
[----:B------:R-:W-:-:S04]  /*41d0*/  ISETP.GT.U32.AND P0, PT, R14, R17, PT ;  /* 0x000000110e00720c */ /* 0x000fc80003f04070 */
[----:B------:R-:W-:Y:S02]  /*41e0*/  ISETP.GT.U32.AND P2, PT, R14, R18, PT ;  /* 0x000000120e00720c */ /* 0x000fe40003f44070 */
[----:B------:R-:W-:-:S05]  /*41f0*/  IABS R29, R24 ;  /* 0x00000018001d7213 */ /* 0x000fca0000000000 */
[----:B------:R-:W-:-:S04]  /*4200*/  IMAD.HI.U32 R5, R19, R29, RZ ;  /* 0x0000001d13057227 */ /* 0x000fc800078e00ff */
[----:B------:R-:W-:-:S04]  /*4210*/  IMAD.MOV R5, RZ, RZ, -R5 ;  /* 0x000000ffff057224 */ /* 0x000fc800078e0a05 */
[----:B------:R-:W-:Y:S02]  /*4220*/  IMAD R29, R14, R5, R29 ;  /* 0x000000050e1d7224 */ /* 0x000fe400078e021d */
[--C-:B------:R-:W-:Y:S02]  /*4230*/  @!P0 IMAD.IADD R17, R17, 0x1, -R14.reuse ;  /* 0x0000000111118824 */ /* 0x100fe400078e0a0e */
[----:B------:R-:W-:Y:S01]  /*4240*/  @!P2 IMAD.IADD R18, R18, 0x1, -R14 ;  /* 0x000000011212a824 */ /* 0x000fe200078e0a0e */
[C---:B------:R-:W-:Y:S02]  /*4250*/  ISETP.GT.U32.AND P2, PT, R14.reuse, R29, PT ;  /* 0x0000001d0e00720c */ /* 0x040fe40003f44070 */
[----:B------:R-:W-:Y:S02]  /*4260*/  ISETP.GT.U32.AND P0, PT, R14, R17, PT ;  /* 0x000000110e00720c */ /* 0x000fe40003f04070 */
[----:B------:R-:W-:Y:S02]  /*4270*/  ISETP.GE.AND P4, PT, R22, RZ, PT ;  /* 0x000000ff1600720c */ /* 0x000fe40003f86270 */
[----:B------:R-:W-:-:S07]  /*4280*/  ISETP.GE.AND P6, PT, R23, RZ, PT ;  /* 0x000000ff1700720c */ /* 0x000fce0003fc6270 */
[--C-:B------:R-:W-:Y:S02]  /*4290*/  @!P2 IMAD.IADD R29, R29, 0x1, -R14.reuse ;  /* 0x000000011d1da824 */ /* 0x100fe400078e0a0e */
[----:B------:R-:W-:-:S03]  /*42a0*/  @!P0 IMAD.IADD R17, R17, 0x1, -R14 ;  /* 0x0000000111118824 */ /* 0x000fc600078e0a0e */
[C---:B------:R-:W-:Y:S01]  /*42b0*/  ISETP.GT.U32.AND P2, PT, R14.reuse, R29, PT ;  /* 0x0000001d0e00720c */ /* 0x040fe20003f44070 */
[----:B------:R-:W-:Y:S01]  /*42c0*/  @!P4 IMAD.MOV R17, RZ, RZ, -R17 ;  /* 0x000000ffff11c224 */ /* 0x000fe200078e0a11 */
[----:B------:R-:W-:Y:S02]  /*42d0*/  ISETP.GT.U32.AND P3, PT, R14, R18, PT ;  /* 0x000000120e00720c */ /* 0x000fe40003f64070 */
[----:B----4-:R-:W-:Y:S02]  /*42e0*/  IABS R20, R26 ;  /* 0x0000001a00147213 */ /* 0x010fe40000000000 */
[----:B---3--:R-:W-:-:S03]  /*42f0*/  IABS R22, R25 ;  /* 0x0000001900167213 */ /* 0x008fc60000000000 */
[----:B------:R-:W-:-:S04]  /*4300*/  IMAD.HI.U32 R4, R19, R20, RZ ;  /* 0x0000001413047227 */ /* 0x000fc800078e00ff */
[----:B------:R-:W-:Y:S02]  /*4310*/  IMAD.MOV R4, RZ, RZ, -R4 ;  /* 0x000000ffff047224 */ /* 0x000fe400078e0a04 */
[----:B------:R-:W-:Y:S01]  /*4320*/  IMAD.HI.U32 R0, R19, R22, RZ ;  /* 0x0000001613007227 */ /* 0x000fe200078e00ff */
[----:B------:R-:W-:-:S03]  /*4330*/  IABS R21, R27 ;  /* 0x0000001b00157213 */ /* 0x000fc60000000000 */
[----:B------:R-:W-:Y:S02]  /*4340*/  IMAD R20, R14, R4, R20 ;  /* 0x000000040e147224 */ /* 0x000fe400078e0214 */
[----:B------:R-:W-:-:S03]  /*4350*/  IMAD.MOV R0, RZ, RZ, -R0 ;  /* 0x000000ffff007224 */ /* 0x000fc600078e0a00 */
[C---:B------:R-:W-:Y:S01]  /*4360*/  ISETP.GT.U32.AND P4, PT, R14.reuse, R20, PT ;  /* 0x000000140e00720c */ /* 0x040fe20003f84070 */
[----:B------:R-:W-:Y:S02]  /*4370*/  IMAD R22, R14, R0, R22 ;  /* 0x000000000e167224 */ /* 0x000fe400078e0216 */
[----:B------:R-:W-:Y:S01]  /*4380*/  IMAD.HI.U32 R2, R19, R21, RZ ;  /* 0x0000001513027227 */ /* 0x000fe200078e00ff */
[----:B------:R-:W-:-:S05]  /*4390*/  IABS R23, R15 ;  /* 0x0000000f00177213 */ /* 0x000fca0000000000 */
[----:B------:R-:W-:-:S04]  /*43a0*/  IMAD.HI.U32 R0, R19, R23, RZ ;  /* 0x0000001713007227 */ /* 0x000fc800078e00ff */
[----:B------:R-:W-:Y:S02]  /*43b0*/  IMAD.MOV R0, RZ, RZ, -R0 ;  /* 0x000000ffff007224 */ /* 0x000fe400078e0a00 */
[----:B------:R-:W-:Y:S02]  /*43c0*/  IMAD.MOV R2, RZ, RZ, -R2 ;  /* 0x000000ffff027224 */ /* 0x000fe400078e0a02 */
[C---:B------:R-:W-:Y:S02]  /*43d0*/  IMAD R23, R14.reuse, R0, R23 ;  /* 0x000000000e177224 */ /* 0x040fe400078e0217 */
[--C-:B------:R-:W-:Y:S01]  /*43e0*/  @!P2 IMAD.IADD R29, R29, 0x1, -R14.reuse ;  /* 0x000000011d1da824 */ /* 0x100fe200078e0a0e */
[C---:B------:R-:W-:Y:S01]  /*43f0*/  ISETP.GT.U32.AND P2, PT, R14.reuse, R22, PT ;  /* 0x000000160e00720c */ /* 0x040fe20003f44070 */
[----:B------:R-:W-:Y:S02]  /*4400*/  IMAD R21, R14, R2, R21 ;  /* 0x000000020e157224 */ /* 0x000fe400078e0215 */
[--C-:B------:R-:W-:Y:S01]  /*4410*/  @!P4 IMAD.IADD R20, R20, 0x1, -R14.reuse ;  /* 0x000000011414c824 */ /* 0x100fe200078e0a0e */
[----:B------:R-:W-:Y:S01]  /*4420*/  ISETP.GT.U32.AND P4, PT, R14, R23, PT ;  /* 0x000000170e00720c */ /* 0x000fe20003f84070 */
[----:B------:R-:W-:Y:S01]  /*4430*/  @!P3 IMAD.IADD R18, R18, 0x1, -R14 ;  /* 0x000000011212b824 */ /* 0x000fe200078e0a0e */
[----:B------:R-:W-:-:S02]  /*4440*/  ISETP.GT.U32.AND P3, PT, R14, R21, PT ;  /* 0x000000150e00720c */ /* 0x000fc40003f64070 */
[----:B------:R-:W-:Y:S02]  /*4450*/  ISETP.GE.AND P5, PT, R26, RZ, PT ;  /* 0x000000ff1a00720c */ /* 0x000fe40003fa6270 */
[----:B------:R-:W-:Y:S02]  /*4460*/  ISETP.GE.AND P1, PT, R24, RZ, PT ;  /* 0x000000ff1800720c */ /* 0x000fe40003f26270 */
[----:B------:R-:W-:Y:S01]  /*4470*/  IABS R26, R11 ;  /* 0x0000000b001a7213 */ /* 0x000fe20000000000 */
[----:B------:R-:W-:Y:S01]  /*4480*/  @!P2 IMAD.IADD R22, R22, 0x1, -R14 ;  /* 0x000000011616a824 */ /* 0x000fe200078e0a0e */
[----:B------:R-:W-:-:S03]  /*4490*/  IABS R24, R3 ;  /* 0x0000000300187213 */ /* 0x000fc60000000000 */
[----:B------:R-:W-:Y:S01]  /*44a0*/  IMAD.HI.U32 R0, R19, R26, RZ ;  /* 0x0000001a13007227 */ /* 0x000fe200078e00ff */
[----:B------:R-:W-:-:S03]  /*44b0*/  ISETP.GE.AND P0, PT, R27, RZ, PT ;  /* 0x000000ff1b00720c */ /* 0x000fc60003f06270 */
[--C-:B------:R-:W-:Y:S01]  /*44c0*/  @!P4 IMAD.IADD R23, R23, 0x1, -R14.reuse ;  /* 0x000000011717c824 */ /* 0x100fe200078e0a0e */
[C---:B------:R-:W-:Y:S01]  /*44d0*/  ISETP.GT.U32.AND P4, PT, R14.reuse, R22, PT ;  /* 0x000000160e00720c */ /* 0x040fe20003f84070 */
[----:B------:R-:W-:Y:S01]  /*44e0*/  @!P3 IMAD.IADD R21, R21, 0x1, -R14 ;  /* 0x000000011515b824 */ /* 0x000fe200078e0a0e */
[----:B------:R-:W-:Y:S01]  /*44f0*/  ISETP.GT.U32.AND P3, PT, R14, R20, PT ;  /* 0x000000140e00720c */ /* 0x000fe20003f64070 */
[----:B------:R-:W-:Y:S01]  /*4500*/  IMAD.HI.U32 R4, R19, R24, RZ ;  /* 0x0000001813047227 */ /* 0x000fe200078e00ff */
[----:B------:R-:W-:-:S03]  /*4510*/  IABS R27, R7 ;  /* 0x00000007001b7213 */ /* 0x000fc60000000000 */
[----:B------:R-:W-:Y:S01]  /*4520*/  IMAD.MOV R0, RZ, RZ, -R0 ;  /* 0x000000ffff007224 */ /* 0x000fe200078e0a00 */
[----:B------:R-:W-:Y:S01]  /*4530*/  IABS R25, R13 ;  /* 0x0000000d00197213 */ /* 0x000fe20000000000 */
[----:B------:R-:W-:Y:S02]  /*4540*/  IMAD.MOV R4, RZ, RZ, -R4 ;  /* 0x000000ffff047224 */ /* 0x000fe400078e0a04 */
[----:B------:R-:W-:Y:S02]  /*4550*/  IMAD R26, R14, R0, R26 ;  /* 0x000000000e1a7224 */ /* 0x000fe400078e021a */
[----:B------:R-:W-:Y:S01]  /*4560*/  IMAD.HI.U32 R0, R19, R27, RZ ;  /* 0x0000001b13007227 */ /* 0x000fe200078e00ff */
[----:B------:R-:W-:-:S03]  /*4570*/  IABS R5, R8 ;  /* 0x0000000800057213 */ /* 0x000fc60000000000 */
[----:B------:R-:W-:-:S04]  /*4580*/  IMAD.HI.U32 R2, R19, R25, RZ ;  /* 0x0000001913027227 */ /* 0x000fc800078e00ff */
[----:B------:R-:W-:Y:S02]  /*4590*/  IMAD R24, R14, R4, R24 ;  /* 0x000000040e187224 */ /* 0x000fe400078e0218 */
[----:B------:R-:W-:Y:S01]  /*45a0*/  IMAD.MOV R0, RZ, RZ, -R0 ;  /* 0x000000ffff007224 */ /* 0x000fe200078e0a00 */
[----:B------:R-:W-:Y:S01]  /*45b0*/  IABS R6, R10 ;  /* 0x0000000a00067213 */ /* 0x000fe20000000000 */
[----:B------:R-:W-:Y:S01]  /*45c0*/  @!P4 IMAD.IADD R22, R22, 0x1, -R14 ;  /* 0x000000011616c824 */ /* 0x000fe200078e0a0e */
[C---:B------:R-:W-:Y:S01]  /*45d0*/  ISETP.GT.U32.AND P2, PT, R14.reuse, R21, PT ;  /* 0x000000150e00720c */ /* 0x040fe20003f44070 */
[----:B------:R-:W-:Y:S01]  /*45e0*/  IMAD.MOV R2, RZ, RZ, -R2 ;  /* 0x000000ffff027224 */ /* 0x000fe200078e0a02 */
[----:B------:R-:W-:Y:S01]  /*45f0*/  ISETP.GT.U32.AND P4, PT, R14, R26, PT ;  /* 0x0000001a0e00720c */ /* 0x000fe20003f84070 */
[----:B------:R-:W-:Y:S01]  /*4600*/  @!P3 IMAD.IADD R20, R20, 0x1, -R14 ;  /* 0x000000011414b824 */ /* 0x000fe200078e0a0e */
[C---:B------:R-:W-:Y:S01]  /*4610*/  ISETP.GT.U32.AND P3, PT, R14.reuse, R24, PT ;  /* 0x000000180e00720c */ /* 0x040fe20003f64070 */
[----:B------:R-:W-:-:S02]  /*4620*/  IMAD R27, R14, R0, R27 ;  /* 0x000000000e1b7224 */ /* 0x000fc400078e021b */
[----:B------:R-:W-:Y:S01]  /*4630*/  IMAD.HI.U32 R0, R19, R5, RZ ;  /* 0x0000000513007227 */ /* 0x000fe200078e00ff */
[----:B------:R-:W-:-:S03]  /*4640*/  IABS R4, R12 ;  /* 0x0000000c00047213 */ /* 0x000fc60000000000 */
[----:B------:R-:W-:Y:S02]  /*4650*/  IMAD R25, R14, R2, R25 ;  /* 0x000000020e197224 */ /* 0x000fe400078e0219 */
[----:B------:R-:W-:-:S04]  /*4660*/  IMAD.HI.U32 R2, R19, R6, RZ ;  /* 0x0000000613027227 */ /* 0x000fc800078e00ff */
[----:B------:R-:W-:Y:S02]  /*4670*/  IMAD.MOV R0, RZ, RZ, -R0 ;  /* 0x000000ffff007224 */ /* 0x000fe400078e0a00 */
[----:B------:R-:W-:Y:S01]  /*4680*/  IMAD.MOV R2, RZ, RZ, -R2 ;  /* 0x000000ffff027224 */ /* 0x000fe200078e0a02 */
[----:B------:R0:W-:Y:S01]  /*4690*/  STL [R1+0x2228], R17 ;  /* 0x0022281101007387 */ /* 0x0001e20000100800 */
[----:B------:R-:W-:Y:S02]  /*46a0*/  IMAD R5, R14, R0, R5 ;  /* 0x000000000e057224 */ /* 0x000fe400078e0205 */
[----:B------:R-:W-:-:S04]  /*46b0*/  IMAD.HI.U32 R0, R19, R4, RZ ;  /* 0x0000000413007227 */ /* 0x000fc800078e00ff */
[----:B------:R-:W-:Y:S01]  /*46c0*/  @!P2 IMAD.IADD R21, R21, 0x1, -R14 ;  /* 0x000000011515a824 */ /* 0x000fe200078e0a0e */
[C---:B------:R-:W-:Y:S01]  /*46d0*/  ISETP.GT.U32.AND P2, PT, R14.reuse, R25, PT ;  /* 0x000000190e00720c */ /* 0x040fe20003f44070 */
[----:B------:R-:W-:Y:S01]  /*46e0*/  IMAD R6, R14, R2, R6 ;  /* 0x000000020e067224 */ /* 0x000fe200078e0206 */
[----:B0-----:R-:W-:Y:S01]  /*46f0*/  IABS R17, R9 ;  /* 0x0000000900117213 */ /* 0x001fe20000000000 */
[--C-:B------:R-:W-:Y:S01]  /*4700*/  @!P4 IMAD.IADD R26, R26, 0x1, -R14.reuse ;  /* 0x000000011a1ac824 */ /* 0x100fe200078e0a0e */
[----:B------:R-:W-:Y:S01]  /*4710*/  IABS R2, R28 ;  /* 0x0000001c00027213 */ /* 0x000fe20000000000 */
[----:B------:R-:W-:Y:S01]  /*4720*/  @!P3 IMAD.IADD R24, R24, 0x1, -R14 ;  /* 0x000000011818b824 */ /* 0x000fe200078e0a0e */
[----:B------:R-:W-:Y:S01]  /*4730*/  ISETP.GE.AND P3, PT, R16, RZ, PT ;  /* 0x000000ff1000720c */ /* 0x000fe20003f66270 */
[----:B------:R-:W-:Y:S01]  /*4740*/  @!P6 IMAD.MOV R18, RZ, RZ, -R18 ;  /* 0x000000ffff12e224 */ /* 0x000fe200078e0a12 */
[C---:B------:R-:W-:Y:S01]  /*4750*/  ISETP.GT.U32.AND P6, PT, R14.reuse, R23, PT ;  /* 0x000000170e00720c */ /* 0x040fe20003fc4070 */
[----:B------:R-:W-:Y:S01]  /*4760*/  IMAD.MOV R16, RZ, RZ, -R0 ;  /* 0x000000ffff107224 */ /* 0x000fe200078e0a00 */
[----:B------:R-:W-:Y:S01]  /*4770*/  ISETP.GT.U32.AND P4, PT, R14, R5, PT ;  /* 0x000000050e00720c */ /* 0x000fe20003f84070 */
[----:B------:R-:W-:-:S02]  /*4780*/  IMAD.MOV.U32 R0, RZ, RZ, R17 ;  /* 0x000000ffff007224 */ /* 0x000fc400078e0011 */
[----:B------:R-:W-:Y:S01]  /*4790*/  @!P0 IMAD.MOV R21, RZ, RZ, -R21 ;  /* 0x000000ffff158224 */ /* 0x000fe200078e0a15 */
[----:B------:R-:W-:Y:S01]  /*47a0*/  ISETP.GT.U32.AND P0, PT, R14, R26, PT ;  /* 0x0000001a0e00720c */ /* 0x000fe20003f04070 */
[----:B------:R-:W-:-:S04]  /*47b0*/  IMAD.HI.U32 R17, R19, R2, RZ ;  /* 0x0000000213117227 */ /* 0x000fc800078e00ff */
[----:B------:R-:W-:Y:S02]  /*47c0*/  IMAD R4, R14, R16, R4 ;  /* 0x000000100e047224 */ /* 0x000fe400078e0204 */
[----:B------:R-:W-:-:S04]  /*47d0*/  IMAD.HI.U32 R16, R19, R0, RZ ;  /* 0x0000000013107227 */ /* 0x000fc800078e00ff */
[----:B------:R-:W-:Y:S02]  /*47e0*/  IMAD.MOV.U32 R19, RZ, RZ, R29 ;  /* 0x000000ffff137224 */ /* 0x000fe400078e001d */
[----:B------:R-:W-:Y:S02]  /*47f0*/  IMAD.MOV R29, RZ, RZ, -R17 ;  /* 0x000000ffff1d7224 */ /* 0x000fe400078e0a11 */
[----:B------:R-:W-:Y:S02]  /*4800*/  @!P2 IMAD.IADD R25, R25, 0x1, -R14 ;  /* 0x000000011919a824 */ /* 0x000fe400078e0a0e */
[C---:B------:R-:W-:Y:S02]  /*4810*/  IMAD R2, R14.reuse, R29, R2 ;  /* 0x0000001d0e027224 */ /* 0x040fe400078e0202 */
[--C-:B------:R-:W-:Y:S01]  /*4820*/  @!P6 IMAD.IADD R23, R23, 0x1, -R14.reuse ;  /* 0x000000011717e824 */ /* 0x100fe200078e0a0e */
[C---:B------:R-:W-:Y:S01]  /*4830*/  ISETP.GT.U32.AND P6, PT, R14.reuse, R27, PT ;  /* 0x0000001b0e00720c */ /* 0x040fe20003fc4070 */
[--C-:B------:R-:W-:Y:S01]  /*4840*/  @!P4 IMAD.IADD R5, R5, 0x1, -R14.reuse ;  /* 0x000000010505c824 */ /* 0x100fe200078e0a0e */
[----:B------:R-:W-:Y:S01]  /*4850*/  ISETP.GT.U32.AND P2, PT, R14, R6, PT ;  /* 0x000000060e00720c */ /* 0x000fe20003f44070 */
[----:B------:R-:W-:Y:S01]  /*4860*/  @!P0 IMAD.IADD R26, R26, 0x1, -R14 ;  /* 0x000000011a1a8824 */ /* 0x000fe200078e0a0e */
[----:B------:R-:W-:-:S02]  /*4870*/  ISETP.GT.U32.AND P4, PT, R14, R25, PT ;  /* 0x000000190e00720c */ /* 0x000fc40003f84070 */
[C---:B------:R-:W-:Y:S01]  /*4880*/  ISETP.GT.U32.AND P0, PT, R14.reuse, R2, PT ;  /* 0x000000020e00720c */ /* 0x040fe20003f04070 */
[----:B------:R-:W-:Y:S01]  /*4890*/  @!P1 IMAD.MOV R19, RZ, RZ, -R19 ;  /* 0x000000ffff139224 */ /* 0x000fe200078e0a13 */
[----:B------:R-:W-:-:S05]  /*48a0*/  ISETP.GT.U32.AND P1, PT, R14, R24, PT ;  /* 0x000000180e00720c */ /* 0x000fca0003f24070 */
[--C-:B------:R-:W-:Y:S01]  /*48b0*/  @!P6 IMAD.IADD R27, R27, 0x1, -R14.reuse ;  /* 0x000000011b1be824 */ /* 0x100fe200078e0a0e */
[----:B------:R-:W-:Y:S01]  /*48c0*/  ISETP.GE.AND P6, PT, R15, RZ, PT ;  /* 0x000000ff0f00720c */ /* 0x000fe20003fc6270 */
[--C-:B------:R-:W-:Y:S01]  /*48d0*/  @!P2 IMAD.IADD R6, R6, 0x1, -R14.reuse ;  /* 0x000000010606a824 */ /* 0x100fe200078e0a0e */
[----:B------:R-:W-:Y:S01]  /*48e0*/  ISETP.GE.AND P2, PT, R3, RZ, PT ;  /* 0x000000ff0300720c */ /* 0x000fe20003f46270 */
[--C-:B------:R-:W-:Y:S01]  /*48f0*/  @!P4 IMAD.IADD R25, R25, 0x1, -R14.reuse ;  /* 0x000000011919c824 */ /* 0x100fe200078e0a0e */
[----:B------:R-:W-:Y:S01]  /*4900*/  ISETP.GE.AND P4, PT, R13, RZ, PT ;  /* 0x000000ff0d00720c */ /* 0x000fe20003f86270 */
[----:B------:R-:W-:-:S05]  /*4910*/  @!P0 IMAD.IADD R2, R2, 0x1, -R14 ;  /* 0x0000000102028824 */ /* 0x000fca00078e0a0e */
[----:B------:R-:W-:Y:S01]  /*4920*/  ISETP.GT.U32.AND P0, PT, R14, R2, PT ;  /* 0x000000020e00720c */ /* 0x000fe20003f04070 */
[----:B------:R-:W-:Y:S01]  /*4930*/  @!P5 IMAD.MOV R20, RZ, RZ, -R20 ;  /* 0x000000ffff14d224 */ /* 0x000fe200078e0a14 */
[----:B------:R-:W-:Y:S01]  /*4940*/  STL [R1+0x222c], R18 ;  /* 0x00222c1201007387 */ /* 0x000fe20000100800 */
[----:B------:R-:W-:Y:S02]  /*4950*/  @!P1 IMAD.IADD R24, R24, 0x1, -R14 ;  /* 0x0000000118189824 */ /* 0x000fe400078e0a0e */
[----:B------:R-:W-:Y:S01]  /*4960*/  @!P3 IMAD.MOV R22, RZ, RZ, -R22 ;  /* 0x000000ffff16b224 */ /* 0x000fe200078e0a16 */
[----:B------:R-:W2:Y:S01]  /*4970*/  LDL.LU R15, [R1+0x226c] ;  /* 0x00226c00010f7983 */ /* 0x000ea20000300800 */
[----:B------:R-:W-:Y:S02]  /*4980*/  @!P6 IMAD.MOV R23, RZ, RZ, -R23 ;  /* 0x000000ffff17e224 */ /* 0x000fe400078e0a17 */
[----:B------:R-:W-:Y:S01]  /*4990*/  @!P2 IMAD.MOV R24, RZ, RZ, -R24 ;  /* 0x000000ffff18a224 */ /* 0x000fe200078e0a18 */
[----:B------:R-:W3:Y:S01]  /*49a0*/  LDL.LU R3, [R1+0x2268] ;  /* 0x0022680001037983 */ /* 0x000ee20000300800 */
[----:B------:R-:W-:-:S03]  /*49b0*/  @!P4 IMAD.MOV R25, RZ, RZ, -R25 ;  /* 0x000000ffff19c224 */ /* 0x000fc600078e0a19 */
[----:B------:R-:W-:Y:S04]  /*49c0*/  STL [R1+0x2230], R19 ;  /* 0x0022301301007387 */ /* 0x000fe80000100800 */
[----:B------:R-:W-:Y:S01]  /*49d0*/  STL [R1+0x2234], R20 ;  /* 0x0022341401007387 */ /* 0x000fe20000100800 */
[----:B------:R-:W-:-:S03]  /*49e0*/  @!P0 IMAD.IADD R2, R2, 0x1, -R14 ;  /* 0x0000000102028824 */ /* 0x000fc600078e0a0e */
[----:B------:R0:W-:Y:S01]  /*49f0*/  STL [R1+0x2238], R21 ;  /* 0x0022381501007387 */ /* 0x0001e20000100800 */
[----:B------:R-:W-:-:S03]  /*4a00*/  ISETP.GE.AND P0, PT, R28, RZ, PT ;  /* 0x000000ff1c00720c */ /* 0x000fc60003f06270 */
[----:B------:R-:W-:Y:S04]  /*4a10*/  STL [R1+0x223c], R22 ;  /* 0x00223c1601007387 */ /* 0x000fe80000100800 */
[----:B------:R-:W-:Y:S01]  /*4a20*/  STL [R1+0x2240], R23 ;  /* 0x0022401701007387 */ /* 0x000fe20000100800 */
[C---:B------:R-:W-:Y:S01]  /*4a30*/  ISETP.GT.U32.AND P6, PT, R14.reuse, R5, PT ;  /* 0x000000050e00720c */ /* 0x040fe20003fc4070 */
[----:B------:R-:W-:Y:S01]  /*4a40*/  IMAD.MOV R29, RZ, RZ, -R16 ;  /* 0x000000ffff1d7224 */ /* 0x000fe200078e0a10 */
[C---:B------:R-:W-:Y:S01]  /*4a50*/  ISETP.GT.U32.AND P3, PT, R14.reuse, R27, PT ;  /* 0x0000001b0e00720c */ /* 0x040fe20003f64070 */
[----:B------:R-:W-:Y:S01]  /*4a60*/  STL [R1+0x2244], R24 ;  /* 0x0022441801007387 */ /* 0x000fe20000100800 */
[----:B------:R-:W-:Y:S01]  /*4a70*/  ISETP.GT.U32.AND P1, PT, R14, R4, PT ;  /* 0x000000040e00720c */ /* 0x000fe20003f24070 */
[----:B0-----:R-:W0:Y:S02]  /*4a80*/  LDC R21, c[0x0][0x3ac] ;  /* 0x0000eb00ff157b82 */ /* 0x001e240000000800 */
[----:B------:R-:W-:Y:S04]  /*4a90*/  STL [R1+0x2248], R25 ;  /* 0x0022481901007387 */ /* 0x000fe80000100800 */
[----:B------:R-:W4:Y:S02]  /*4aa0*/  LDL.LU R28, [R1+0x78] ;  /* 0x00007800011c7983 */ /* 0x000f240000300800 */
[----:B------:R-:W-:Y:S01]  /*4ab0*/  @!P6 IMAD.IADD R5, R5, 0x1, -R14 ;  /* 0x000000010505e824 */ /* 0x000fe200078e0a0e */
[----:B------:R-:W-:-:S02]  /*4ac0*/  ISETP.GE.AND P6, PT, R7, RZ, PT ;  /* 0x000000ff0700720c */ /* 0x000fc40003fc6270 */
[----:B------:R-:W1:Y:S01]  /*4ad0*/  S2R R7, SR_TID.X ;  /* 0x0000000000077919 */ /* 0x000e620000002100 */
[--C-:B------:R-:W-:Y:S01]  /*4ae0*/  @!P3 IMAD.IADD R27, R27, 0x1, -R14.reuse ;  /* 0x000000011b1bb824 */ /* 0x100fe200078e0a0e */
[----:B------:R-:W-:Y:S01]  /*4af0*/  ISETP.GE.AND P3, PT, R11, RZ, PT ;  /* 0x000000ff0b00720c */ /* 0x000fe20003f66270 */
[----:B------:R-:W-:Y:S01]  /*4b00*/  @!P1 IMAD.IADD R4, R4, 0x1, -R14 ;  /* 0x0000000104049824 */ /* 0x000fe200078e0a0e */
[----:B------:R-:W-:Y:S01]  /*4b10*/  ISETP.GE.AND P1, PT, R10, RZ, PT ;  /* 0x000000ff0a00720c */ /* 0x000fe20003f26270 */
[C---:B------:R-:W-:Y:S01]  /*4b20*/  IMAD R0, R14.reuse, R29, R0 ;  /* 0x0000001d0e007224 */ /* 0x040fe200078e0200 */
[----:B------:R-:W-:Y:S02]  /*4b30*/  ISETP.GT.U32.AND P5, PT, R14, R6, PT ;  /* 0x000000060e00720c */ /* 0x000fe40003fa4070 */
[----:B------:R-:W-:Y:S02]  /*4b40*/  ISETP.GE.AND P4, PT, R8, RZ, PT ;  /* 0x000000ff0800720c */ /* 0x000fe40003f86270 */
[----:B------:R-:W-:-:S05]  /*4b50*/  ISETP.GT.U32.AND P2, PT, R14, R4, PT ;  /* 0x000000040e00720c */ /* 0x000fca0003f44070 */
[----:B------:R-:W-:Y:S02]  /*4b60*/  @!P3 IMAD.MOV R26, RZ, RZ, -R26 ;  /* 0x000000ffff1ab224 */ /* 0x000fe400078e0a1a */
[C---:B-1----:R-:W-:Y:S01]  /*4b70*/  IMAD.SHL.U32 R11, R7.reuse, 0x2, RZ ;  /* 0x00000002070b7824 */ /* 0x042fe200078e00ff */
[----:B------:R-:W-:-:S04]  /*4b80*/  LOP3.LUT R10, R7, 0x7, RZ, 0xc0, !PT ;  /* 0x00000007070a7812 */ /* 0x000fc800078ec0ff */
[----:B------:R-:W-:Y:S01]  /*4b90*/  LOP3.LUT R29, R11, 0x10, RZ, 0xc0, !PT ;  /* 0x000000100b1d7812 */ /* 0x000fe200078ec0ff */
[----:B------:R-:W-:-:S03]  /*4ba0*/  IMAD R8, R10, 0x210, RZ ;  /* 0x000002100a087824 */ /* 0x000fc600078e02ff */
[----:B------:R-:W-:Y:S01]  /*4bb0*/  LOP3.LUT R29, R29, 0x20, R7, 0xf8, !PT ;  /* 0x000000201d1d7812 */ /* 0x000fe200078ef807 */
[----:B------:R-:W-:Y:S03]  /*4bc0*/  STL [R1+0x224c], R26 ;  /* 0x00224c1a01007387 */ /* 0x000fe60000100800 */
[----:B------:R-:W-:Y:S01]  /*4bd0*/  LOP3.LUT R29, R8, R29, RZ, 0x3c, !PT ;  /* 0x0000001d081d7212 */ /* 0x000fe200078e3cff */
[----:B------:R-:W-:Y:S01]  /*4be0*/  IMAD.SHL.U32 R8, R7, 0x100, RZ ;  /* 0x0000010007087824 */ /* 0x000fe200078e00ff */
[----:B------:R-:W4:Y:S01]  /*4bf0*/  LDL.LU R20, [R1+0x68] ;  /* 0x0000680001147983 */ /* 0x000f220000300800 */
[----:B------:R-:W-:Y:S01]  /*4c00*/  @!P5 IMAD.IADD R6, R6, 0x1, -R14 ;  /* 0x000000010606d824 */ /* 0x000fe200078e0a0e */
[----:B------:R-:W-:Y:S02]  /*4c10*/  ISETP.GT.U32.AND P5, PT, R14, R0, PT ;  /* 0x000000000e00720c */ /* 0x000fe40003fa4070 */
[----:B------:R-:W-:Y:S01]  /*4c20*/  LOP3.LUT R8, R29, 0x1000, R8, 0xf8, !PT ;  /* 0x000010001d087812 */ /* 0x000fe200078ef808 */
[----:B------:R-:W4:Y:S01]  /*4c30*/  LDL.LU R19, [R1+0x48] ;  /* 0x0000480001137983 */ /* 0x000f220000300800 */
[----:B------:R-:W-:-:S03]  /*4c40*/  IMAD R10, R10, 0x110, RZ ;  /* 0x000001100a0a7824 */ /* 0x000fc600078e02ff */
[----:B------:R-:W4:Y:S04]  /*4c50*/  LDL.LU R18, [R1+0x44] ;  /* 0x0000440001127983 */ /* 0x000f280000300800 */
[----:B------:R-:W4:Y:S01]  /*4c60*/  LDL.LU R17, [R1+0x40] ;  /* 0x0000400001117983 */ /* 0x000f220000300800 */
[----:B------:R-:W-:-:S03]  /*4c70*/  @!P2 IMAD.IADD R4, R4, 0x1, -R14 ;  /* 0x000000010404a824 */ /* 0x000fc600078e0a0e */
[----:B------:R-:W4:Y:S01]  /*4c80*/  LDL.LU R8, [R1+0x28] ;  /* 0x0000280001087983 */ /* 0x000f220000300800 */
[----:B------:R-:W-:Y:S01]  /*4c90*/  LOP3.LUT R10, R10, 0x30, R11, 0x78, !PT ;  /* 0x000000300a0a7812 */ /* 0x000fe200078e780b */
[----:B------:R-:W-:Y:S01]  /*4ca0*/  @!P5 IMAD.IADD R0, R0, 0x1, -R14 ;  /* 0x000000010000d824 */ /* 0x000fe200078e0a0e */
[----:B------:R-:W-:Y:S01]  /*4cb0*/  ISETP.GE.AND P2, PT, R12, RZ, PT ;  /* 0x000000ff0c00720c */ /* 0x000fe20003f46270 */
[----:B------:R-:W4:Y:S04]  /*4cc0*/  LDL.LU R16, [R1+0x24] ;  /* 0x0000240001107983 */ /* 0x000f280000300800 */
[----:B------:R-:W4:Y:S04]  /*4cd0*/  LDL.LU R13, [R1+0x20] ;  /* 0x00002000010d7983 */ /* 0x000f280000300800 */
[----:B------:R-:W4:Y:S01]  /*4ce0*/  LDL.LU R12, [R1+0x1c] ;  /* 0x00001c00010c7983 */ /* 0x000f220000300800 */
[----:B------:R-:W-:-:S03]  /*4cf0*/  ISETP.GT.U32.AND P5, PT, R14, R0, PT ;  /* 0x000000000e00720c */ /* 0x000fc60003fa4070 */
[----:B------:R-:W4:Y:S04]  /*4d00*/  LDL.LU R11, [R1+0x18] ;  /* 0x00001800010b7983 */ /* 0x000f280000300800 */
[----:B------:R-:W4:Y:S01]  /*4d10*/  LDL.LU R10, [R1+0x14] ;  /* 0x00001400010a7983 */ /* 0x000f220000300800 */
[----:B------:R-:W-:Y:S01]  /*4d20*/  LOP3.LUT R7, R7, 0x3f, RZ, 0xc0, !PT ;  /* 0x0000003f07077812 */ /* 0x000fe200078ec0ff */
[----:B------:R-:W-:Y:S01]  /*4d30*/  @!P6 IMAD.MOV R27, RZ, RZ, -R27 ;  /* 0x000000ffff1be224 */ /* 0x000fe200078e0a1b */
[----:B------:R-:W-:-:S03]  /*4d40*/  ISETP.GE.AND P6, PT, R9, RZ, PT ;  /* 0x000000ff0900720c */ /* 0x000fc60003fc6270 */
[----:B0-----:R-:W-:Y:S01]  /*4d50*/  IMAD R7, R7, R21, RZ ;  /* 0x0000001507077224 */ /* 0x001fe200078e02ff */
[----:B------:R-:W-:Y:S01]  /*4d60*/  STL [R1+0x2250], R27 ;  /* 0x0022501b01007387 */ /* 0x000fe20000100800 */
[----:B------:R-:W-:Y:S02]  /*4d70*/  @!P5 IMAD.IADD R0, R0, 0x1, -R14 ;  /* 0x000000010000d824 */ /* 0x000fe400078e0a0e */
[----:B------:R-:W-:Y:S01]  /*4d80*/  IMAD R21, R21, 0x40, R7 ;  /* 0x0000004015157824 */ /* 0x000fe200078e0207 */
[----:B------:R-:W4:Y:S01]  /*4d90*/  LDL.LU R9, [R1+0x2264] ;  /* 0x0022640001097983 */ /* 0x000f220000300800 */
[----:B------:R-:W-:-:S03]  /*4da0*/  LEA R14, P5, R7, UR10, 0x1 ;  /* 0x0000000a070e7c11 */ /* 0x000fc6000f8a08ff */
[----:B--2---:R4:W-:Y:S01]  /*4db0*/  STL [R1+0x2254], R15 ;  /* 0x0022540f01007387 */ /* 0x0049e20000100800 */
[----:B---3--:R-:W-:-:S03]  /*4dc0*/  ISETP.NE.AND P3, PT, R3, RZ, PT ;  /* 0x000000ff0300720c */ /* 0x008fc60003f65270 */
[----:B------:R-:W2:Y:S01]  /*4dd0*/  LDL.LU R7, [R1+0x10] ;  /* 0x0000100001077983 */ /* 0x000ea20000300800 */
[----:B------:R-:W-:-:S04]  /*4de0*/  LOP3.LUT R3, RZ, R3, RZ, 0x33, !PT ;  /* 0x00000003ff037212 */ /* 0x000fc800078e33ff */
[C---:B----4-:R-:W-:Y:S02]  /*4df0*/  SEL R15, R3.reuse, R28, !P3 ;  /* 0x0000001c030f7207 */ /* 0x050fe40005800000 */
[----:B------:R-:W3:Y:S04]  /*4e00*/  LDL.LU R28, [R1+0xc] ;  /* 0x00000c00011c7983 */ /* 0x000ee80000300800 */
[----:B------:R0:W-:Y:S04]  /*4e10*/  STL [R1+0xe8], R15 ;  /* 0x0000e80f01007387 */ /* 0x0001e80000100800 */
[----:B------:R-:W4:Y:S01]  /*4e20*/  LDL.LU R29, [R1] ;  /* 0x00000000011d7983 */ /* 0x000f220000300800 */
[----:B0-----:R-:W-:-:S02]  /*4e30*/  SEL R15, R3, R20, !P3 ;  /* 0x00000014030f7207 */ /* 0x001fc40005800000 */
[----:B------:R-:W-:-:S03]  /*4e40*/  SEL R19, R3, R19, !P3 ;  /* 0x0000001303137207 */ /* 0x000fc60005800000 */
[----:B------:R0:W-:Y:S01]  /*4e50*/  STL [R1+0xe4], R15 ;  /* 0x0000e40f01007387 */ /* 0x0001e20000100800 */
[----:B------:R-:W-:-:S03]  /*4e60*/  SEL R18, R3, R18, !P3 ;  /* 0x0000001203127207 */ /* 0x000fc60005800000 */
[----:B------:R-:W-:Y:S01]  /*4e70*/  STL [R1+0xe0], R19 ;  /* 0x0000e01301007387 */ /* 0x000fe20000100800 */
[----:B0-----:R-:W-:-:S03]  /*4e80*/  SEL R15, R3, R17, !P3 ;  /* 0x00000011030f7207 */ /* 0x001fc60005800000 */
[----:B------:R-:W-:Y:S01]  /*4e90*/  STL [R1+0xdc], R18 ;  /* 0x0000dc1201007387 */ /* 0x000fe20000100800 */
[----:B------:R-:W-:-:S03]  /*4ea0*/  SEL R17, R3, R8, !P3 ;  /* 0x0000000803117207 */ /* 0x000fc60005800000 */
[----:B------:R-:W4:Y:S04]  /*4eb0*/  LDL.LU R8, [R1+0x70] ;  /* 0x0000700001087983 */ /* 0x000f280000300800 */
[----:B------:R0:W-:Y:S01]  /*4ec0*/  STL [R1+0xd8], R15 ;  /* 0x0000d80f01007387 */ /* 0x0001e20000100800 */
[C---:B------:R-:W-:Y:S02]  /*4ed0*/  SEL R13, R3.reuse, R13, !P3 ;  /* 0x0000000d030d7207 */ /* 0x040fe40005800000 */
[C---:B------:R-:W-:Y:S01]  /*4ee0*/  SEL R12, R3.reuse, R12, !P3 ;  /* 0x0000000c030c7207 */ /* 0x040fe20005800000 */
[----:B------:R-:W-:Y:S01]  /*4ef0*/  STL [R1+0xd4], R17 ;  /* 0x0000d41101007387 */ /* 0x000fe20000100800 */
[C---:B0-----:R-:W-:Y:S02]  /*4f00*/  SEL R15, R3.reuse, R16, !P3 ;  /* 0x00000010030f7207 */ /* 0x041fe40005800000 */
[----:B------:R-:W-:-:S02]  /*4f10*/  SEL R11, R3, R11, !P3 ;  /* 0x0000000b030b7207 */ /* 0x000fc40005800000 */
[C---:B------:R-:W-:Y:S01]  /*4f20*/  SEL R10, R3.reuse, R10, !P3 ;  /* 0x0000000a030a7207 */ /* 0x040fe20005800000 */
[----:B------:R0:W-:Y:S04]  /*4f30*/  STL [R1+0xd0], R15 ;  /* 0x0000d00f01007387 */ /* 0x0001e80000100800 */
[----:B------:R1:W-:Y:S04]  /*4f40*/  STL [R1+0xc4], R13 ;  /* 0x0000c40d01007387 */ /* 0x0003e80000100800 */
[----:B------:R1:W-:Y:S04]  /*4f50*/  STL [R1+0xbc], R12 ;  /* 0x0000bc0c01007387 */ /* 0x0003e80000100800 */
[----:B0-----:R-:W4:Y:S04]  /*4f60*/  LDL.LU R15, [R1+0x58] ;  /* 0x00005800010f7983 */ /* 0x001f280000300800 */
[----:B------:R0:W-:Y:S04]  /*4f70*/  STL [R1+0xb8], R11 ;  /* 0x0000b80b01007387 */ /* 0x0001e80000100800 */
[----:B------:R-:W4:Y:S04]  /*4f80*/  LDL.LU R27, [R1+0x60] ;  /* 0x00006000011b7983 */ /* 0x000f280000300800 */
[----:B------:R0:W-:Y:S04]  /*4f90*/  STL [R1+0xb4], R10 ;  /* 0x0000b40a01007387 */ /* 0x0001e80000100800 */
[----:B------:R-:W4:Y:S04]  /*4fa0*/  LDL.LU R26, [R1+0x64] ;  /* 0x00006400011a7983 */ /* 0x000f280000300800 */
        /* <DEDUP_REMOVED lines=10> */
[----:B-1----:R-:W4:Y:S04]  /*5050*/  LDL.LU R13, [R1+0x9c] ;  /* 0x00009c00010d7983 */ /* 0x002f280000300800 */
[----:B------:R-:W4:Y:S04]  /*5060*/  LDL.LU R12, [R1+0x7c] ;  /* 0x00007c00010c7983 */ /* 0x000f280000300800 */
[----:B0-----:R-:W4:Y:S04]  /*5070*/  LDL.LU R11, [R1+0x80] ;  /* 0x00008000010b7983 */ /* 0x001f280000300800 */
[----:B------:R-:W4:Y:S01]  /*5080*/  LDL.LU R10, [R1+0x74] ;  /* 0x00007400010a7983 */ /* 0x000f220000300800 */
[----:B--2---:R-:W-:-:S05]  /*5090*/  SEL R7, R3, R7, !P3 ;  /* 0x0000000703077207 */ /* 0x004fca0005800000 */
[----:B------:R0:W-:Y:S04]  /*50a0*/  STL [R1+0xb0], R7 ;  /* 0x0000b00701007387 */ /* 0x0001e80000100800 */
[----:B0-----:R-:W2:Y:S01]  /*50b0*/  LDL.LU R7, [R1+0x2260] ;  /* 0x0022600001077983 */ /* 0x001ea20000300800 */
[----:B---3--:R-:W-:-:S05]  /*50c0*/  SEL R28, R3, R28, !P3 ;  /* 0x0000001c031c7207 */ /* 0x008fca0005800000 */
[----:B------:R0:W-:Y:S04]  /*50d0*/  STL [R1+0xac], R28 ;  /* 0x0000ac1c01007387 */ /* 0x0001e80000100800 */
[----:B0-----:R-:W3:Y:S01]  /*50e0*/  LDL.LU R28, [R1+0x225c] ;  /* 0x00225c00011c7983 */ /* 0x001ee20000300800 */
[----:B----4-:R-:W-:-:S05]  /*50f0*/  SEL R29, R3, R29, !P3 ;  /* 0x0000001d031d7207 */ /* 0x010fca0005800000 */
[----:B------:R0:W-:Y:S04]  /*5100*/  STL [R1+0xa8], R29 ;  /* 0x0000a81d01007387 */ /* 0x0001e80000100800 */
[----:B0-----:R-:W4:Y:S01]  /*5110*/  LDL.LU R29, [R1+0x38] ;  /* 0x00003800011d7983 */ /* 0x001f220000300800 */
[C---:B------:R-:W-:Y:S02]  /*5120*/  SEL R8, R3.reuse, R8, !P3 ;  /* 0x0000000803087207 */ /* 0x040fe40005800000 */
[C---:B--2---:R-:W-:Y:S02]  /*5130*/  SEL R7, R3.reuse, R7, !P3 ;  /* 0x0000000703077207 */ /* 0x044fe40005800000 */
[----:B---3--:R-:W-:-:S05]  /*5140*/  SEL R28, R3, R28, !P3 ;  /* 0x0000001c031c7207 */ /* 0x008fca0005800000 */
[----:B------:R0:W-:Y:S04]  /*5150*/  STL [R1+0x94], R28 ;  /* 0x0000941c01007387 */ /* 0x0001e80000100800 */
[----:B0-----:R-:W2:Y:S04]  /*5160*/  LDL.LU R28, [R1+0x3c] ;  /* 0x00003c00011c7983 */ /* 0x001ea80000300800 */
[----:B------:R0:W-:Y:S04]  /*5170*/  STL [R1+0x8c], R7 ;  /* 0x00008c0701007387 */ /* 0x0001e80000100800 */
[----:B0-----:R-:W3:Y:S04]  /*5180*/  LDL.LU R7, [R1+0x6c] ;  /* 0x00006c0001077983 */ /* 0x001ee80000300800 */
[----:B------:R0:W-:Y:S04]  /*5190*/  STL [R1+0x88], R8 ;  /* 0x0000880801007387 */ /* 0x0001e80000100800 */
[----:B0-----:R-:W2:Y:S01]  /*51a0*/  LDL.LU R8, [R1+0x2258] ;  /* 0x0022580001087983 */ /* 0x001ea20000300800 */
[----:B------:R-:W-:-:S02]  /*51b0*/  SEL R9, R3, R9, !P3 ;  /* 0x0000000903097207 */ /* 0x000fc40005800000 */
[C---:B------:R-:W-:Y:S02]  /*51c0*/  SEL R15, R3.reuse, R15, !P3 ;  /* 0x0000000f030f7207 */ /* 0x040fe40005800000 */
[C---:B------:R-:W-:Y:S02]  /*51d0*/  SEL R27, R3.reuse, R27, !P3 ;  /* 0x0000001b031b7207 */ /* 0x040fe40005800000 */
[C---:B------:R-:W-:Y:S02]  /*51e0*/  SEL R26, R3.reuse, R26, !P3 ;  /* 0x0000001a031a7207 */ /* 0x040fe40005800000 */
[C---:B------:R-:W-:Y:S02]  /*51f0*/  SEL R25, R3.reuse, R25, !P3 ;  /* 0x0000001903197207 */ /* 0x040fe40005800000 */
[C---:B------:R-:W-:Y:S02]  /*5200*/  SEL R24, R3.reuse, R24, !P3 ;  /* 0x0000001803187207 */ /* 0x040fe40005800000 */
        /* <DEDUP_REMOVED lines=12> */
[----:B---3--:R-:W-:-:S05]  /*52d0*/  SEL R7, R3, R7, !P3 ;  /* 0x0000000703077207 */ /* 0x008fca0005800000 */
[----:B------:R2:W-:Y:S02]  /*52e0*/  STL [R1+0x84], R7 ;  /* 0x0000840701007387 */ /* 0x0005e40000100800 */
[----:B--2---:R-:W-:Y:S02]  /*52f0*/  SEL R7, R3, R8, !P3 ;  /* 0x0000000803077207 */ /* 0x004fe40005800000 */
[----:B------:R-:W2:Y:S04]  /*5300*/  LDL.LU R8, [R1+0x30] ;  /* 0x0000300001087983 */ /* 0x000ea80000300800 */
[----:B------:R0:W-:Y:S04]  /*5310*/  STL [R1+0x78], R7 ;  /* 0x0000780701007387 */ /* 0x0001e80000100800 */
[----:B0-----:R-:W3:Y:S04]  /*5320*/  LDL.LU R7, [R1+0x2c] ;  /* 0x00002c0001077983 */ /* 0x001ee80000300800 */
[----:B------:R0:W-:Y:S04]  /*5330*/  STL [R1+0x70], R9 ;  /* 0x0000700901007387 */ /* 0x0001e80000100800 */
[----:B0-----:R-:W2:Y:S04]  /*5340*/  LDL.LU R9, [R1+0x34] ;  /* 0x0000340001097983 */ /* 0x001ea80000300800 */
[----:B------:R0:W-:Y:S04]  /*5350*/  STL [R1+0x6c], R15 ;  /* 0x00006c0f01007387 */ /* 0x0001e80000100800 */
[----:B0-----:R-:W2:Y:S04]  /*5360*/  LDL.LU R15, [R1+0x2254] ;  /* 0x00225400010f7983 */ /* 0x001ea80000300800 */
[----:B------:R0:W-:Y:S04]  /*5370*/  STL [R1+0x68], R27 ;  /* 0x0000681b01007387 */ /* 0x0001e80000100800 */
[----:B0-----:R-:W2:Y:S04]  /*5380*/  LDL.LU R27, [R1+0x2250] ;  /* 0x00225000011b7983 */ /* 0x001ea80000300800 */
[----:B------:R0:W-:Y:S04]  /*5390*/  STL [R1+0x64], R26 ;  /* 0x0000641a01007387 */ /* 0x0001e80000100800 */
[----:B0-----:R-:W3:Y:S04]  /*53a0*/  LDL.LU R26, [R1+0x224c] ;  /* 0x00224c00011a7983 */ /* 0x001ee80000300800 */
[----:B------:R0:W-:Y:S04]  /*53b0*/  STL [R1+0x60], R25 ;  /* 0x0000601901007387 */ /* 0x0001e80000100800 */
[----:B0-----:R-:W4:Y:S04]  /*53c0*/  LDL.LU R25, [R1+0x2248] ;  /* 0x0022480001197983 */ /* 0x001f280000300800 */
        /* <DEDUP_REMOVED lines=25> */
[----:B0-----:R-:W4:Y:S01]  /*5560*/  LDL.LU R10, [R1+0x2214] ;  /* 0x00221400010a7983 */ /* 0x001f220000300800 */
[----:B------:R-:W-:-:S02]  /*5570*/  @!P1 IMAD.MOV R6, RZ, RZ, -R6 ;  /* 0x000000ffff069224 */ /* 0x000fc400078e0a06 */
[----:B------:R-:W-:Y:S02]  /*5580*/  @!P4 IMAD.MOV R5, RZ, RZ, -R5 ;  /* 0x000000ffff05c224 */ /* 0x000fe400078e0a05 */
[----:B------:R-:W-:Y:S02]  /*5590*/  @!P2 IMAD.MOV R4, RZ, RZ, -R4 ;  /* 0x000000ffff04a224 */ /* 0x000fe400078e0a04 */
[----:B------:R-:W-:Y:S01]  /*55a0*/  @!P0 IMAD.MOV R2, RZ, RZ, -R2 ;  /* 0x000000ffff028224 */ /* 0x000fe200078e0a02 */
[C---:B------:R-:W-:Y:S01]  /*55b0*/  SEL R6, R3.reuse, R6, !P3 ;  /* 0x0000000603067207 */ /* 0x040fe20005800000 */
[----:B------:R-:W-:Y:S01]  /*55c0*/  @!P6 IMAD.MOV R0, RZ, RZ, -R0 ;  /* 0x000000ffff00e224 */ /* 0x000fe200078e0a00 */
[C---:B------:R-:W-:Y:S02]  /*55d0*/  SEL R5, R3.reuse, R5, !P3 ;  /* 0x0000000503057207 */ /* 0x040fe40005800000 */
[C---:B------:R-:W-:Y:S02]  /*55e0*/  SEL R4, R3.reuse, R4, !P3 ;  /* 0x0000000403047207 */ /* 0x040fe40005800000 */
[----:B------:R-:W-:-:S02]  /*55f0*/  SEL R0, R3, R0, !P3 ;  /* 0x0000000003007207 */ /* 0x000fc40005800000 */
[C---:B--2---:R-:W-:Y:S02]  /*5600*/  SEL R27, R3.reuse, R27, !P3 ;  /* 0x0000001b031b7207 */ /* 0x044fe40005800000 */
[C---:B---3--:R-:W-:Y:S02]  /*5610*/  SEL R26, R3.reuse, R26, !P3 ;  /* 0x0000001a031a7207 */ /* 0x048fe40005800000 */
[C---:B----4-:R-:W-:Y:S02]  /*5620*/  SEL R25, R3.reuse, R25, !P3 ;  /* 0x0000001903197207 */ /* 0x050fe40005800000 */
        /* <DEDUP_REMOVED lines=9> */
[----:B------:R-:W-:-:S05]  /*56c0*/  SEL R10, R3, R10, !P3 ;  /* 0x0000000a030a7207 */ /* 0x000fca0005800000 */
[----:B------:R0:W-:Y:S02]  /*56d0*/  STL [R1+0x14], R10 ;  /* 0x0000140a01007387 */ /* 0x0001e40000100800 */
[----:B0-----:R-:W-:-:S05]  /*56e0*/  SEL R10, R3, R11, !P3 ;  /* 0x0000000b030a7207 */ /* 0x001fca0005800000 */
[----:B------:R-:W-:Y:S04]  /*56f0*/  STL [R1+0x10], R10 ;  /* 0x0000100a01007387 */ /* 0x000fe80000100800 */
[----:B------:R0:W-:Y:S01]  /*5700*/  STL [R1+0xc], R12 ;  /* 0x00000c0c01007387 */ /* 0x0001e20000100800 */
[C---:B------:R-:W-:Y:S02]  /*5710*/  SEL R11, R3.reuse, R9, !P3 ;  /* 0x00000009030b7207 */ /* 0x040fe40005800000 */
[C---:B------:R-:W-:Y:S02]  /*5720*/  SEL R9, R3.reuse, R29, !P3 ;  /* 0x0000001d03097207 */ /* 0x040fe40005800000 */
[C---:B0-----:R-:W-:Y:S02]  /*5730*/  SEL R12, R3.reuse, R7, !P3 ;  /* 0x00000007030c7207 */ /* 0x041fe40005800000 */
[----:B------:R-:W0:Y:S01]  /*5740*/  S2R R7, SR_TID.X ;  /* 0x0000000000077919 */ /* 0x000e220000002100 */
[----:B------:R-:W-:-:S02]  /*5750*/  SEL R10, R3, R28, !P3 ;  /* 0x0000001c030a7207 */ /* 0x000fc40005800000 */
[C---:B------:R-:W-:Y:S01]  /*5760*/  SEL R29, R3.reuse, R13, !P3 ;  /* 0x0000000d031d7207 */ /* 0x040fe20005800000 */
[----:B------:R-:W-:Y:S01]  /*5770*/  STL [R1+0x8], R11 ;  /* 0x0000080b01007387 */ /* 0x000fe20000100800 */
[----:B------:R-:W-:-:S03]  /*5780*/  SEL R28, R3, R15, !P3 ;  /* 0x0000000f031c7207 */ /* 0x000fc60005800000 */
[----:B------:R-:W-:Y:S04]  /*5790*/  STL [R1+0x4], R10 ;  /* 0x0000040a01007387 */ /* 0x000fe80000100800 */
[----:B------:R-:W-:Y:S04]  /*57a0*/  STL [R1+0x2198], R29 ;  /* 0x0021981d01007387 */ /* 0x000fe80000100800 */
[----:B------:R-:W-:Y:S04]  /*57b0*/  STL [R1], R9 ;  /* 0x0000000901007387 */ /* 0x000fe80000100800 */
[----:B------:R1:W-:Y:S01]  /*57c0*/  STL [R1+0x219c], R28 ;  /* 0x00219c1c01007387 */ /* 0x0003e20000100800 */
[C---:B------:R-:W-:Y:S01]  /*57d0*/  SEL R13, R3.reuse, R8, !P3 ;  /* 0x00000008030d7207 */ /* 0x040fe20005800000 */
[----:B-1----:R-:W1:Y:S04]  /*57e0*/  LDC R28, c[0x0][0x3ac] ;  /* 0x0000eb00ff1c7b82 */ /* 0x002e680000000800 */
[----:B------:R-:W-:Y:S01]  /*57f0*/  STL [R1+0x21a0], R13 ;  /* 0x0021a00d01007387 */ /* 0x000fe20000100800 */
[----:B------:R-:W-:-:S03]  /*5800*/  SEL R16, R3, R16, !P3 ;  /* 0x0000001003107207 */ /* 0x000fc60005800000 */
[----:B------:R-:W2:Y:S01]  /*5810*/  LDL.LU R8, [R1+0xfc] ;  /* 0x0000fc0001087983 */ /* 0x000ea20000300800 */
[----:B0-----:R-:W-:-:S03]  /*5820*/  LOP3.LUT R15, R7, 0x3f, RZ, 0xc0, !PT ;  /* 0x0000003f070f7812 */ /* 0x001fc600078ec0ff */
[----:B------:R-:W3:Y:S04]  /*5830*/  LDL.LU R9, [R1+0xf8] ;  /* 0x0000f80001097983 */ /* 0x000ee80000300800 */
[----:B------:R-:W4:Y:S04]  /*5840*/  LDL.LU R10, [R1+0xf4] ;  /* 0x0000f400010a7983 */ /* 0x000f280000300800 */
[----:B------:R-:W4:Y:S04]  /*5850*/  LDL.LU R11, [R1+0xf0] ;  /* 0x0000f000010b7983 */ /* 0x000f280000300800 */
[----:B------:R-:W-:Y:S04]  /*5860*/  STL [R1+0x21a4], R12 ;  /* 0x0021a40c01007387 */ /* 0x000fe80000100800 */
[----:B------:R-:W-:Y:S01]  /*5870*/  STL [R1+0x21a8], R16 ;  /* 0x0021a81001007387 */ /* 0x000fe20000100800 */
[----:B-1----:R-:W-:-:S03]  /*5880*/  IMAD R29, R15, R28, RZ ;  /* 0x0000001c0f1d7224 */ /* 0x002fc600078e02ff */
[----:B------:R-:W-:Y:S01]  /*5890*/  STL [R1+0x21ac], R17 ;  /* 0x0021ac1101007387 */ /* 0x000fe20000100800 */
[----:B------:R-:W-:-:S03]  /*58a0*/  IMAD R15, R15, R28, RZ ;  /* 0x0000001c0f0f7224 */ /* 0x000fc600078e02ff */
[----:B------:R-:W-:Y:S04]  /*58b0*/  STL [R1+0x21b0], R18 ;  /* 0x0021b01201007387 */ /* 0x000fe80000100800 */
[----:B------:R-:W-:Y:S04]  /*58c0*/  STL [R1+0x21b4], R19 ;  /* 0x0021b41301007387 */ /* 0x000fe80000100800 */
[----:B------:R-:W-:Y:S01]  /*58d0*/  STL.64 [R1+0x2188], R20 ;  /* 0x0021881401007387 */ /* 0x000fe20000100a00 */
[----:B------:R-:W-:-:S03]  /*58e0*/  SEL R7, R3, R2, !P3 ;  /* 0x0000000203077207 */ /* 0x000fc60005800000 */
[----:B------:R-:W-:Y:S04]  /*58f0*/  STL.64 [R1+0x2190], R22 ;  /* 0x0021901601007387 */ /* 0x000fe80000100a00 */
[----:B------:R-:W-:Y:S01]  /*5900*/  STL [R1+0x21b8], R24 ;  /* 0x0021b81801007387 */ /* 0x000fe20000100800 */
[----:B------:R-:W-:-:S03]  /*5910*/  LEA.HI.X.SX32 R15, R15, UR11, 0x1, P5 ;  /* 0x0000000b0f0f7c11 */ /* 0x000fc6000a8f0eff */
[----:B------:R-:W-:Y:S04]  /*5920*/  STL [R1+0x21bc], R25 ;  /* 0x0021bc1901007387 */ /* 0x000fe80000100800 */
[----:B------:R-:W-:Y:S04]  /*5930*/  STL [R1+0x21c0], R26 ;  /* 0x0021c01a01007387 */ /* 0x000fe80000100800 */
[----:B------:R0:W-:Y:S04]  /*5940*/  STL [R1+0x21c4], R27 ;  /* 0x0021c41b01007387 */ /* 0x0001e80000100800 */
[----:B------:R-:W-:Y:S04]  /*5950*/  STL [R1+0x21c8], R6 ;  /* 0x0021c80601007387 */ /* 0x000fe80000100800 */
[----:B------:R-:W-:Y:S04]  /*5960*/  STL [R1+0x21cc], R5 ;  /* 0x0021cc0501007387 */ /* 0x000fe80000100800 */
[----:B------:R-:W-:Y:S04]  /*5970*/  STL [R1+0x21d0], R4 ;  /* 0x0021d00401007387 */ /* 0x000fe80000100800 */
[----:B------:R-:W-:Y:S04]  /*5980*/  STL [R1+0x21d4], R7 ;  /* 0x0021d40701007387 */ /* 0x000fe80000100800 */
[----:B------:R-:W-:Y:S04]  /*5990*/  STL [R1+0x21d8], R0 ;  /* 0x0021d80001007387 */ /* 0x000fe80000100800 */
[----:B------:R1:W-:Y:S04]  /*59a0*/  STL.64 [R1+0x2138], R14 ;  /* 0x0021380e01007387 */ /* 0x0003e80000100a00 */
[----:B0-----:R-:W4:Y:S04]  /*59b0*/  LDL.LU R27, [R1+0xe8] ;  /* 0x0000e800011b7983 */ /* 0x001f280000300800 */
        /* <DEDUP_REMOVED lines=8> */
[----:B------:R-:W4:Y:S01]  /*5a40*/  LDL.LU R13, [R1+0xb8] ;  /* 0x0000b800010d7983 */ /* 0x000f220000300800 */
[----:B------:R-:W-:-:S03]  /*5a50*/  IMAD R29, R28, 0x40, R29 ;  /* 0x000000401c1d7824 */ /* 0x000fc600078e021d */
[----:B------:R-:W4:Y:S02]  /*5a60*/  LDL.LU R28, [R1+0xb4] ;  /* 0x0000b400011c7983 */ /* 0x000f240000300800 */
[----:B------:R-:W-:-:S04]  /*5a70*/  LEA R2, P0, R29, UR10, 0x1 ;  /* 0x0000000a1d027c11 */ /* 0x000fc8000f8008ff */
[----:B------:R-:W-:Y:S02]  /*5a80*/  LEA.HI.X.SX32 R3, R29, UR11, 0x1, P0 ;  /* 0x0000000b1d037c11 */ /* 0x000fe400080f0eff */
[----:B------:R-:W4:Y:S04]  /*5a90*/  LDL.LU R29, [R1+0xb0] ;  /* 0x0000b000011d7983 */ /* 0x000f280000300800 */
[----:B------:R0:W-:Y:S04]  /*5aa0*/  STL [R1+0x21e0], R2 ;  /* 0x0021e00201007387 */ /* 0x0001e80000100800 */
[----:B------:R0:W-:Y:S01]  /*5ab0*/  STL [R1+0x21dc], R3 ;  /* 0x0021dc0301007387 */ /* 0x0001e20000100800 */
[----:B--2---:R-:W-:-:S02]  /*5ac0*/  IMAD R8, R8, UR6, RZ ;  /* 0x0000000608087c24 */ /* 0x004fc4000f8e02ff */
[----:B---3--:R-:W-:-:S03]  /*5ad0*/  IMAD R9, R9, UR6, RZ ;  /* 0x0000000609097c24 */ /* 0x008fc6000f8e02ff */
[----:B-1----:R-:W-:Y:S01]  /*5ae0*/  LEA R14, P0, R8, UR8, 0x1 ;  /* 0x00000008080e7c11 */ /* 0x002fe2000f8008ff */
[----:B----4-:R-:W-:Y:S02]  /*5af0*/  IMAD R10, R10, UR6, RZ ;  /* 0x000000060a0a7c24 */ /* 0x010fe4000f8e02ff */
[----:B------:R-:W-:Y:S01]  /*5b00*/  IMAD R11, R11, UR6, RZ ;  /* 0x000000060b0b7c24 */ /* 0x000fe2000f8e02ff */
[----:B------:R-:W-:Y:S02]  /*5b10*/  LEA R20, P1, R9, UR8, 0x1 ;  /* 0x0000000809147c11 */ /* 0x000fe4000f8208ff */
[----:B------:R-:W-:Y:S02]  /*5b20*/  LEA.HI.X.SX32 R15, R8, UR9, 0x1, P0 ;  /* 0x00000009080f7c11 */ /* 0x000fe400080f0eff */
[----:B------:R-:W-:Y:S02]  /*5b30*/  LEA R4, P3, R11, UR8, 0x1 ;  /* 0x000000080b047c11 */ /* 0x000fe4000f8608ff */
[----:B------:R-:W-:-:S02]  /*5b40*/  LEA R22, P2, R10, UR8, 0x1 ;  /* 0x000000080a167c11 */ /* 0x000fc4000f8408ff */
[----:B------:R-:W-:Y:S01]  /*5b50*/  LEA.HI.X.SX32 R5, R11, UR9, 0x1, P3 ;  /* 0x000000090b057c11 */ /* 0x000fe200098f0eff */
[----:B------:R-:W-:Y:S01]  /*5b60*/  STL.64 [R1+0x5f0], R14 ;  /* 0x0005f00e01007387 */ /* 0x000fe20000100a00 */
[----:B------:R-:W-:Y:S02]  /*5b70*/  LEA.HI.X.SX32 R21, R9, UR9, 0x1, P1 ;  /* 0x0000000909157c11 */ /* 0x000fe400088f0eff */
[----:B------:R-:W-:Y:S01]  /*5b80*/  LEA.HI.X.SX32 R23, R10, UR9, 0x1, P2 ;  /* 0x000000090a177c11 */ /* 0x000fe200090f0eff */
[----:B------:R-:W-:Y:S04]  /*5b90*/  STL [R1+0x21e8], R14 ;  /* 0x0021e80e01007387 */ /* 0x000fe80000100800 */
[----:B------:R-:W-:Y:S04]  /*5ba0*/  STL [R1+0x21e4], R15 ;  /* 0x0021e40f01007387 */ /* 0x000fe80000100800 */
[----:B------:R-:W-:Y:S04]  /*5bb0*/  STL.64 [R1+0x5d8], R4 ;  /* 0x0005d80401007387 */ /* 0x000fe80000100a00 */
[----:B------:R-:W-:Y:S04]  /*5bc0*/  STL.64 [R1+0x5e8], R20 ;  /* 0x0005e81401007387 */ /* 0x000fe80000100a00 */
[----:B------:R-:W-:Y:S04]  /*5bd0*/  STL [R1+0x21f0], R20 ;  /* 0x0021f01401007387 */ /* 0x000fe80000100800 */
[----:B------:R-:W-:Y:S04]  /*5be0*/  STL [R1+0x21ec], R21 ;  /* 0x0021ec1501007387 */ /* 0x000fe80000100800 */
[----:B------:R-:W-:Y:S04]  /*5bf0*/  STL.64 [R1+0x5e0], R22 ;  /* 0x0005e01601007387 */ /* 0x000fe80000100a00 */
[----:B------:R-:W-:Y:S04]  /*5c00*/  STL [R1+0x21f8], R22 ;  /* 0x0021f81601007387 */ /* 0x000fe80000100800 */
[----:B------:R-:W-:Y:S01]  /*5c10*/  STL [R1+0x21f4], R23 ;  /* 0x0021f41701007387 */ /* 0x000fe20000100800 */
[----:B------:R-:W-:-:S02]  /*5c20*/  IMAD R8, R27, UR7, RZ ;  /* 0x000000071b087c24 */ /* 0x000fc4000f8e02ff */
[----:B------:R-:W-:-:S03]  /*5c30*/  IMAD R9, R26, UR7, RZ ;  /* 0x000000071a097c24 */ /* 0x000fc6000f8e02ff */
[----:B------:R-:W-:Y:S01]  /*5c40*/  STL [R1+0x21fc], R8 ;  /* 0x0021fc0801007387 */ /* 0x000fe20000100800 */
[----:B------:R-:W-:-:S03]  /*5c50*/  IMAD R10, R25, UR7, RZ ;  /* 0x00000007190a7c24 */ /* 0x000fc6000f8e02ff */
[----:B------:R-:W-:Y:S01]  /*5c60*/  STL [R1+0x2200], R9 ;  /* 0x0022000901007387 */ /* 0x000fe20000100800 */
[----:B------:R-:W-:-:S03]  /*5c70*/  IMAD R11, R24, UR7, RZ ;  /* 0x00000007180b7c24 */ /* 0x000fc6000f8e02ff */
[----:B------:R-:W-:Y:S01]  /*5c80*/  STL [R1+0x2204], R10 ;  /* 0x0022040a01007387 */ /* 0x000fe20000100800 */
[----:B0-----:R-:W-:-:S03]  /*5c90*/  IMAD R2, R19, UR7, RZ ;  /* 0x0000000713027c24 */ /* 0x001fc6000f8e02ff */
[----:B------:R-:W-:Y:S01]  /*5ca0*/  STL [R1+0x2208], R11 ;  /* 0x0022080b01007387 */ /* 0x000fe20000100800 */
[----:B------:R-:W-:-:S03]  /*5cb0*/  IMAD R0, R18, UR7, RZ ;  /* 0x0000000712007c24 */ /* 0x000fc6000f8e02ff */
[----:B------:R0:W-:Y:S01]  /*5cc0*/  STL [R1+0x2c], R2 ;  /* 0x00002c0201007387 */ /* 0x0001e20000100800 */
[----:B------:R-:W-:-:S03]  /*5cd0*/  IMAD R3, R17, UR7, RZ ;  /* 0x0000000711037c24 */ /* 0x000fc6000f8e02ff */
[----:B------:R1:W-:Y:S04]  /*5ce0*/  STL [R1+0x30], R0 ;  /* 0x0000300001007387 */ /* 0x0003e80000100800 */
[----:B------:R2:W-:Y:S01]  /*5cf0*/  STL [R1+0x34], R3 ;  /* 0x0000340301007387 */ /* 0x0005e20000100800 */
[----:B0-----:R-:W-:Y:S02]  /*5d00*/  IMAD R2, R16, UR7, RZ ;  /* 0x0000000710027c24 */ /* 0x001fe4000f8e02ff */
[----:B-1----:R-:W-:-:S03]  /*5d10*/  IMAD R0, R12, UR7, RZ ;  /* 0x000000070c007c24 */ /* 0x002fc6000f8e02ff */
[----:B------:R0:W-:Y:S01]  /*5d20*/  STL [R1+0x38], R2 ;  /* 0x0000380201007387 */ /* 0x0001e20000100800 */
[----:B--2---:R-:W-:-:S03]  /*5d30*/  IMAD R3, R13, UR7, RZ ;  /* 0x000000070d037c24 */ /* 0x004fc6000f8e02ff */
[----:B------:R1:W-:Y:S04]  /*5d40*/  STL [R1+0x3c], R0 ;  /* 0x00003c0001007387 */ /* 0x0003e80000100800 */
[----:B------:R-:W-:Y:S04]  /*5d50*/  STL [R1+0x74], R3 ;  /* 0x0000740301007387 */ /* 0x000fe80000100800 */
[----:B------:R-:W2:Y:S01]  /*5d60*/  LDL.LU R11, [R1+0x94] ;  /* 0x00009400010b7983 */ /* 0x000ea20000300800 */
[----:B0-----:R-:W-:Y:S02]  /*5d70*/  IMAD R2, R28, UR7, RZ ;  /* 0x000000071c027c24 */ /* 0x001fe4000f8e02ff */
[----:B-1----:R-:W-:-:S03]  /*5d80*/  IMAD R0, R29, UR7, RZ ;  /* 0x000000071d007c24 */ /* 0x002fc6000f8e02ff */
[----:B------:R-:W-:Y:S04]  /*5d90*/  STL [R1+0x7c], R2 ;  /* 0x00007c0201007387 */ /* 0x000fe80000100800 */
[----:B--2---:R0:W-:Y:S04]  /*5da0*/  STL [R1+0x220c], R11 ;  /* 0x00220c0b01007387 */ /* 0x0041e80000100800 */
[----:B------:R-:W-:Y:S04]  /*5db0*/  STL [R1+0x80], R0 ;  /* 0x0000800001007387 */ /* 0x000fe80000100800 */
[----:B0-----:R-:W2:Y:S04]  /*5dc0*/  LDL.LU R11, [R1+0xa8] ;  /* 0x0000a800010b7983 */ /* 0x001ea80000300800 */
[----:B--2---:R0:W-:Y:S04]  /*5dd0*/  STL [R1+0x2210], R11 ;  /* 0x0022100b01007387 */ /* 0x0041e80000100800 */
[----:B0-----:R-:W2:Y:S04]  /*5de0*/  LDL.LU R11, [R1+0xac] ;  /* 0x0000ac00010b7983 */ /* 0x001ea80000300800 */
[----:B------:R-:W3:Y:S04]  /*5df0*/  LDL.LU R10, [R1+0x8c] ;  /* 0x00008c00010a7983 */ /* 0x000ee80000300800 */
[----:B------:R-:W4:Y:S04]  /*5e00*/  LDL.LU R9, [R1+0x88] ;  /* 0x0000880001097983 */ /* 0x000f280000300800 */
[----:B------:R-:W3:Y:S04]  /*5e10*/  LDL.LU R8, [R1+0x84] ;  /* 0x0000840001087983 */ /* 0x000ee80000300800 */
        /* <DEDUP_REMOVED lines=24> */
[----:B------:R-:W3:Y:S01]  /*5fa0*/  LDL.LU R29, [R1] ;  /* 0x00000000011d7983 */ /* 0x000ee20000300800 */
[----:B--2---:R-:W-:-:S05]  /*5fb0*/  IMAD R11, R11, UR7, RZ ;  /* 0x000000070b0b7c24 */ /* 0x004fca000f8e02ff */
[----:B------:R0:W-:Y:S04]  /*5fc0*/  STL [R1+0x1e0], R11 ;  /* 0x0001e00b01007387 */ /* 0x0001e80000100800 */
[----:B0-----:R-:W2:Y:S02]  /*5fd0*/  LDL.LU R11, [R1+0x2210] ;  /* 0x00221000010b7983 */ /* 0x001ea40000300800 */
[----:B--2---:R-:W-:-:S05]  /*5fe0*/  IMAD R11, R11, UR7, RZ ;  /* 0x000000070b0b7c24 */ /* 0x004fca000f8e02ff */
[----:B------:R0:W-:Y:S04]  /*5ff0*/  STL [R1+0x1e4], R11 ;  /* 0x0001e40b01007387 */ /* 0x0001e80000100800 */
[----:B0-----:R-:W2:Y:S01]  /*6000*/  LDL.LU R11, [R1+0x220c] ;  /* 0x00220c00010b7983 */ /* 0x001ea20000300800 */
[----:B---3--:R-:W-:Y:S02]  /*6010*/  IMAD R10, R10, UR7, RZ ;  /* 0x000000070a0a7c24 */ /* 0x008fe4000f8e02ff */
[----:B----4-:R-:W-:Y:S02]  /*6020*/  IMAD R9, R9, UR7, RZ ;  /* 0x0000000709097c24 */ /* 0x010fe4000f8e02ff */
[----:B------:R-:W-:Y:S02]  /*6030*/  IMAD R8, R8, UR7, RZ ;  /* 0x0000000708087c24 */ /* 0x000fe4000f8e02ff */
[----:B------:R-:W-:-:S02]  /*6040*/  IMAD R22, R22, UR7, RZ ;  /* 0x0000000716167c24 */ /* 0x000fc4000f8e02ff */
[----:B------:R-:W-:Y:S02]  /*6050*/  IMAD R23, R23, UR7, RZ ;  /* 0x0000000717177c24 */ /* 0x000fe4000f8e02ff */
[----:B------:R-:W-:Y:S02]  /*6060*/  IMAD R20, R20, UR7, RZ ;  /* 0x0000000714147c24 */ /* 0x000fe4000f8e02ff */
[----:B------:R-:W-:Y:S02]  /*6070*/  IMAD R21, R21, UR7, RZ ;  /* 0x0000000715157c24 */ /* 0x000fe4000f8e02ff */
[----:B------:R-:W-:Y:S02]  /*6080*/  IMAD R14, R14, UR7, RZ ;  /* 0x000000070e0e7c24 */ /* 0x000fe4000f8e02ff */
        /* <DEDUP_REMOVED lines=20> */
[----:B--2---:R-:W-:-:S05]  /*61d0*/  IMAD R11, R11, UR7, RZ ;  /* 0x000000070b0b7c24 */ /* 0x004fca000f8e02ff */
[----:B------:R0:W-:Y:S04]  /*61e0*/  STL [R1+0x1e8], R11 ;  /* 0x0001e80b01007387 */ /* 0x0001e80000100800 */
[----:B0-----:R-:W2:Y:S04]  /*61f0*/  LDL.LU R11, [R1+0x2208] ;  /* 0x00220800010b7983 */ /* 0x001ea80000300800 */
[----:B------:R0:W-:Y:S04]  /*6200*/  STL [R1+0x1ec], R10 ;  /* 0x0001ec0a01007387 */ /* 0x0001e80000100800 */
[----:B0-----:R-:W3:Y:S04]  /*6210*/  LDL.LU R10, [R1+0x2204] ;  /* 0x00220400010a7983 */ /* 0x001ee80000300800 */
[----:B------:R0:W-:Y:S04]  /*6220*/  STL [R1+0x1f0], R9 ;  /* 0x0001f00901007387 */ /* 0x0001e80000100800 */
[----:B0-----:R-:W4:Y:S04]  /*6230*/  LDL.LU R9, [R1+0x2200] ;  /* 0x0022000001097983 */ /* 0x001f280000300800 */
[----:B------:R0:W-:Y:S04]  /*6240*/  STL [R1+0x1f4], R8 ;  /* 0x0001f40801007387 */ /* 0x0001e80000100800 */
[----:B0-----:R-:W2:Y:S04]  /*6250*/  LDL.LU R8, [R1+0x21fc] ;  /* 0x0021fc0001087983 */ /* 0x001ea80000300800 */
        /* <DEDUP_REMOVED lines=49> */
[----:B0-----:R-:W3:Y:S01]  /*6570*/  LDL.LU R29, [R1+0x2198] ;  /* 0x00219800011d7983 */ /* 0x001ee20000300800 */
[----:B--2---:R-:W-:-:S02]  /*6580*/  IMAD R13, R13, UR7, RZ ;  /* 0x000000070d0d7c24 */ /* 0x004fc4000f8e02ff */
[----:B---3--:R-:W-:-:S05]  /*6590*/  IMAD R29, R29, UR7, RZ ;  /* 0x000000071d1d7c24 */ /* 0x008fca000f8e02ff */
[----:B------:R0:W-:Y:S02]  /*65a0*/  STL [R1+0x2a4], R29 ;  /* 0x0002a41d01007387 */ /* 0x0001e40000100800 */
[----:B0-----:R-:W-:Y:S02]  /*65b0*/  IMAD R29, R28, UR7, RZ ;  /* 0x000000071c1d7c24 */ /* 0x001fe4000f8e02ff */
[----:B------:R-:W-:-:S03]  /*65c0*/  IMAD.MOV.U32 R28, RZ, RZ, R22 ;  /* 0x000000ffff1c7224 */ /* 0x000fc600078e0016 */
[----:B------:R0:W-:Y:S02]  /*65d0*/  STL [R1+0x2b0], R29 ;  /* 0x0002b01d01007387 */ /* 0x0001e40000100800 */
[----:B0-----:R-:W-:Y:S02]  /*65e0*/  IMAD.MOV.U32 R29, RZ, RZ, R23 ;  /* 0x000000ffff1d7224 */ /* 0x001fe400078e0017 */
[----:B------:R-:W2:Y:S04]  /*65f0*/  LDL.LU.64 R22, [R1+0x2190] ;  /* 0x0021900001167983 */ /* 0x000ea80000300a00 */
[----:B------:R0:W-:Y:S02]  /*6600*/  STL [R1+0x2b4], R13 ;  /* 0x0002b40d01007387 */ /* 0x0001e40000100800 */
[----:B0-----:R-:W-:-:S02]  /*6610*/  IMAD R13, R12, UR7, RZ ;  /* 0x000000070c0d7c24 */ /* 0x001fc4000f8e02ff */
[----:B------:R-:W-:-:S03]  /*6620*/  IMAD.MOV.U32 R12, RZ, RZ, R20 ;  /* 0x000000ffff0c7224 */ /* 0x000fc600078e0014 */
[----:B------:R0:W-:Y:S02]  /*6630*/  STL [R1+0x2b8], R13 ;  /* 0x0002b80d01007387 */ /* 0x0001e40000100800 */
[----:B0-----:R-:W-:Y:S02]  /*6640*/  IMAD.MOV.U32 R13, RZ, RZ, R21 ;  /* 0x000000ffff0d7224 */ /* 0x001fe400078e0015 */
[----:B------:R-:W3:Y:S01]  /*6650*/  LDL.LU.64 R20, [R1+0x2188] ;  /* 0x0021880001147983 */ /* 0x000ee20000300a00 */
[----:B------:R-:W-:-:S05]  /*6660*/  IMAD R16, R16, UR7, RZ ;  /* 0x0000000710107c24 */ /* 0x000fca000f8e02ff */
[----:B------:R0:W-:Y:S02]  /*6670*/  STL [R1+0x2bc], R16 ;  /* 0x0002bc1001007387 */ /* 0x0001e40000100800 */
[----:B0-----:R-:W-:Y:S02]  /*6680*/  IMAD R16, R17, UR7, RZ ;  /* 0x0000000711107c24 */ /* 0x001fe4000f8e02ff */
[----:B------:R-:W-:-:S03]  /*6690*/  IMAD R17, R18, UR7, RZ ;  /* 0x0000000712117c24 */ /* 0x000fc6000f8e02ff */
[----:B------:R0:W-:Y:S02]  /*66a0*/  STL [R1+0x2c8], R16 ;  /* 0x0002c81001007387 */ /* 0x0001e40000100800 */
[----:B0-----:R-:W-:Y:S02]  /*66b0*/  IMAD R16, R19, UR7, RZ ;  /* 0x0000000713107c24 */ /* 0x001fe4000f8e02ff */
[----:B------:R-:W4:Y:S04]  /*66c0*/  LDL R19, [R1+0x3c] ;  /* 0x00003c0001137983 */ /* 0x000f280000100800 */
[----:B------:R0:W-:Y:S04]  /*66d0*/  STL [R1+0x268], R17 ;  /* 0x0002681101007387 */ /* 0x0001e80000100800 */
[----:B------:R-:W4:Y:S01]  /*66e0*/  LDL R18, [R1+0x74] ;  /* 0x0000740001127983 */ /* 0x000f220000100800 */
[----:B0-----:R-:W-:-:S03]  /*66f0*/  IMAD.MOV.U32 R17, RZ, RZ, R13 ;  /* 0x000000ffff117224 */ /* 0x001fc600078e000d */
[----:B------:R0:W-:Y:S02]  /*6700*/  STL [R1+0x260], R16 ;  /* 0x0002601001007387 */ /* 0x0001e40000100800 */
[----:B0-----:R-:W-:Y:S02]  /*6710*/  IMAD.MOV.U32 R16, RZ, RZ, R12 ;  /* 0x000000ffff107224 */ /* 0x001fe400078e000c */
[----:B------:R-:W-:Y:S02]  /*6720*/  IMAD.MOV.U32 R12, RZ, RZ, R28 ;  /* 0x000000ffff0c7224 */ /* 0x000fe400078e001c */
[----:B------:R-:W-:Y:S02]  /*6730*/  IMAD.MOV.U32 R28, RZ, RZ, R14 ;  /* 0x000000ffff1c7224 */ /* 0x000fe400078e000e */
[----:B--2---:R-:W-:Y:S02]  /*6740*/  IMAD R14, R22, UR7, RZ ;  /* 0x00000007160e7c24 */ /* 0x004fe4000f8e02ff */
[----:B---3--:R-:W-:-:S02]  /*6750*/  IMAD R13, R20, UR7, RZ ;  /* 0x00000007140d7c24 */ /* 0x008fc4000f8e02ff */
[----:B------:R-:W2:Y:S04]  /*6760*/  LDL R20, [R1+0x38] ;  /* 0x0000380001147983 */ /* 0x000ea80000100800 */
[----:B------:R0:W-:Y:S02]  /*6770*/  STL [R1+0x258], R13 ;  /* 0x0002580d01007387 */ /* 0x0001e40000100800 */
[----:B0-----:R-:W-:Y:S02]  /*6780*/  IMAD.MOV.U32 R13, RZ, RZ, R29 ;  /* 0x000000ffff0d7224 */ /* 0x001fe400078e001d */
[----:B------:R-:W-:Y:S02]  /*6790*/  IMAD R29, R21, UR7, RZ ;  /* 0x00000007151d7c24 */ /* 0x000fe4000f8e02ff */
[----:B------:R-:W3:Y:S04]  /*67a0*/  LDL R21, [R1+0x34] ;  /* 0x0000340001157983 */ /* 0x000ee80000100800 */
[----:B------:R0:W-:Y:S04]  /*67b0*/  STL [R1+0x250], R29 ;  /* 0x0002501d01007387 */ /* 0x0001e80000100800 */
[----:B------:R-:W2:Y:S04]  /*67c0*/  LDL R22, [R1+0x30] ;  /* 0x0000300001167983 */ /* 0x000ea80000100800 */
[----:B------:R1:W-:Y:S01]  /*67d0*/  STL [R1+0x248], R14 ;  /* 0x0002480e01007387 */ /* 0x0003e20000100800 */
[----:B0-----:R-:W-:-:S02]  /*67e0*/  IMAD.MOV.U32 R29, RZ, RZ, R15 ;  /* 0x000000ffff1d7224 */ /* 0x001fc400078e000f */
[----:B------:R-:W-:Y:S02]  /*67f0*/  IMAD R15, R23, UR7, RZ ;  /* 0x00000007170f7c24 */ /* 0x000fe4000f8e02ff */
[----:B------:R-:W2:Y:S01]  /*6800*/  LDL R23, [R1+0x2c] ;  /* 0x00002c0001177983 */ /* 0x000ea20000100800 */
[----:B-1----:R-:W-:-:S03]  /*6810*/  IMAD R14, R24, UR7, RZ ;  /* 0x00000007180e7c24 */ /* 0x002fc6000f8e02ff */
[----:B------:R0:W-:Y:S01]  /*6820*/  STL [R1+0x240], R15 ;  /* 0x0002400f01007387 */ /* 0x0001e20000100800 */
[----:B------:R-:W-:-:S03]  /*6830*/  IMAD R24, R25, UR7, RZ ;  /* 0x0000000719187c24 */ /* 0x000fc6000f8e02ff */
[----:B------:R1:W-:Y:S01]  /*6840*/  STL [R1+0x238], R14 ;  /* 0x0002380e01007387 */ /* 0x0003e20000100800 */
[----:B0-----:R-:W-:-:S03]  /*6850*/  IMAD R15, R26, UR7, RZ ;  /* 0x000000071a0f7c24 */ /* 0x001fc6000f8e02ff */
[----:B------:R-:W-:Y:S01]  /*6860*/  STL [R1+0x230], R24 ;  /* 0x0002301801007387 */ /* 0x000fe20000100800 */
[----:B-1----:R-:W-:-:S03]  /*6870*/  IMAD R14, R27, UR7, RZ ;  /* 0x000000071b0e7c24 */ /* 0x002fc6000f8e02ff */
[----:B------:R0:W-:Y:S01]  /*6880*/  STL [R1+0x228], R15 ;  /* 0x0002280f01007387 */ /* 0x0001e20000100800 */
[----:B------:R-:W-:-:S03]  /*6890*/  IMAD R6, R6, UR7, RZ ;  /* 0x0000000706067c24 */ /* 0x000fc6000f8e02ff */
[----:B------:R1:W-:Y:S01]  /*68a0*/  STL [R1+0x220], R14 ;  /* 0x0002200e01007387 */ /* 0x0003e20000100800 */
[----:B0-----:R-:W-:Y:S02]  /*68b0*/  IMAD R15, R5, UR7, RZ ;  /* 0x00000007050f7c24 */ /* 0x001fe4000f8e02ff */
[----:B-1----:R-:W-:Y:S02]  /*68c0*/  IMAD R14, R4, UR7, RZ ;  /* 0x00000007040e7c24 */ /* 0x002fe4000f8e02ff */
[----:B------:R-:W-:Y:S01]  /*68d0*/  IMAD R4, R7, UR7, RZ ;  /* 0x0000000707047c24 */ /* 0x000fe2000f8e02ff */
[----:B------:R-:W-:Y:S04]  /*68e0*/  STL [R1+0x218], R6 ;  /* 0x0002180601007387 */ /* 0x000fe80000100800 */
[----:B------:R-:W-:Y:S04]  /*68f0*/  STL [R1+0x210], R15 ;  /* 0x0002100f01007387 */ /* 0x000fe80000100800 */
[----:B------:R0:W-:Y:S04]  /*6900*/  STL [R1+0x200], R4 ;  /* 0x0002000401007387 */ /* 0x0001e80000100800 */
[----:B------:R-:W-:Y:S01]  /*6910*/  STL [R1+0x208], R14 ;  /* 0x0002080e01007387 */ /* 0x000fe20000100800 */
[----:B0-----:R-:W-:-:S03]  /*6920*/  IMAD.WIDE R4, R8, 0x2, R2 ;  /* 0x0000000208047825 */ /* 0x001fc600078e0202 */
[----:B------:R-:W-:Y:S04]  /*6930*/  STL.64 [R1+0x2140], R14 ;  /* 0x0021400e01007387 */ /* 0x000fe80000100a00 */
[----:B------:R0:W-:Y:S01]  /*6940*/  STL.64 [R1+0x1d8], R4 ;  /* 0x0001d80401007387 */ /* 0x0001e20000100a00 */
[----:B------:R-:W-:-:S03]  /*6950*/  IMAD.WIDE R6, R10, 0x2, R2 ;  /* 0x000000020a067825 */ /* 0x000fc600078e0202 */
[----:B----4-:R-:W-:Y:S01]  /*6960*/  STL.64 [R1+0x2148], R8 ;  /* 0x0021480801007387 */ /* 0x010fe20000100a00 */
[----:B0-----:R-:W-:-:S05]  /*6970*/  IMAD.WIDE R4, R9, 0x2, R2 ;  /* 0x0000000209047825 */ /* 0x001fca00078e0202 */
[----:B------:R0:W-:Y:S04]  /*6980*/  STL.64 [R1+0x1d0], R4 ;  /* 0x0001d00401007387 */ /* 0x0001e80000100a00 */
[----:B------:R-:W-:Y:S04]  /*6990*/  STL.64 [R1+0x2130], R10 ;  /* 0x0021300a01007387 */ /* 0x000fe80000100a00 */
[----:B------:R-:W-:Y:S01]  /*69a0*/  STL.64 [R1+0x1c8], R6 ;  /* 0x0001c80601007387 */ /* 0x000fe20000100a00 */
[----:B0-----:R-:W-:-:S05]  /*69b0*/  IMAD.WIDE R4, R11, 0x2, R2 ;  /* 0x000000020b047825 */ /* 0x001fca00078e0202 */
[----:B------:R3:W-:Y:S01]  /*69c0*/  STL.64 [R1+0x1c0], R4 ;  /* 0x0001c00401007387 */ /* 0x0007e20000100a00 */
[----:B------:R-:W-:Y:S02]  /*69d0*/  IMAD.MOV.U32 R14, RZ, RZ, R16 ;  /* 0x000000ffff0e7224 */ /* 0x000fe400078e0010 */
[----:B------:R-:W-:Y:S02]  /*69e0*/  IMAD.MOV.U32 R15, RZ, RZ, R17 ;  /* 0x000000ffff0f7224 */ /* 0x000fe400078e0011 */
[----:B---3--:R-:W-:-:S04]  /*69f0*/  IMAD.WIDE R4, R21, 0x2, R2 ;  /* 0x0000000215047825 */ /* 0x008fc800078e0202 */
[----:B--2---:R-:W-:-:S04]  /*6a00*/  IMAD.WIDE R6, R22, 0x2, R2 ;  /* 0x0000000216067825 */ /* 0x004fc800078e0202 */
[----:B------:R-:W-:-:S05]  /*6a10*/  IMAD.WIDE R8, R23, 0x2, R2 ;  /* 0x0000000217087825 */ /* 0x000fca00078e0202 */
[----:B------:R0:W-:Y:S04]  /*6a20*/  STL.64 [R1+0x1b8], R8 ;  /* 0x0001b80801007387 */ /* 0x0001e80000100a00 */
[----:B------:R1:W-:Y:S04]  /*6a30*/  STL.64 [R1+0x1b0], R6 ;  /* 0x0001b00601007387 */ /* 0x0003e80000100a00 */
[----:B------:R2:W-:Y:S01]  /*6a40*/  STL.64 [R1+0x1a8], R4 ;  /* 0x0001a80401007387 */ /* 0x0005e20000100a00 */
[----:B0-----:R-:W-:-:S04]  /*6a50*/  IMAD.WIDE R8, R20, 0x2, R2 ;  /* 0x0000000214087825 */ /* 0x001fc800078e0202 */
[--C-:B-1----:R-:W-:Y:S01]  /*6a60*/  IMAD.WIDE R6, R19, 0x2, R2.reuse ;  /* 0x0000000213067825 */ /* 0x102fe200078e0202 */
[----:B------:R-:W-:Y:S03]  /*6a70*/  STL.64 [R1+0x1a0], R8 ;  /* 0x0001a00801007387 */ /* 0x000fe60000100a00 */
[----:B--2---:R-:W-:Y:S01]  /*6a80*/  IMAD.WIDE R4, R18, 0x2, R2 ;  /* 0x0000000212047825 */ /* 0x004fe200078e0202 */
[----:B------:R0:W-:Y:S04]  /*6a90*/  STL.64 [R1+0x198], R6 ;  /* 0x0001980601007387 */ /* 0x0001e80000100a00 */
[----:B------:R-:W-:Y:S04]  /*6aa0*/  STL.64 [R1+0x2158], R14 ;  /* 0x0021580e01007387 */ /* 0x000fe80000100a00 */
[----:B------:R1:W-:Y:S01]  /*6ab0*/  STL.64 [R1+0x190], R4 ;  /* 0x0001900401007387 */ /* 0x0003e20000100a00 */
[----:B0-----:R-:W-:-:S02]  /*6ac0*/  IMAD.MOV.U32 R6, RZ, RZ, R28 ;  /* 0x000000ffff067224 */ /* 0x001fc400078e001c */
[----:B------:R-:W-:Y:S02]  /*6ad0*/  IMAD.MOV.U32 R7, RZ, RZ, R29 ;  /* 0x000000ffff077224 */ /* 0x000fe400078e001d */
[----:B-1----:R-:W-:Y:S02]  /*6ae0*/  IMAD.MOV.U32 R4, RZ, RZ, R12 ;  /* 0x000000ffff047224 */ /* 0x002fe400078e000c */
[----:B------:R-:W-:-:S05]  /*6af0*/  IMAD.MOV.U32 R5, RZ, RZ, R13 ;  /* 0x000000ffff057224 */ /* 0x000fca00078e000d */
[----:B------:R0:W-:Y:S04]  /*6b00*/  STL.64 [R1+0x2160], R4 ;  /* 0x0021600401007387 */ /* 0x0001e80000100a00 */
[----:B0-----:R-:W2:Y:S04]  /*6b10*/  LDL R4, [R1+0x1f4] ;  /* 0x0001f40001047983 */ /* 0x001ea80000100800 */
[----:B------:R0:W-:Y:S04]  /*6b20*/  STL.64 [R1+0x2168], R6 ;  /* 0x0021680601007387 */ /* 0x0001e80000100a00 */
[----:B0-----:R-:W3:Y:S04]  /*6b30*/  LDL R7, [R1+0x1f0] ;  /* 0x0001f00001077983 */ /* 0x001ee80000100800 */
[----:B------:R-:W4:Y:S04]  /*6b40*/  LDL R6, [R1+0x1ec] ;  /* 0x0001ec0001067983 */ /* 0x000f280000100800 */
[----:B---3--:R0:W-:Y:S04]  /*6b50*/  STL [R1+0x2170], R7 ;  /* 0x0021700701007387 */ /* 0x0081e80000100800 */
[----:B0-----:R-:W3:Y:S04]  /*6b60*/  LDL R7, [R1+0x1e8] ;  /* 0x0001e80001077983 */ /* 0x001ee80000100800 */
[----:B----4-:R0:W-:Y:S04]  /*6b70*/  STL [R1+0x2174], R6 ;  /* 0x0021740601007387 */ /* 0x0101e80000100800 */
[----:B0-----:R-:W4:Y:S04]  /*6b80*/  LDL R6, [R1+0x1e4] ;  /* 0x0001e40001067983 */ /* 0x001f280000100800 */
[----:B---3--:R0:W-:Y:S04]  /*6b90*/  STL [R1+0x2178], R7 ;  /* 0x0021780701007387 */ /* 0x0081e80000100800 */
[----:B0-----:R-:W3:Y:S04]  /*6ba0*/  LDL R7, [R1+0x1e0] ;  /* 0x0001e00001077983 */ /* 0x001ee80000100800 */
[----:B----4-:R0:W-:Y:S04]  /*6bb0*/  STL [R1+0x217c], R6 ;  /* 0x00217c0601007387 */ /* 0x0101e80000100800 */
[----:B0-----:R-:W4:Y:S04]  /*6bc0*/  LDL R6, [R1+0x80] ;  /* 0x0000800001067983 */ /* 0x001f280000100800 */
[----:B---3--:R0:W-:Y:S04]  /*6bd0*/  STL [R1+0x2180], R7 ;  /* 0x0021800701007387 */ /* 0x0081e80000100800 */
[----:B0-----:R-:W3:Y:S04]  /*6be0*/  LDL R7, [R1+0x7c] ;  /* 0x00007c0001077983 */ /* 0x001ee80000100800 */
[----:B----4-:R3:W-:Y:S04]  /*6bf0*/  STL [R1+0x2184], R6 ;  /* 0x0021840601007387 */ /* 0x0107e80000100800 */
[----:B------:R-:W4:Y:S04]  /*6c00*/  LDL R5, [R1+0x1f8] ;  /* 0x0001f80001057983 */ /* 0x000f280000100800 */
[----:B------:R-:W2:Y:S04]  /*6c10*/  LDL R14, [R1+0x1fc] ;  /* 0x0001fc00010e7983 */ /* 0x000ea80000100800 */
[----:B------:R-:W2:Y:S04]  /*6c20*/  LDL R15, [R1+0x204] ;  /* 0x00020400010f7983 */ /* 0x000ea80000100800 */
[----:B------:R-:W2:Y:S04]  /*6c30*/  LDL R10, [R1+0x20c] ;  /* 0x00020c00010a7983 */ /* 0x000ea80000100800 */
[----:B------:R-:W2:Y:S04]  /*6c40*/  LDL R11, [R1+0x214] ;  /* 0x00021400010b7983 */ /* 0x000ea80000100800 */
[----:B------:R-:W2:Y:S04]  /*6c50*/  LDL R8, [R1+0x21c] ;  /* 0x00021c0001087983 */ /* 0x000ea80000100800 */
[----:B------:R-:W2:Y:S04]  /*6c60*/  LDL R9, [R1+0x224] ;  /* 0x0002240001097983 */ /* 0x000ea80000100800 */
[----:B------:R-:W2:Y:S04]  /*6c70*/  LDL.LU R27, [R1+0x22c] ;  /* 0x00022c00011b7983 */ /* 0x000ea80000300800 */
        /* <DEDUP_REMOVED lines=14> */
[----:B------:R-:W2:Y:S01]  /*6d60*/  LDL.LU R26, [R1+0x290] ;  /* 0x00029000011a7983 */ /* 0x000ea20000300800 */
[----:B---3--:R-:W-:-:S05]  /*6d70*/  IMAD.WIDE R6, R7, 0x2, R2 ;  /* 0x0000000207067825 */ /* 0x008fca00078e0202 */
[----:B------:R0:W-:Y:S04]  /*6d80*/  STL.64 [R1+0x188], R6 ;  /* 0x0001880601007387 */ /* 0x0001e80000100a00 */
[----:B0-----:R-:W3:Y:S02]  /*6d90*/  LDL.LU R6, [R1+0x2184] ;  /* 0x0021840001067983 */ /* 0x001ee40000300800 */
        /* <DEDUP_REMOVED lines=16> */
[----:B------:R2:W-:Y:S02]  /*6ea0*/  STL.64 [R1+0x158], R6 ;  /* 0x0001580601007387 */ /* 0x0005e40000100a00 */
[----:B--2---:R-:W-:-:S04]  /*6eb0*/  IMAD.WIDE R6, R4, 0x2, R2 ;  /* 0x0000000204067825 */ /* 0x004fc800078e0202 */
[--C-:B----4-:R-:W-:Y:S01]  /*6ec0*/  IMAD.WIDE R4, R5, 0x2, R2.reuse ;  /* 0x0000000205047825 */ /* 0x110fe200078e0202 */
[----:B------:R0:W-:Y:S04]  /*6ed0*/  STL.64 [R1+0x150], R6 ;  /* 0x0001500601007387 */ /* 0x0001e80000100a00 */
[----:B0-----:R-:W2:Y:S04]  /*6ee0*/  LDL.LU.64 R6, [R1+0x2168] ;  /* 0x0021680001067983 */ /* 0x001ea80000300a00 */
[----:B------:R0:W-:Y:S02]  /*6ef0*/  STL.64 [R1+0x148], R4 ;  /* 0x0001480401007387 */ /* 0x0001e40000100a00 */
[----:B0-----:R-:W-:-:S04]  /*6f00*/  IMAD.WIDE R4, R14, 0x2, R2 ;  /* 0x000000020e047825 */ /* 0x001fc800078e0202 */
[--C-:B------:R-:W-:Y:S01]  /*6f10*/  IMAD.WIDE R14, R15, 0x2, R2.reuse ;  /* 0x000000020f0e7825 */ /* 0x100fe200078e0202 */
[----:B------:R0:W-:Y:S04]  /*6f20*/  STL.64 [R1+0x140], R4 ;  /* 0x0001400401007387 */ /* 0x0001e80000100a00 */
[----:B0-----:R-:W3:Y:S04]  /*6f30*/  LDL.LU.64 R4, [R1+0x2160] ;  /* 0x0021600001047983 */ /* 0x001ee80000300a00 */
[----:B------:R0:W-:Y:S02]  /*6f40*/  STL.64 [R1+0x138], R14 ;  /* 0x0001380e01007387 */ /* 0x0001e40000100a00 */
[----:B0-----:R-:W-:-:S05]  /*6f50*/  IMAD.WIDE R14, R10, 0x2, R2 ;  /* 0x000000020a0e7825 */ /* 0x001fca00078e0202 */
[----:B------:R0:W-:Y:S04]  /*6f60*/  STL.64 [R1+0x130], R14 ;  /* 0x0001300e01007387 */ /* 0x0001e80000100a00 */
[----:B0-----:R-:W4:Y:S01]  /*6f70*/  LDL.LU.64 R14, [R1+0x2158] ;  /* 0x00215800010e7983 */ /* 0x001f220000300a00 */
[----:B------:R-:W-:-:S05]  /*6f80*/  IMAD.WIDE R10, R11, 0x2, R2 ;  /* 0x000000020b0a7825 */ /* 0x000fca00078e0202 */
[----:B------:R0:W-:Y:S02]  /*6f90*/  STL.64 [R1+0x128], R10 ;  /* 0x0001280a01007387 */ /* 0x0001e40000100a00 */
[----:B0-----:R-:W-:-:S05]  /*6fa0*/  IMAD.WIDE R10, R8, 0x2, R2 ;  /* 0x00000002080a7825 */ /* 0x001fca00078e0202 */
[----:B------:R0:W-:Y:S02]  /*6fb0*/  STL.64 [R1+0x120], R10 ;  /* 0x0001200a01007387 */ /* 0x0001e40000100a00 */
[----:B0-----:R-:W-:-:S04]  /*6fc0*/  IMAD.WIDE R10, R9, 0x2, R2 ;  /* 0x00000002090a7825 */ /* 0x001fc800078e0202 */
[--C-:B------:R-:W-:Y:S01]  /*6fd0*/  IMAD.WIDE R8, R27, 0x2, R2.reuse ;  /* 0x000000021b087825 */ /* 0x100fe200078e0202 */
[----:B------:R0:W-:Y:S04]  /*6fe0*/  STL.64 [R1+0x118], R10 ;  /* 0x0001180a01007387 */ /* 0x0001e80000100a00 */
[----:B------:R1:W-:Y:S01]  /*6ff0*/  STL.64 [R1+0x110], R8 ;  /* 0x0001100801007387 */ /* 0x0003e20000100a00 */
[----:B0-----:R-:W-:-:S04]  /*7000*/  IMAD.WIDE R10, R25, 0x2, R2 ;  /* 0x00000002190a7825 */ /* 0x001fc800078e0202 */
[--C-:B-1----:R-:W-:Y:S01]  /*7010*/  IMAD.WIDE R8, R28, 0x2, R2.reuse ;  /* 0x000000021c087825 */ /* 0x102fe200078e0202 */
[----:B------:R-:W-:Y:S04]  /*7020*/  STL.64 [R1+0x108], R10 ;  /* 0x0001080a01007387 */ /* 0x000fe80000100a00 */
[----:B------:R0:W-:Y:S04]  /*7030*/  STL.64 [R1+0x100], R8 ;  /* 0x0001000801007387 */ /* 0x0001e80000100a00 */
[----:B------:R-:W-:Y:S01]  /*7040*/  STL.64 [R1+0x20d0], R28 ;  /* 0x0020d01c01007387 */ /* 0x000fe20000100a00 */
[----:B0-----:R-:W-:-:S05]  /*7050*/  IMAD.WIDE R8, R29, 0x2, R2 ;  /* 0x000000021d087825 */ /* 0x001fca00078e0202 */
[----:B------:R0:W-:Y:S01]  /*7060*/  STL.64 [R1+0xf8], R8 ;  /* 0x0000f80801007387 */ /* 0x0001e20000100a00 */
[----:B------:R-:W-:-:S04]  /*7070*/  IMAD.WIDE R10, R19, 0x2, R2 ;  /* 0x00000002130a7825 */ /* 0x000fc800078e0202 */
[----:B0-----:R-:W-:-:S04]  /*7080*/  IMAD.WIDE R8, R21, 0x2, R2 ;  /* 0x0000000215087825 */ /* 0x001fc800078e0202 */
[----:B----4-:R-:W-:Y:S02]  /*7090*/  IMAD.MOV.U32 R28, RZ, RZ, R14 ;  /* 0x000000ffff1c7224 */ /* 0x010fe400078e000e */
[----:B------:R-:W-:Y:S02]  /*70a0*/  IMAD.MOV.U32 R29, RZ, RZ, R15 ;  /* 0x000000ffff1d7224 */ /* 0x000fe400078e000f */
[----:B------:R-:W-:-:S05]  /*70b0*/  IMAD.WIDE R14, R23, 0x2, R2 ;  /* 0x00000002170e7825 */ /* 0x000fca00078e0202 */
[----:B------:R0:W-:Y:S04]  /*70c0*/  STL.64 [R1+0xf0], R14 ;  /* 0x0000f00e01007387 */ /* 0x0001e80000100a00 */
[----:B------:R1:W-:Y:S04]  /*70d0*/  STL.64 [R1+0xe8], R8 ;  /* 0x0000e80801007387 */ /* 0x0003e80000100a00 */
[----:B------:R4:W-:Y:S01]  /*70e0*/  STL.64 [R1+0xe0], R10 ;  /* 0x0000e00a01007387 */ /* 0x0009e20000100a00 */
[----:B0-----:R-:W-:-:S04]  /*70f0*/  IMAD.WIDE R14, R17, 0x2, R2 ;  /* 0x00000002110e7825 */ /* 0x001fc800078e0202 */
[--C-:B-1----:R-:W-:Y:S01]  /*7100*/  IMAD.WIDE R8, R12, 0x2, R2.reuse ;  /* 0x000000020c087825 */ /* 0x102fe200078e0202 */
[----:B------:R-:W-:Y:S03]  /*7110*/  STL.64 [R1+0x280], R14 ;  /* 0x0002800e01007387 */ /* 0x000fe60000100a00 */
[--C-:B----4-:R-:W-:Y:S01]  /*7120*/  IMAD.WIDE R10, R13, 0x2, R2.reuse ;  /* 0x000000020d0a7825 */ /* 0x110fe200078e0202 */
[----:B------:R-:W-:Y:S04]  /*7130*/  STL.64 [R1+0x20d8], R12 ;  /* 0x0020d80c01007387 */ /* 0x000fe80000100a00 */
[----:B------:R0:W-:Y:S04]  /*7140*/  STL.64 [R1+0x298], R8 ;  /* 0x0002980801007387 */ /* 0x0001e80000100a00 */
[----:B------:R-:W-:Y:S04]  /*7150*/  STL.64 [R1+0x2a8], R10 ;  /* 0x0002a80a01007387 */ /* 0x000fe80000100a00 */
[----:B------:R-:W-:Y:S01]  /*7160*/  STL.64 [R1+0x20e0], R16 ;  /* 0x0020e01001007387 */ /* 0x000fe20000100a00 */
[----:B0-----:R-:W-:-:S05]  /*7170*/  IMAD.WIDE R8, R16, 0x2, R2 ;  /* 0x0000000210087825 */ /* 0x001fca00078e0202 */
[----:B------:R0:W-:Y:S04]  /*7180*/  STL.64 [R1+0x2c0], R8 ;  /* 0x0002c00801007387 */ /* 0x0001e80000100a00 */
[----:B0-----:R-:W4:Y:S04]  /*7190*/  LDL R9, [R1+0x2a0] ;  /* 0x0002a00001097983 */ /* 0x001f280000100800 */
[----:B------:R-:W2:Y:S01]  /*71a0*/  LDL R8, [R1+0x294] ;  /* 0x0002940001087983 */ /* 0x000ea20000100800 */
[----:B------:R-:W-:-:S05]  /*71b0*/  IMAD.WIDE R10, R18, 0x2, R2 ;  /* 0x00000002120a7825 */ /* 0x000fca00078e0202 */
[----:B------:R-:W-:Y:S04]  /*71c0*/  STL.64 [R1+0x2d0], R10 ;  /* 0x0002d00a01007387 */ /* 0x000fe80000100a00 */
[----:B----4-:R-:W-:Y:S04]  /*71d0*/  STL [R1+0x2150], R9 ;  /* 0x0021500901007387 */ /* 0x010fe80000100800 */
[----:B--2---:R0:W-:Y:S04]  /*71e0*/  STL [R1+0x2154], R8 ;  /* 0x0021540801007387 */ /* 0x0041e80000100800 */
[----:B------:R-:W2:Y:S04]  /*71f0*/  LDL R14, [R1+0x2a4] ;  /* 0x0002a400010e7983 */ /* 0x000ea80000100800 */
[----:B------:R-:W4:Y:S01]  /*7200*/  LDL R15, [R1+0x2b0] ;  /* 0x0002b000010f7983 */ /* 0x000f220000100800 */
[----:B0-----:R-:W-:-:S03]  /*7210*/  IMAD.WIDE R8, R20, 0x2, R2 ;  /* 0x0000000214087825 */ /* 0x001fc600078e0202 */
[----:B------:R-:W2:Y:S04]  /*7220*/  LDL R16, [R1+0x240] ;  /* 0x0002400001107983 */ /* 0x000ea80000100800 */
[----:B------:R-:W2:Y:S04]  /*7230*/  LDL R17, [R1+0x238] ;  /* 0x0002380001117983 */ /* 0x000ea80000100800 */
[----:B------:R-:W2:Y:S04]  /*7240*/  LDL R11, [R1+0x230] ;  /* 0x00023000010b7983 */ /* 0x000ea80000100800 */
[----:B------:R-:W2:Y:S04]  /*7250*/  LDL R12, [R1+0x228] ;  /* 0x00022800010c7983 */ /* 0x000ea80000100800 */
[----:B------:R-:W2:Y:S04]  /*7260*/  LDL R13, [R1+0x220] ;  /* 0x00022000010d7983 */ /* 0x000ea80000100800 */
[----:B------:R-:W2:Y:S04]  /*7270*/  LDL R10, [R1+0x218] ;  /* 0x00021800010a7983 */ /* 0x000ea80000100800 */
[----:B------:R0:W-:Y:S04]  /*7280*/  STL.64 [R1+0x20e8], R18 ;  /* 0x0020e81201007387 */ /* 0x0001e80000100a00 */
[----:B0-----:R-:W2:Y:S04]  /*7290*/  LDL R18, [R1+0x250] ;  /* 0x0002500001127983 */ /* 0x001ea80000100800 */
[----:B------:R-:W2:Y:S04]  /*72a0*/  LDL R19, [R1+0x248] ;  /* 0x0002480001137983 */ /* 0x000ea80000100800 */
[----:B------:R0:W-:Y:S04]  /*72b0*/  STL.64 [R1+0x2d8], R8 ;  /* 0x0002d80801007387 */ /* 0x0001e80000100a00 */
[----:B------:R1:W-:Y:S01]  /*72c0*/  STL.64 [R1+0x20f0], R20 ;  /* 0x0020f01401007387 */ /* 0x0003e20000100a00 */
[----:B0-----:R-:W-:-:S03]  /*72d0*/  IMAD.WIDE R8, R22, 0x2, R2 ;  /* 0x0000000216087825 */ /* 0x001fc600078e0202 */
[----:B-1----:R-:W2:Y:S04]  /*72e0*/  LDL R20, [R1+0x260] ;  /* 0x0002600001147983 */ /* 0x002ea80000100800 */
[----:B------:R-:W2:Y:S04]  /*72f0*/  LDL R21, [R1+0x258] ;  /* 0x0002580001157983 */ /* 0x000ea80000100800 */
[----:B------:R0:W-:Y:S04]  /*7300*/  STL.64 [R1+0x20f8], R22 ;  /* 0x0020f81601007387 */ /* 0x0001e80000100a00 */
[----:B0-----:R-:W2:Y:S04]  /*7310*/  LDL R22, [R1+0x2c8] ;  /* 0x0002c80001167983 */ /* 0x001ea80000100800 */
[----:B------:R0:W-:Y:S04]  /*7320*/  STL.64 [R1+0x2e0], R8 ;  /* 0x0002e00801007387 */ /* 0x0001e80000100a00 */
[----:B------:R-:W2:Y:S04]  /*7330*/  LDL R23, [R1+0x268] ;  /* 0x0002680001177983 */ /* 0x000ea80000100800 */
[----:B------:R1:W-:Y:S01]  /*7340*/  STL.64 [R1+0x2100], R24 ;  /* 0x0021001801007387 */ /* 0x0003e20000100a00 */
[----:B0-----:R-:W-:-:S03]  /*7350*/  IMAD.WIDE R8, R24, 0x2, R2 ;  /* 0x0000000218087825 */ /* 0x001fc600078e0202 */
[----:B-1----:R-:W2:Y:S04]  /*7360*/  LDL R24, [R1+0x2b8] ;  /* 0x0002b80001187983 */ /* 0x002ea80000100800 */
[----:B------:R0:W-:Y:S04]  /*7370*/  STL.64 [R1+0x2e8], R8 ;  /* 0x0002e80801007387 */ /* 0x0001e80000100a00 */
[----:B------:R-:W2:Y:S01]  /*7380*/  LDL R25, [R1+0x2bc] ;  /* 0x0002bc0001197983 */ /* 0x000ea20000100800 */
[----:B0-----:R-:W-:-:S05]  /*7390*/  IMAD.WIDE R8, R26, 0x2, R2 ;  /* 0x000000021a087825 */ /* 0x001fca00078e0202 */
[----:B------:R0:W-:Y:S04]  /*73a0*/  STL.64 [R1+0x2f0], R8 ;  /* 0x0002f00801007387 */ /* 0x0001e80000100a00 */
[----:B0-----:R-:W2:Y:S04]  /*73b0*/  LDL.LU R8, [R1+0x2154] ;  /* 0x0021540001087983 */ /* 0x001ea80000300800 */
[----:B------:R0:W-:Y:S04]  /*73c0*/  STL.64 [R1+0x2108], R26 ;  /* 0x0021081a01007387 */ /* 0x0001e80000100a00 */
[----:B0-----:R-:W3:Y:S01]  /*73d0*/  LDL R27, [R1+0x2b4] ;  /* 0x0002b400011b7983 */ /* 0x001ee20000100800 */
[----:B--2---:R-:W-:-:S05]  /*73e0*/  IMAD.WIDE R8, R8, 0x2, R2 ;  /* 0x0000000208087825 */ /* 0x004fca00078e0202 */
[----:B------:R0:W-:Y:S04]  /*73f0*/  STL.64 [R1+0x2f8], R8 ;  /* 0x0002f80801007387 */ /* 0x0001e80000100a00 */
[----:B0-----:R-:W2:Y:S01]  /*7400*/  LDL.LU R9, [R1+0x2150] ;  /* 0x0021500001097983 */ /* 0x001ea20000300800 */
[----:B---3--:R-:W-:-:S04]  /*7410*/  IMAD.WIDE R26, R27, 0x2, R2 ;  /* 0x000000021b1a7825 */ /* 0x008fc800078e0202 */
[----:B--2---:R-:W-:-:S05]  /*7420*/  IMAD.WIDE R8, R9, 0x2, R2 ;  /* 0x0000000209087825 */ /* 0x004fca00078e0202 */
[----:B------:R0:W-:Y:S02]  /*7430*/  STL.64 [R1+0x300], R8 ;  /* 0x0003000801007387 */ /* 0x0001e40000100a00 */
[----:B0-----:R-:W-:-:S04]  /*7440*/  IMAD.WIDE R8, R14, 0x2, R2 ;  /* 0x000000020e087825 */ /* 0x001fc800078e0202 */
[--C-:B----4-:R-:W-:Y:S01]  /*7450*/  IMAD.WIDE R14, R15, 0x2, R2.reuse ;  /* 0x000000020f0e7825 */ /* 0x110fe200078e0202 */
[----:B------:R0:W-:Y:S04]  /*7460*/  STL.64 [R1+0x308], R8 ;  /* 0x0003080801007387 */ /* 0x0001e80000100a00 */
[----:B0-----:R-:W2:Y:S04]  /*7470*/  LDL.LU.64 R8, [R1+0x2148] ;  /* 0x0021480001087983 */ /* 0x001ea80000300a00 */
[----:B------:R0:W-:Y:S04]  /*7480*/  STL.64 [R1+0x310], R14 ;  /* 0x0003100e01007387 */ /* 0x0001e80000100a00 */
[----:B0-----:R-:W3:Y:S04]  /*7490*/  LDL.LU.64 R14, [R1+0x2140] ;  /* 0x00214000010e7983 */ /* 0x001ee80000300a00 */
[----:B------:R0:W-:Y:S02]  /*74a0*/  STL.64 [R1+0x318], R26 ;  /* 0x0003181a01007387 */ /* 0x0001e40000100a00 */
[----:B0-----:R-:W-:-:S04]  /*74b0*/  IMAD.WIDE R26, R24, 0x2, R2 ;  /* 0x00000002181a7825 */ /* 0x001fc800078e0202 */
[--C-:B------:R-:W-:Y:S01]  /*74c0*/  IMAD.WIDE R24, R25, 0x2, R2.reuse ;  /* 0x0000000219187825 */ /* 0x100fe200078e0202 */
[----:B------:R0:W-:Y:S04]  /*74d0*/  STL.64 [R1+0x320], R26 ;  /* 0x0003201a01007387 */ /* 0x0001e80000100a00 */
[----:B------:R1:W-:Y:S01]  /*74e0*/  STL.64 [R1+0x328], R24 ;  /* 0x0003281801007387 */ /* 0x0003e20000100a00 */
[----:B0-----:R-:W-:-:S04]  /*74f0*/  IMAD.WIDE R26, R22, 0x2, R2 ;  /* 0x00000002161a7825 */ /* 0x001fc800078e0202 */
[--C-:B-1----:R-:W-:Y:S01]  /*7500*/  IMAD.WIDE R24, R23, 0x2, R2.reuse ;  /* 0x0000000217187825 */ /* 0x102fe200078e0202 */
[----:B------:R-:W-:Y:S03]  /*7510*/  STL.64 [R1+0x330], R26 ;  /* 0x0003301a01007387 */ /* 0x000fe60000100a00 */
[--C-:B------:R-:W-:Y:S01]  /*7520*/  IMAD.WIDE R22, R20, 0x2, R2.reuse ;  /* 0x0000000214167825 */ /* 0x100fe200078e0202 */
[----:B------:R0:W-:Y:S03]  /*7530*/  STL.64 [R1+0x338], R24 ;  /* 0x0003381801007387 */ /* 0x0001e60000100a00 */
[--C-:B------:R-:W-:Y:S01]  /*7540*/  IMAD.WIDE R20, R21, 0x2, R2.reuse ;  /* 0x0000000215147825 */ /* 0x100fe200078e0202 */
[----:B------:R1:W-:Y:S04]  /*7550*/  STL.64 [R1+0x340], R22 ;  /* 0x0003401601007387 */ /* 0x0003e80000100a00 */
[----:B------:R4:W-:Y:S01]  /*7560*/  STL.64 [R1+0x348], R20 ;  /* 0x0003481401007387 */ /* 0x0009e20000100a00 */
[----:B0-----:R-:W-:-:S04]  /*7570*/  IMAD.WIDE R24, R18, 0x2, R2 ;  /* 0x0000000212187825 */ /* 0x001fc800078e0202 */
[--C-:B-1----:R-:W-:Y:S01]  /*7580*/  IMAD.WIDE R22, R19, 0x2, R2.reuse ;  /* 0x0000000213167825 */ /* 0x102fe200078e0202 */
[----:B------:R-:W-:Y:S03]  /*7590*/  STL.64 [R1+0x350], R24 ;  /* 0x0003501801007387 */ /* 0x000fe60000100a00 */
[--C-:B----4-:R-:W-:Y:S01]  /*75a0*/  IMAD.WIDE R20, R16, 0x2, R2.reuse ;  /* 0x0000000210147825 */ /* 0x110fe200078e0202 */
[----:B------:R-:W-:Y:S03]  /*75b0*/  STL.64 [R1+0x358], R22 ;  /* 0x0003581601007387 */ /* 0x000fe60000100a00 */
[--C-:B------:R-:W-:Y:S01]  /*75c0*/  IMAD.WIDE R18, R17, 0x2, R2.reuse ;  /* 0x0000000211127825 */ /* 0x100fe200078e0202 */
[----:B------:R0:W-:Y:S03]  /*75d0*/  STL.64 [R1+0x360], R20 ;  /* 0x0003601401007387 */ /* 0x0001e60000100a00 */
[----:B------:R-:W-:-:S02]  /*75e0*/  IMAD.WIDE R16, R11, 0x2, R2 ;  /* 0x000000020b107825 */ /* 0x000fc400078e0202 */
[----:B------:R-:W4:Y:S04]  /*75f0*/  LDL R11, [R1+0x200] ;  /* 0x00020000010b7983 */ /* 0x000f280000100800 */
[----:B------:R1:W-:Y:S01]  /*7600*/  STL.64 [R1+0x368], R18 ;  /* 0x0003681201007387 */ /* 0x0003e20000100a00 */
[----:B0-----:R-:W-:-:S03]  /*7610*/  IMAD.WIDE R20, R12, 0x2, R2 ;  /* 0x000000020c147825 */ /* 0x001fc600078e0202 */
[----:B------:R0:W-:Y:S04]  /*7620*/  STL.64 [R1+0x370], R16 ;  /* 0x0003701001007387 */ /* 0x0001e80000100a00 */
[----:B------:R-:W-:Y:S01]  /*7630*/  STL.64 [R1+0x378], R20 ;  /* 0x0003781401007387 */ /* 0x000fe20000100a00 */
[----:B-1----:R-:W-:-:S04]  /*7640*/  IMAD.WIDE R18, R13, 0x2, R2 ;  /* 0x000000020d127825 */ /* 0x002fc800078e0202 */
[--C-:B0-----:R-:W-:Y:S01]  /*7650*/  IMAD.WIDE R16, R10, 0x2, R2.reuse ;  /* 0x000000020a107825 */ /* 0x101fe200078e0202 */
[----:B------:R-:W-:Y:S04]  /*7660*/  STL.64 [R1+0x380], R18 ;  /* 0x0003801201007387 */ /* 0x000fe80000100a00 */
[----:B------:R-:W-:Y:S01]  /*7670*/  STL.64 [R1+0x388], R16 ;  /* 0x0003881001007387 */ /* 0x000fe20000100a00 */
[----:B---3--:R-:W-:-:S05]  /*7680*/  IMAD.WIDE R12, R15, 0x2, R2 ;  /* 0x000000020f0c7825 */ /* 0x008fca00078e0202 */
[----:B------:R-:W-:Y:S04]  /*7690*/  STL.64 [R1+0x390], R12 ;  /* 0x0003900c01007387 */ /* 0x000fe80000100a00 */
[----:B------:R-:W-:Y:S04]  /*76a0*/  STL.64 [R1+0x2128], R4 ;  /* 0x0021280401007387 */ /* 0x000fe80000100a00 */
[----:B------:R0:W-:Y:S04]  /*76b0*/  STL.64 [R1+0x2118], R6 ;  /* 0x0021180601007387 */ /* 0x0001e80000100a00 */
[----:B0-----:R-:W3:Y:S04]  /*76c0*/  LDL.LU R6, [R1+0x2c] ;  /* 0x00002c0001067983 */ /* 0x001ee80000300800 */
[----:B------:R-:W2:Y:S04]  /*76d0*/  LDL.LU R7, [R1+0x30] ;  /* 0x0000300001077983 */ /* 0x000ea80000300800 */
[----:B--2---:R-:W-:Y:S04]  /*76e0*/  STL [R1+0x2120], R7 ;  /* 0x0021200701007387 */ /* 0x004fe80000100800 */
[----:B------:R-:W2:Y:S04]  /*76f0*/  LDL.LU R26, [R1+0x34] ;  /* 0x00003400011a7983 */ /* 0x000ea80000300800 */
[----:B------:R-:W2:Y:S01]  /*7700*/  LDL.LU R27, [R1+0x38] ;  /* 0x00003800011b7983 */ /* 0x000ea20000300800 */
[----:B------:R-:W-:-:S04]  /*7710*/  IMAD.WIDE R14, R14, 0x2, R2 ;  /* 0x000000020e0e7825 */ /* 0x000fc800078e0202 */
[----:B------:R-:W-:Y:S02]  /*7720*/  IMAD.MOV.U32 R4, RZ, RZ, R28 ;  /* 0x000000ffff047224 */ /* 0x000fe400078e001c */
[----:B------:R-:W-:Y:S01]  /*7730*/  IMAD.MOV.U32 R5, RZ, RZ, R29 ;  /* 0x000000ffff057224 */ /* 0x000fe200078e001d */
[----:B--2---:R-:W-:Y:S04]  /*7740*/  STL [R1+0x2110], R27 ;  /* 0x0021101b01007387 */ /* 0x004fe80000100800 */
        /* <DEDUP_REMOVED lines=14> */
[----:B------:R0:W-:Y:S04]  /*7830*/  STL.64 [R1+0x398], R14 ;  /* 0x0003980e01007387 */ /* 0x0001e80000100a00 */
[----:B0-----:R-:W2:Y:S01]  /*7840*/  LDL.LU.64 R14, [R1+0x2138] ;  /* 0x00213800010e7983 */ /* 0x001ea20000300a00 */
[----:B----4-:R-:W-:-:S04]  /*7850*/  IMAD.WIDE R10, R11, 0x2, R2 ;  /* 0x000000020b0a7825 */ /* 0x010fc800078e0202 */
[----:B------:R-:W-:Y:S01]  /*7860*/  IMAD R0, R0, UR7, RZ ;  /* 0x0000000700007c24 */ /* 0x000fe2000f8e02ff */
[----:B------:R0:W-:Y:S03]  /*7870*/  STL.64 [R1+0x3a0], R10 ;  /* 0x0003a00a01007387 */ /* 0x0001e60000100a00 */
[----:B0-----:R-:W-:Y:S02]  /*7880*/  IMAD.WIDE R10, R0, 0x2, R2 ;  /* 0x00000002000a7825 */ /* 0x001fe400078e0202 */
[----:B------:R-:W4:Y:S04]  /*7890*/  LDL.LU R2, [R1+0x21c] ;  /* 0x00021c0001027983 */ /* 0x000f280000300800 */
[----:B------:R-:W3:Y:S04]  /*78a0*/  LDL.LU R3, [R1+0x224] ;  /* 0x0002240001037983 */ /* 0x000ee80000300800 */
[----:B------:R2:W-:Y:S02]  /*78b0*/  STL.64 [R1+0x3a8], R10 ;  /* 0x0003a80a01007387 */ /* 0x0005e40000100a00 */
[----:B--2---:R-:W-:-:S05]  /*78c0*/  IMAD.WIDE R10, R8, 0x2, R14 ;  /* 0x00000002080a7825 */ /* 0x004fca00078e020e */
[----:B------:R0:W-:Y:S04]  /*78d0*/  STL.64 [R1+0xd8], R10 ;  /* 0x0000d80a01007387 */ /* 0x0001e80000100a00 */
[----:B0-----:R-:W2:Y:S01]  /*78e0*/  LDL.LU.64 R10, [R1+0x2130] ;  /* 0x00213000010a7983 */ /* 0x001ea20000300a00 */
[----:B------:R-:W-:-:S05]  /*78f0*/  IMAD.WIDE R8, R9, 0x2, R14 ;  /* 0x0000000209087825 */ /* 0x000fca00078e020e */
[----:B------:R0:W-:Y:S01]  /*7900*/  STL.64 [R1+0xd0], R8 ;  /* 0x0000d00801007387 */ /* 0x0001e20000100a00 */
[----:B---3--:R-:W-:-:S04]  /*7910*/  IMAD.WIDE R6, R6, 0x2, R14 ;  /* 0x0000000206067825 */ /* 0x008fc800078e020e */
[----:B0-----:R-:W-:Y:S02]  /*7920*/  IMAD.MOV.U32 R8, RZ, RZ, R4 ;  /* 0x000000ffff087224 */ /* 0x001fe400078e0004 */
[----:B------:R-:W-:Y:S02]  /*7930*/  IMAD.MOV.U32 R9, RZ, RZ, R5 ;  /* 0x000000ffff097224 */ /* 0x000fe400078e0005 */
[--C-:B--2---:R-:W-:Y:S02]  /*7940*/  IMAD.WIDE R4, R10, 0x2, R14.reuse ;  /* 0x000000020a047825 */ /* 0x104fe400078e020e */
[----:B------:R-:W2:Y:S04]  /*7950*/  LDL.LU R10, [R1+0x214] ;  /* 0x00021400010a7983 */ /* 0x000ea80000300800 */
[----:B------:R0:W-:Y:S02]  /*7960*/  STL.64 [R1+0xc8], R4 ;  /* 0x0000c80401007387 */ /* 0x0001e40000100a00 */
[----:B0-----:R-:W-:-:S05]  /*7970*/  IMAD.WIDE R4, R11, 0x2, R14 ;  /* 0x000000020b047825 */ /* 0x001fca00078e020e */
[----:B------:R0:W-:Y:S04]  /*7980*/  STL.64 [R1+0xc0], R4 ;  /* 0x0000c00401007387 */ /* 0x0001e80000100a00 */
[----:B0-----:R-:W3:Y:S04]  /*7990*/  LDL.LU.64 R4, [R1+0x2128] ;  /* 0x0021280001047983 */ /* 0x001ee80000300a00 */
[----:B------:R0:W-:Y:S04]  /*79a0*/  STL.64 [R1+0xb8], R6 ;  /* 0x0000b80601007387 */ /* 0x0001e80000100a00 */
[----:B0-----:R-:W2:Y:S01]  /*79b0*/  LDL.LU R7, [R1+0x2120] ;  /* 0x0021200001077983 */ /* 0x001ea20000300800 */
[----:B------:R-:W-:-:S04]  /*79c0*/  IMAD.WIDE R26, R26, 0x2, R14 ;  /* 0x000000021a1a7825 */ /* 0x000fc800078e020e */
[----:B--2---:R-:W-:-:S05]  /*79d0*/  IMAD.WIDE R6, R7, 0x2, R14 ;  /* 0x0000000207067825 */ /* 0x004fca00078e020e */
[----:B------:R0:W-:Y:S04]  /*79e0*/  STL.64 [R1+0xb0], R6 ;  /* 0x0000b00601007387 */ /* 0x0001e80000100a00 */
[----:B0-----:R-:W2:Y:S04]  /*79f0*/  LDL.LU.64 R6, [R1+0x2118] ;  /* 0x0021180001067983 */ /* 0x001ea80000300a00 */
[----:B------:R0:W-:Y:S04]  /*7a00*/  STL.64 [R1+0xa8], R26 ;  /* 0x0000a81a01007387 */ /* 0x0001e80000100a00 */
[----:B0-----:R-:W2:Y:S02]  /*7a10*/  LDL.LU R27, [R1+0x2110] ;  /* 0x00211000011b7983 */ /* 0x001ea40000300800 */
[----:B--2---:R-:W-:-:S05]  /*7a20*/  IMAD.WIDE R26, R27, 0x2, R14 ;  /* 0x000000021b1a7825 */ /* 0x004fca00078e020e */
[----:B------:R0:W-:Y:S02]  /*7a30*/  STL.64 [R1+0xa0], R26 ;  /* 0x0000a01a01007387 */ /* 0x0001e40000100a00 */
[----:B0-----:R-:W-:-:S04]  /*7a40*/  IMAD.WIDE R26, R24, 0x2, R14 ;  /* 0x00000002181a7825 */ /* 0x001fc800078e020e */
[--C-:B------:R-:W-:Y:S01]  /*7a50*/  IMAD.WIDE R24, R25, 0x2, R14.reuse ;  /* 0x0000000219187825 */ /* 0x100fe200078e020e */
        /* <DEDUP_REMOVED lines=32> */
[----:B------:R0:W-:Y:S04]  /*7c60*/  STL.64 [R1+0x30], R28 ;  /* 0x0000301c01007387 */ /* 0x0001e80000100a00 */
[----:B0-----:R-:W3:Y:S01]  /*7c70*/  LDL.LU.64 R28, [R1+0x20d0] ;  /* 0x0020d000011c7983 */ /* 0x001ee20000300a00 */
[----:B------:R-:W-:-:S05]  /*7c80*/  IMAD.WIDE R10, R10, 0x2, R14 ;  /* 0x000000020a0a7825 */ /* 0x000fca00078e020e */
[----:B------:R4:W-:Y:S02]  /*7c90*/  STL.64 [R1+0x28], R10 ;  /* 0x0000280a01007387 */ /* 0x0009e40000100a00 */
[----:B----4-:R-:W-:-:S05]  /*7ca0*/  IMAD.WIDE R10, R2, 0x2, R14 ;  /* 0x00000002020a7825 */ /* 0x010fca00078e020e */
[----:B------:R0:W-:Y:S02]  /*7cb0*/  STL.64 [R1+0x20], R10 ;  /* 0x0000200a01007387 */ /* 0x0001e40000100a00 */
[----:B0-----:R-:W-:-:S05]  /*7cc0*/  IMAD.WIDE R10, R3, 0x2, R14 ;  /* 0x00000002030a7825 */ /* 0x001fca00078e020e */
[----:B------:R3:W-:Y:S01]  /*7cd0*/  STL.64 [R1+0x18], R10 ;  /* 0x0000180a01007387 */ /* 0x0007e20000100a00 */
[----:B--2---:R-:W-:-:S05]  /*7ce0*/  IMAD.WIDE R2, R27, 0x2, R14 ;  /* 0x000000021b027825 */ /* 0x004fca00078e020e */
[----:B------:R0:W-:Y:S01]  /*7cf0*/  STL.64 [R1+0x10], R2 ;  /* 0x0000100201007387 */ /* 0x0001e20000100a00 */
[----:B---3--:R-:W-:-:S05]  /*7d00*/  IMAD.WIDE R10, R25, 0x2, R14 ;  /* 0x00000002190a7825 */ /* 0x008fca00078e020e */
[----:B------:R-:W-:Y:S01]  /*7d10*/  STL.64 [R1+0x8], R10 ;  /* 0x0000080a01007387 */ /* 0x000fe20000100a00 */
[----:B0-----:R-:W-:-:S04]  /*7d20*/  IMAD.WIDE R2, R28, 0x2, R14 ;  /* 0x000000021c027825 */ /* 0x001fc800078e020e */
[----:B------:R-:W-:-:S05]  /*7d30*/  IMAD.WIDE R28, R29, 0x2, R14 ;  /* 0x000000021d1c7825 */ /* 0x000fca00078e020e */
[----:B------:R-:W-:Y:S04]  /*7d40*/  STL.64 [R1+0x2078], R28 ;  /* 0x0020781c01007387 */ /* 0x000fe80000100a00 */
[----:B------:R0:W-:Y:S02]  /*7d50*/  STL.64 [R1], R2 ;  /* 0x0000000201007387 */ /* 0x0001e40000100a00 */
[----:B0-----:R-:W-:-:S05]  /*7d60*/  IMAD.WIDE R2, R23, 0x2, R14 ;  /* 0x0000000217027825 */ /* 0x001fca00078e020e */
[----:B------:R0:W-:Y:S01]  /*7d70*/  STL.64 [R1+0x2070], R2 ;  /* 0x0020700201007387 */ /* 0x0001e20000100a00 */
[----:B------:R-:W-:Y:S02]  /*7d80*/  IMAD.MOV.U32 R28, RZ, RZ, R8 ;  /* 0x000000ffff1c7224 */ /* 0x000fe400078e0008 */
[----:B------:R-:W-:Y:S02]  /*7d90*/  IMAD.MOV.U32 R29, RZ, RZ, R9 ;  /* 0x000000ffff1d7224 */ /* 0x000fe400078e0009 */
[----:B0-----:R-:W-:Y:S02]  /*7da0*/  IMAD.MOV.U32 R2, RZ, RZ, R4 ;  /* 0x000000ffff027224 */ /* 0x001fe400078e0004 */
[----:B------:R-:W-:Y:S02]  /*7db0*/  IMAD.MOV.U32 R3, RZ, RZ, R5 ;  /* 0x000000ffff037224 */ /* 0x000fe400078e0005 */
[----:B------:R-:W-:-:S05]  /*7dc0*/  IMAD.WIDE R4, R21, 0x2, R14 ;  /* 0x0000000215047825 */ /* 0x000fca00078e020e */
[----:B------:R0:W-:Y:S01]  /*7dd0*/  STL.64 [R1+0x2068], R4 ;  /* 0x0020680401007387 */ /* 0x0001e20000100a00 */
[----:B------:R-:W-:-:S04]  /*7de0*/  IMAD.WIDE R8, R17, 0x2, R14 ;  /* 0x0000000211087825 */ /* 0x000fc800078e020e */
[----:B------:R-:W-:-:S04]  /*7df0*/  IMAD.WIDE R10, R12, 0x2, R14 ;  /* 0x000000020c0a7825 */ /* 0x000fc800078e020e */
[----:B0-----:R-:W-:Y:S02]  /*7e00*/  IMAD.MOV.U32 R4, RZ, RZ, R6 ;  /* 0x000000ffff047224 */ /* 0x001fe400078e0006 */
[----:B------:R-:W-:Y:S02]  /*7e10*/  IMAD.MOV.U32 R5, RZ, RZ, R7 ;  /* 0x000000ffff057224 */ /* 0x000fe400078e0007 */
[----:B------:R-:W-:-:S04]  /*7e20*/  IMAD.WIDE R6, R19, 0x2, R14 ;  /* 0x0000000213067825 */ /* 0x000fc800078e020e */
[--C-:B------:R-:W-:Y:S01]  /*7e30*/  IMAD.WIDE R12, R13, 0x2, R14.reuse ;  /* 0x000000020d0c7825 */ /* 0x100fe200078e020e */
[----:B------:R-:W-:Y:S03]  /*7e40*/  STL.64 [R1+0x2060], R6 ;  /* 0x0020600601007387 */ /* 0x000fe60000100a00 */
[--C-:B------:R-:W-:Y:S01]  /*7e50*/  IMAD.WIDE R16, R16, 0x2, R14.reuse ;  /* 0x0000000210107825 */ /* 0x100fe200078e020e */
[----:B------:R-:W-:Y:S04]  /*7e60*/  STL.64 [R1+0x2080], R8 ;  /* 0x0020800801007387 */ /* 0x000fe80000100a00 */
[----:B------:R-:W-:Y:S01]  /*7e70*/  STL.64 [R1+0x2058], R10 ;  /* 0x0020580a01007387 */ /* 0x000fe20000100a00 */
[----:B------:R-:W-:-:S03]  /*7e80*/  IMAD.WIDE R18, R18, 0x2, R14 ;  /* 0x0000000212127825 */ /* 0x000fc600078e020e */
[----:B------:R-:W-:Y:S04]  /*7e90*/  STL.64 [R1+0x2050], R12 ;  /* 0x0020500c01007387 */ /* 0x000fe80000100a00 */
[----:B------:R0:W-:Y:S04]  /*7ea0*/  STL.64 [R1+0x2088], R16 ;  /* 0x0020881001007387 */ /* 0x0001e80000100a00 */
[----:B0-----:R-:W2:Y:S04]  /*7eb0*/  LDL.LU R17, [R1+0x294] ;  /* 0x0002940001117983 */ /* 0x001ea80000300800 */
[----:B------:R-:W-:Y:S04]  /*7ec0*/  STL.64 [R1+0x2090], R18 ;  /* 0x0020901201007387 */ /* 0x000fe80000100a00 */
[----:B------:R-:W3:Y:S04]  /*7ed0*/  LDL.LU R6, [R1+0x2a0] ;  /* 0x0002a00001067983 */ /* 0x000ee80000300800 */
[----:B------:R-:W4:Y:S01]  /*7ee0*/  LDL.LU R7, [R1+0x2a4] ;  /* 0x0002a40001077983 */ /* 0x000f220000300800 */
[----:B------:R-:W-:-:S03]  /*7ef0*/  IMAD.WIDE R20, R20, 0x2, R14 ;  /* 0x0000000214147825 */ /* 0x000fc600078e020e */
[----:B------:R-:W-:Y:S01]  /*7f00*/  STL.64 [R1+0x20c8], R2 ;  /* 0x0020c80201007387 */ /* 0x000fe20000100a00 */
[----:B------:R-:W-:-:S03]  /*7f10*/  IMAD.WIDE R22, R22, 0x2, R14 ;  /* 0x0000000216167825 */ /* 0x000fc600078e020e */
[----:B------:R-:W4:Y:S04]  /*7f20*/  LDL.LU R10, [R1+0x2b8] ;  /* 0x0002b800010a7983 */ /* 0x000f280000300800 */
[----:B------:R-:W4:Y:S04]  /*7f30*/  LDL.LU R11, [R1+0x2bc] ;  /* 0x0002bc00010b7983 */ /* 0x000f280000300800 */
[----:B------:R-:W-:Y:S04]  /*7f40*/  STL.64 [R1+0x2098], R20 ;  /* 0x0020981401007387 */ /* 0x000fe80000100a00 */
[----:B------:R-:W4:Y:S04]  /*7f50*/  LDL.LU R8, [R1+0x2c8] ;  /* 0x0002c80001087983 */ /* 0x000f280000300800 */
[----:B------:R-:W4:Y:S01]  /*7f60*/  LDL.LU R9, [R1+0x268] ;  /* 0x0002680001097983 */ /* 0x000f220000300800 */
[----:B------:R-:W-:-:S03]  /*7f70*/  IMAD.WIDE R24, R24, 0x2, R14 ;  /* 0x0000000218187825 */ /* 0x000fc600078e020e */
[----:B------:R0:W-:Y:S01]  /*7f80*/  STL.64 [R1+0x20a0], R22 ;  /* 0x0020a01601007387 */ /* 0x0001e20000100a00 */
[----:B------:R-:W-:-:S03]  /*7f90*/  IMAD.WIDE R26, R26, 0x2, R14 ;  /* 0x000000021a1a7825 */ /* 0x000fc600078e020e */
[----:B0-----:R-:W4:Y:S04]  /*7fa0*/  LDL.LU R22, [R1+0x260] ;  /* 0x0002600001167983 */ /* 0x001f280000300800 */
[----:B------:R-:W4:Y:S04]  /*7fb0*/  LDL.LU R23, [R1+0x258] ;  /* 0x0002580001177983 */ /* 0x000f280000300800 */
[----:B------:R-:W4:Y:S04]  /*7fc0*/  LDL.LU R12, [R1+0x250] ;  /* 0x00025000010c7983 */ /* 0x000f280000300800 */
[----:B------:R-:W4:Y:S04]  /*7fd0*/  LDL.LU R13, [R1+0x248] ;  /* 0x00024800010d7983 */ /* 0x000f280000300800 */
[----:B------:R-:W4:Y:S04]  /*7fe0*/  LDL.LU R20, [R1+0x238] ;  /* 0x0002380001147983 */ /* 0x000f280000300800 */
[----:B------:R-:W4:Y:S04]  /*7ff0*/  LDL.LU R21, [R1+0x230] ;  /* 0x0002300001157983 */ /* 0x000f280000300800 */
[----:B------:R-:W4:Y:S04]  /*8000*/  LDL.LU R18, [R1+0x228] ;  /* 0x0002280001127983 */ /* 0x000f280000300800 */
[----:B------:R0:W-:Y:S04]  /*8010*/  STL.64 [R1+0x2048], R24 ;  /* 0x0020481801007387 */ /* 0x0001e80000100a00 */
[----:B0-----:R-:W4:Y:S04]  /*8020*/  LDL.LU R24, [R1+0x2b4] ;  /* 0x0002b40001187983 */ /* 0x001f280000300800 */
[----:B------:R-:W4:Y:S04]  /*8030*/  LDL.LU R25, [R1+0x240] ;  /* 0x0002400001197983 */ /* 0x000f280000300800 */
[----:B------:R-:W4:Y:S04]  /*8040*/  LDL.LU R19, [R1+0x220] ;  /* 0x0002200001137983 */ /* 0x000f280000300800 */
[----:B------:R0:W-:Y:S04]  /*8050*/  STL.64 [R1+0x2040], R26 ;  /* 0x0020401a01007387 */ /* 0x0001e80000100a00 */
[----:B0-----:R-:W4:Y:S04]  /*8060*/  LDL.LU R27, [R1+0x2b0] ;  /* 0x0002b000011b7983 */ /* 0x001f280000300800 */
[----:B------:R-:W4:Y:S01]  /*8070*/  LDL.LU R16, [R1+0x218] ;  /* 0x0002180001107983 */ /* 0x000f220000300800 */
[----:B--2---:R-:W-:-:S03]  /*8080*/  IMAD.WIDE R2, R17, 0x2, R14 ;  /* 0x0000000211027825 */ /* 0x004fc600078e020e */
[----:B------:R-:W2:Y:S04]  /*8090*/  LDL.LU R17, [R1+0x210] ;  /* 0x0002100001117983 */ /* 0x000ea80000300800 */
[----:B------:R3:W-:Y:S02]  /*80a0*/  STL.64 [R1+0x1e0], R2 ;  /* 0x0001e00201007387 */ /* 0x0007e40000100a00 */
[--C-:B---3--:R-:W-:Y:S02]  /*80b0*/  IMAD.WIDE R2, R6, 0x2, R14.reuse ;  /* 0x0000000206027825 */ /* 0x108fe400078e020e */
[----:B------:R-:W3:Y:S04]  /*80c0*/  LDL.LU R6, [R1+0x208] ;  /* 0x0002080001067983 */ /* 0x000ee80000300800 */
[----:B------:R4:W-:Y:S02]  /*80d0*/  STL.64 [R1+0x1e8], R2 ;  /* 0x0001e80201007387 */ /* 0x0009e40000100a00 */
[----:B----4-:R-:W-:-:S05]  /*80e0*/  IMAD.WIDE R2, R7, 0x2, R14 ;  /* 0x0000000207027825 */ /* 0x010fca00078e020e */
[----:B------:R0:W-:Y:S04]  /*80f0*/  STL.64 [R1+0x1f0], R2 ;  /* 0x0001f00201007387 */ /* 0x0001e80000100a00 */
[----:B0-----:R-:W4:Y:S04]  /*8100*/  LDL.LU.64 R2, [R1+0x20c8] ;  /* 0x0020c80001027983 */ /* 0x001f280000300a00 */
[----:B------:R-:W4:Y:S01]  /*8110*/  LDL.LU R7, [R1+0x200] ;  /* 0x0002000001077983 */ /* 0x000f220000300800 */
[----:B------:R-:W-:-:S05]  /*8120*/  IMAD.WIDE R26, R27, 0x2, R14 ;  /* 0x000000021b1a7825 */ /* 0x000fca00078e020e */
[----:B------:R0:W-:Y:S02]  /*8130*/  STL.64 [R1+0x1f8], R26 ;  /* 0x0001f81a01007387 */ /* 0x0001e40000100a00 */
[----:B0-----:R-:W-:-:S05]  /*8140*/  IMAD.WIDE R26, R24, 0x2, R14 ;  /* 0x00000002181a7825 */ /* 0x001fca00078e020e */
[----:B------:R0:W-:Y:S02]  /*8150*/  STL.64 [R1+0x270], R26 ;  /* 0x0002701a01007387 */ /* 0x0001e40000100a00 */
[----:B0-----:R-:W-:-:S05]  /*8160*/  IMAD.WIDE R26, R10, 0x2, R14 ;  /* 0x000000020a1a7825 */ /* 0x001fca00078e020e */
[----:B------:R0:W-:Y:S02]  /*8170*/  STL.64 [R1+0x278], R26 ;  /* 0x0002781a01007387 */ /* 0x0001e40000100a00 */
[--C-:B0-----:R-:W-:Y:S02]  /*8180*/  IMAD.WIDE R26, R11, 0x2, R14.reuse ;  /* 0x000000020b1a7825 */ /* 0x101fe400078e020e */
[----:B------:R-:W4:Y:S04]  /*8190*/  LDL.LU.64 R10, [R1+0x1d8] ;  /* 0x0001d800010a7983 */ /* 0x000f280000300a00 */
        /* <DEDUP_REMOVED lines=10> */
[----:B------:R0:W-:Y:S01]  /*8240*/  STL.64 [R1+0x258], R26 ;  /* 0x0002581a01007387 */ /* 0x0001e20000100a00 */
[----:B------:R-:W-:-:S04]  /*8250*/  IMAD.WIDE R24, R25, 0x2, R14 ;  /* 0x0000000219187825 */ /* 0x000fc800078e020e */
[----:B0-----:R-:W-:-:S05]  /*8260*/  IMAD.WIDE R26, R12, 0x2, R14 ;  /* 0x000000020c1a7825 */ /* 0x001fca00078e020e */
[----:B------:R0:W-:Y:S02]  /*8270*/  STL.64 [R1+0x250], R26 ;  /* 0x0002501a01007387 */ /* 0x0001e40000100a00 */
[--C-:B0-----:R-:W-:Y:S02]  /*8280*/  IMAD.WIDE R26, R13, 0x2, R14.reuse ;  /* 0x000000020d1a7825 */ /* 0x101fe400078e020e */
[----:B------:R-:W4:Y:S04]  /*8290*/  LDL.LU.64 R12, [R1+0xd0] ;  /* 0x0000d000010c7983 */ /* 0x000f280000300a00 */
[----:B------:R0:W-:Y:S04]  /*82a0*/  STL.64 [R1+0x248], R26 ;  /* 0x0002481a01007387 */ /* 0x0001e80000100a00 */
[----:B------:R1:W-:Y:S01]  /*82b0*/  STL.64 [R1+0x240], R24 ;  /* 0x0002401801007387 */ /* 0x0003e20000100a00 */
[----:B0-----:R-:W-:-:S04]  /*82c0*/  IMAD.WIDE R26, R20, 0x2, R14 ;  /* 0x00000002141a7825 */ /* 0x001fc800078e020e */
[--C-:B-1----:R-:W-:Y:S01]  /*82d0*/  IMAD.WIDE R24, R21, 0x2, R14.reuse ;  /* 0x0000000215187825 */ /* 0x102fe200078e020e */
[----:B------:R-:W-:Y:S03]  /*82e0*/  STL.64 [R1+0x238], R26 ;  /* 0x0002381a01007387 */ /* 0x000fe60000100a00 */
[--C-:B------:R-:W-:Y:S01]  /*82f0*/  IMAD.WIDE R20, R18, 0x2, R14.reuse ;  /* 0x0000000212147825 */ /* 0x100fe200078e020e */
[----:B------:R-:W-:Y:S04]  /*8300*/  STL.64 [R1+0x230], R24 ;  /* 0x0002301801007387 */ /* 0x000fe80000100a00 */
[----:B------:R0:W-:Y:S04]  /*8310*/  STL.64 [R1+0x20c0], R28 ;  /* 0x0020c01c01007387 */ /* 0x0001e80000100a00 */
[----:B------:R1:W-:Y:S01]  /*8320*/  STL.64 [R1+0x228], R20 ;  /* 0x0002281401007387 */ /* 0x0003e20000100a00 */
[----:B------:R-:W-:-:S03]  /*8330*/  IMAD.WIDE R18, R19, 0x2, R14 ;  /* 0x0000000213127825 */ /* 0x000fc600078e020e */
[----:B0-----:R-:W4:Y:S01]  /*8340*/  LDL.LU.64 R28, [R1+0x1c8] ;  /* 0x0001c800011c7983 */ /* 0x001f220000300a00 */
[----:B------:R-:W-:-:S03]  /*8350*/  IMAD.WIDE R24, R16, 0x2, R14 ;  /* 0x0000000210187825 */ /* 0x000fc600078e020e */
[----:B-1----:R-:W4:Y:S01]  /*8360*/  LDL.LU.64 R20, [R1+0x1c0] ;  /* 0x0001c00001147983 */ /* 0x002f220000300a00 */
[----:B--2---:R-:W-:-:S03]  /*8370*/  IMAD.WIDE R16, R17, 0x2, R14 ;  /* 0x0000000211107825 */ /* 0x004fc600078e020e */
[----:B------:R0:W-:Y:S01]  /*8380*/  STL.64 [R1+0x220], R18 ;  /* 0x0002201201007387 */ /* 0x0001e20000100a00 */
[----:B---3--:R-:W-:-:S03]  /*8390*/  IMAD.WIDE R26, R6, 0x2, R14 ;  /* 0x00000002061a7825 */ /* 0x008fc600078e020e */
[----:B0-----:R-:W2:Y:S04]  /*83a0*/  LDL.LU.64 R18, [R1+0xc0] ;  /* 0x0000c00001127983 */ /* 0x001ea80000300a00 */
[----:B------:R0:W-:Y:S04]  /*83b0*/  STL.64 [R1+0x218], R24 ;  /* 0x0002181801007387 */ /* 0x0001e80000100a00 */
[----:B------:R4:W-:Y:S04]  /*83c0*/  STL.64 [R1+0x210], R16 ;  /* 0x0002101001007387 */ /* 0x0009e80000100a00 */
[----:B0-----:R-:W3:Y:S01]  /*83d0*/  LDL.LU.64 R24, [R1+0x1b8] ;  /* 0x0001b80001187983 */ /* 0x001ee20000300a00 */
[----:B----4-:R-:W-:-:S03]  /*83e0*/  IMAD.WIDE R16, R7, 0x2, R14 ;  /* 0x0000000207107825 */ /* 0x010fc600078e020e */
[----:B------:R-:W-:Y:S01]  /*83f0*/  STL.64 [R1+0x208], R26 ;  /* 0x0002081a01007387 */ /* 0x000fe20000100a00 */
[----:B------:R-:W-:-:S03]  /*8400*/  IMAD.WIDE R14, R0, 0x2, R14 ;  /* 0x00000002000e7825 */ /* 0x000fc600078e020e */
[----:B------:R-:W4:Y:S04]  /*8410*/  LDL.LU.64 R6, [R1+0xb8] ;  /* 0x0000b80001067983 */ /* 0x000f280000300a00 */
[----:B------:R-:W-:Y:S04]  /*8420*/  STL.64 [R1+0x200], R16 ;  /* 0x0002001001007387 */ /* 0x000fe80000100a00 */
[----:B------:R0:W-:Y:S04]  /*8430*/  STL.64 [R1+0x1ff0], R14 ;  /* 0x001ff00e01007387 */ /* 0x0001e80000100a00 */
[----:B0-----:R-:W2:Y:S01]  /*8440*/  LDL.LU.64 R14, [R1+0xc8] ;  /* 0x0000c800010e7983 */ /* 0x001ea20000300a00 */
[----:B------:R-:W-:-:S03]  /*8450*/  IMAD.MOV.U32 R0, RZ, RZ, R11 ;  /* 0x000000ffff007224 */ /* 0x000fc600078e000b */
[----:B------:R-:W-:Y:S04]  /*8460*/  STL [R1+0x1fc8], R10 ;  /* 0x001fc80a01007387 */ /* 0x000fe80000100800 */
[----:B------:R-:W4:Y:S04]  /*8470*/  LDL.LU.64 R16, [R1+0x1b0] ;  /* 0x0001b00001107983 */ /* 0x000f280000300a00 */
[----:B------:R0:W-:Y:S04]  /*8480*/  STL [R1+0x1fc0], R0 ;  /* 0x001fc00001007387 */ /* 0x0001e80000100800 */
[----:B------:R1:W-:Y:S01]  /*8490*/  STL [R1+0x1fc4], R8 ;  /* 0x001fc40801007387 */ /* 0x0003e20000100800 */
[----:B0-----:R-:W-:-:S03]  /*84a0*/  IMAD.MOV.U32 R0, RZ, RZ, R9 ;  /* 0x000000ffff007224 */ /* 0x001fc600078e0009 */
[----:B------:R-:W4:Y:S04]  /*84b0*/  LDL.LU.64 R10, [R1+0xb0] ;  /* 0x0000b000010a7983 */ /* 0x000f280000300a00 */
[----:B------:R-:W-:Y:S04]  /*84c0*/  STL [R1+0x1fbc], R22 ;  /* 0x001fbc1601007387 */ /* 0x000fe80000100800 */
[----:B------:R0:W-:Y:S04]  /*84d0*/  STL [R1+0x1fb8], R0 ;  /* 0x001fb80001007387 */ /* 0x0001e80000100800 */
[----:B-1----:R-:W4:Y:S01]  /*84e0*/  LDL.LU.64 R8, [R1+0x1a8] ;  /* 0x0001a80001087983 */ /* 0x002f220000300a00 */
[----:B0-----:R-:W-:-:S03]  /*84f0*/  IMAD.MOV.U32 R0, RZ, RZ, R23 ;  /* 0x000000ffff007224 */ /* 0x001fc600078e0017 */
[----:B------:R-:W-:Y:S04]  /*8500*/  STL [R1+0x1fb4], R12 ;  /* 0x001fb40c01007387 */ /* 0x000fe80000100800 */
[----:B------:R0:W-:Y:S04]  /*8510*/  STL [R1+0x1fb0], R0 ;  /* 0x001fb00001007387 */ /* 0x0001e80000100800 */
[----:B------:R-:W4:Y:S01]  /*8520*/  LDL.LU.64 R26, [R1+0xa8] ;  /* 0x0000a800011a7983 */ /* 0x000f220000300a00 */
[----:B0-----:R-:W-:-:S03]  /*8530*/  IMAD.MOV.U32 R0, RZ, RZ, R13 ;  /* 0x000000ffff007224 */ /* 0x001fc600078e000d */
[----:B------:R-:W-:Y:S04]  /*8540*/  STL [R1+0x1fac], R28 ;  /* 0x001fac1c01007387 */ /* 0x000fe80000100800 */
[----:B------:R0:W-:Y:S04]  /*8550*/  STL [R1+0x1fa8], R0 ;  /* 0x001fa80001007387 */ /* 0x0001e80000100800 */
[----:B------:R-:W4:Y:S04]  /*8560*/  LDL.LU.64 R22, [R1+0x1a0] ;  /* 0x0001a00001167983 */ /* 0x000f280000300a00 */
[----:B------:R-:W4:Y:S01]  /*8570*/  LDL.LU.64 R12, [R1+0xa0] ;  /* 0x0000a000010c7983 */ /* 0x000f220000300a00 */
[----:B0-----:R-:W-:-:S03]  /*8580*/  IMAD.MOV.U32 R0, RZ, RZ, R29 ;  /* 0x000000ffff007224 */ /* 0x001fc600078e001d */
[----:B------:R-:W4:Y:S04]  /*8590*/  LDL.LU.64 R28, [R1+0x20c0] ;  /* 0x0020c000011c7983 */ /* 0x000f280000300a00 */
[----:B------:R2:W-:Y:S02]  /*85a0*/  STL [R1+0x1fa0], R0 ;  /* 0x001fa00001007387 */ /* 0x0005e40000100800 */
[----:B--2---:R-:W-:Y:S02]  /*85b0*/  IMAD.MOV.U32 R0, RZ, RZ, R15 ;  /* 0x000000ffff007224 */ /* 0x004fe400078e000f */
[----:B------:R-:W-:Y:S04]  /*85c0*/  STL [R1+0x1fa4], R14 ;  /* 0x001fa40e01007387 */ /* 0x000fe80000100800 */
[----:B------:R-:W-:Y:S04]  /*85d0*/  STL [R1+0x1f9c], R20 ;  /* 0x001f9c1401007387 */ /* 0x000fe80000100800 */
[----:B------:R0:W-:Y:S02]  /*85e0*/  STL [R1+0x1f98], R0 ;  /* 0x001f980001007387 */ /* 0x0001e40000100800 */
[----:B0-----:R-:W-:-:S02]  /*85f0*/  IMAD.MOV.U32 R0, RZ, RZ, R21 ;  /* 0x000000ffff007224 */ /* 0x001fc400078e0015 */
[----:B------:R-:W2:Y:S04]  /*8600*/  LDL.LU.64 R20, [R1+0x198] ;  /* 0x0001980001147983 */ /* 0x000ea80000300a00 */
[----:B------:R0:W-:Y:S04]  /*8610*/  STL [R1+0x1f90], R0 ;  /* 0x001f900001007387 */ /* 0x0001e80000100800 */
[----:B------:R1:W-:Y:S01]  /*8620*/  STL [R1+0x1f94], R18 ;  /* 0x001f941201007387 */ /* 0x0003e20000100800 */
[----:B0-----:R-:W-:-:S03]  /*8630*/  IMAD.MOV.U32 R0, RZ, RZ, R19 ;  /* 0x000000ffff007224 */ /* 0x001fc600078e0013 */
[----:B-1----:R-:W2:Y:S04]  /*8640*/  LDL.LU.64 R18, [R1+0x98] ;  /* 0x0000980001127983 */ /* 0x002ea80000300a00 */
[----:B------:R0:W-:Y:S04]  /*8650*/  STL [R1+0x1f88], R0 ;  /* 0x001f880001007387 */ /* 0x0001e80000100800 */
[----:B---3--:R1:W-:Y:S01]  /*8660*/  STL [R1+0x1f8c], R24 ;  /* 0x001f8c1801007387 */ /* 0x0083e20000100800 */
[----:B0-----:R-:W-:-:S03]  /*8670*/  IMAD.MOV.U32 R0, RZ, RZ, R25 ;  /* 0x000000ffff007224 */ /* 0x001fc600078e0019 */
[----:B----4-:R-:W-:Y:S04]  /*8680*/  STL [R1+0x1f84], R6 ;  /* 0x001f840601007387 */ /* 0x010fe80000100800 */
[----:B------:R0:W-:Y:S04]  /*8690*/  STL [R1+0x1f80], R0 ;  /* 0x001f800001007387 */ /* 0x0001e80000100800 */
[----:B-1----:R-:W3:Y:S01]  /*86a0*/  LDL.LU.64 R24, [R1+0x190] ;  /* 0x0001900001187983 */ /* 0x002ee20000300a00 */
[----:B0-----:R-:W-:-:S03]  /*86b0*/  IMAD.MOV.U32 R0, RZ, RZ, R7 ;  /* 0x000000ffff007224 */ /* 0x001fc600078e0007 */
[----:B------:R-:W4:Y:S04]  /*86c0*/  LDL.LU.64 R6, [R1+0x90] ;  /* 0x0000900001067983 */ /* 0x000f280000300a00 */
[----:B------:R0:W-:Y:S02]  /*86d0*/  STL [R1+0x1f78], R0 ;  /* 0x001f780001007387 */ /* 0x0001e40000100800 */
[----:B0-----:R-:W-:Y:S02]  /*86e0*/  IMAD.MOV.U32 R0, RZ, RZ, R17 ;  /* 0x000000ffff007224 */ /* 0x001fe400078e0011 */
[----:B------:R0:W-:Y:S04]  /*86f0*/  STL [R1+0x1f7c], R16 ;  /* 0x001f7c1001007387 */ /* 0x0001e80000100800 */
[----:B------:R-:W-:Y:S04]  /*8700*/  STL [R1+0x1f74], R10 ;  /* 0x001f740a01007387 */ /* 0x000fe80000100800 */
[----:B------:R1:W-:Y:S04]  /*8710*/  STL [R1+0x1f70], R0 ;  /* 0x001f700001007387 */ /* 0x0003e80000100800 */
[----:B0-----:R-:W4:Y:S01]  /*8720*/  LDL.LU.64 R16, [R1+0x188] ;  /* 0x0001880001107983 */ /* 0x001f220000300a00 */
[----:B-1----:R-:W-:-:S03]  /*8730*/  IMAD.MOV.U32 R0, RZ, RZ, R11 ;  /* 0x000000ffff007224 */ /* 0x002fc600078e000b */
[----:B------:R-:W-:Y:S04]  /*8740*/  STL [R1+0x1f6c], R8 ;  /* 0x001f6c0801007387 */ /* 0x000fe80000100800 */
[----:B------:R0:W-:Y:S04]  /*8750*/  STL [R1+0x1f68], R0 ;  /* 0x001f680001007387 */ /* 0x0001e80000100800 */
[----:B------:R-:W4:Y:S01]  /*8760*/  LDL.LU.64 R10, [R1+0x88] ;  /* 0x00008800010a7983 */ /* 0x000f220000300a00 */
[----:B0-----:R-:W-:-:S03]  /*8770*/  IMAD.MOV.U32 R0, RZ, RZ, R9 ;  /* 0x000000ffff007224 */ /* 0x001fc600078e0009 */
[----:B------:R-:W-:Y:S04]  /*8780*/  STL [R1+0x1f64], R26 ;  /* 0x001f641a01007387 */ /* 0x000fe80000100800 */
[----:B------:R0:W-:Y:S04]  /*8790*/  STL [R1+0x1f60], R0 ;  /* 0x001f600001007387 */ /* 0x0001e80000100800 */
[----:B------:R-:W4:Y:S01]  /*87a0*/  LDL.LU.64 R8, [R1+0x180] ;  /* 0x0001800001087983 */ /* 0x000f220000300a00 */
[----:B0-----:R-:W-:-:S03]  /*87b0*/  IMAD.MOV.U32 R0, RZ, RZ, R27 ;  /* 0x000000ffff007224 */ /* 0x001fc600078e001b */
[----:B------:R-:W-:Y:S04]  /*87c0*/  STL [R1+0x1f5c], R22 ;  /* 0x001f5c1601007387 */ /* 0x000fe80000100800 */
[----:B------:R0:W-:Y:S04]  /*87d0*/  STL [R1+0x1f58], R0 ;  /* 0x001f580001007387 */ /* 0x0001e80000100800 */
[----:B------:R-:W-:Y:S01]  /*87e0*/  STL [R1+0x1f54], R12 ;  /* 0x001f540c01007387 */ /* 0x000fe20000100800 */
[----:B0-----:R-:W-:-:S05]  /*87f0*/  IMAD.MOV.U32 R0, RZ, RZ, R23 ;  /* 0x000000ffff007224 */ /* 0x001fca00078e0017 */
[----:B------:R-:W-:Y:S04]  /*8800*/  STL [R1+0x1f50], R0 ;  /* 0x001f500001007387 */ /* 0x000fe80000100800 */
[----:B------:R0:W-:Y:S04]  /*8810*/  STL.64 [R1+0x20b8], R28 ;  /* 0x0020b81c01007387 */ /* 0x0001e80000100a00 */
[----:B0-----:R-:W4:Y:S01]  /*8820*/  LDL.LU.64 R28, [R1+0x80] ;  /* 0x00008000011c7983 */ /* 0x001f220000300a00 */
[----:B------:R-:W-:-:S03]  /*8830*/  IMAD.MOV.U32 R0, RZ, RZ, R13 ;  /* 0x000000ffff007224 */ /* 0x000fc600078e000d */
[----:B------:R-:W4:Y:S04]  /*8840*/  LDL.LU.64 R22, [R1+0x178] ;  /* 0x0001780001167983 */ /* 0x000f280000300a00 */
[----:B--2---:R-:W-:Y:S04]  /*8850*/  STL [R1+0x1f4c], R20 ;  /* 0x001f4c1401007387 */ /* 0x004fe80000100800 */
[----:B------:R0:W-:Y:S04]  /*8860*/  STL [R1+0x1f48], R0 ;  /* 0x001f480001007387 */ /* 0x0001e80000100800 */
[----:B------:R-:W2:Y:S04]  /*8870*/  LDL.LU.64 R12, [R1+0x78] ;  /* 0x00007800010c7983 */ /* 0x000ea80000300a00 */
[----:B------:R-:W2:Y:S01]  /*8880*/  LDL.LU.64 R14, [R1+0x170] ;  /* 0x00017000010e7983 */ /* 0x000ea20000300a00 */
[----:B0-----:R-:W-:-:S05]  /*8890*/  IMAD.MOV.U32 R0, RZ, RZ, R21 ;  /* 0x000000ffff007224 */ /* 0x001fca00078e0015 */
[----:B------:R0:W-:Y:S04]  /*88a0*/  STL [R1+0x1f40], R0 ;  /* 0x001f400001007387 */ /* 0x0001e80000100800 */
[----:B------:R1:W-:Y:S01]  /*88b0*/  STL [R1+0x1f44], R18 ;  /* 0x001f441201007387 */ /* 0x0003e20000100800 */
[----:B0-----:R-:W-:-:S03]  /*88c0*/  IMAD.MOV.U32 R0, RZ, RZ, R19 ;  /* 0x000000ffff007224 */ /* 0x001fc600078e0013 */
[----:B-1----:R-:W2:Y:S04]  /*88d0*/  LDL.LU.64 R18, [R1+0x70] ;  /* 0x0000700001127983 */ /* 0x002ea80000300a00 */
[----:B------:R0:W-:Y:S04]  /*88e0*/  STL [R1+0x1f38], R0 ;  /* 0x001f380001007387 */ /* 0x0001e80000100800 */
[----:B---3--:R-:W-:Y:S04]  /*88f0*/  STL [R1+0x1f3c], R24 ;  /* 0x001f3c1801007387 */ /* 0x008fe80000100800 */
[----:B------:R-:W3:Y:S01]  /*8900*/  LDL.LU.64 R20, [R1+0x168] ;  /* 0x0001680001147983 */ /* 0x000ee20000300a00 */
[----:B0-----:R-:W-:-:S03]  /*8910*/  IMAD.MOV.U32 R0, RZ, RZ, R25 ;  /* 0x000000ffff007224 */ /* 0x001fc600078e0019 */
[----:B----4-:R-:W-:Y:S04]  /*8920*/  STL [R1+0x1f34], R6 ;  /* 0x001f340601007387 */ /* 0x010fe80000100800 */
        /* <DEDUP_REMOVED lines=21> */
[----:B------:R0:W-:Y:S04]  /*8a80*/  STL [R1+0x1f08], R0 ;  /* 0x001f080001007387 */ /* 0x0001e80000100800 */
[----:B------:R1:W-:Y:S01]  /*8a90*/  STL [R1+0x1f0c], R22 ;  /* 0x001f0c1601007387 */ /* 0x0003e20000100800 */
[----:B0-----:R-:W-:-:S03]  /*8aa0*/  IMAD.MOV.U32 R0, RZ, RZ, R23 ;  /* 0x000000ffff007224 */ /* 0x001fc600078e0017 */
[----:B-1----:R-:W4:Y:S04]  /*8ab0*/  LDL.LU.64 R22, [R1+0x50] ;  /* 0x0000500001167983 */ /* 0x002f280000300a00 */
[----:B------:R0:W-:Y:S04]  /*8ac0*/  STL [R1+0x1f00], R0 ;  /* 0x001f000001007387 */ /* 0x0001e80000100800 */
[----:B--2---:R1:W-:Y:S01]  /*8ad0*/  STL [R1+0x1f04], R12 ;  /* 0x001f040c01007387 */ /* 0x0043e20000100800 */
[----:B0-----:R-:W-:-:S03]  /*8ae0*/  IMAD.MOV.U32 R0, RZ, RZ, R13 ;  /* 0x000000ffff007224 */ /* 0x001fc600078e000d */
[----:B-1----:R-:W2:Y:S04]  /*8af0*/  LDL.LU.64 R12, [R1+0x148] ;  /* 0x00014800010c7983 */ /* 0x002ea80000300a00 */
[----:B------:R0:W-:Y:S04]  /*8b00*/  STL [R1+0x1ef8], R0 ;  /* 0x001ef80001007387 */ /* 0x0001e80000100800 */
[----:B------:R-:W-:Y:S01]  /*8b10*/  STL [R1+0x1efc], R14 ;  /* 0x001efc0e01007387 */ /* 0x000fe20000100800 */
[----:B0-----:R-:W-:-:S03]  /*8b20*/  IMAD.MOV.U32 R0, RZ, RZ, R15 ;  /* 0x000000ffff007224 */ /* 0x001fc600078e000f */
[----:B------:R-:W-:Y:S04]  /*8b30*/  STL [R1+0x1ef4], R18 ;  /* 0x001ef41201007387 */ /* 0x000fe80000100800 */
[----:B------:R0:W-:Y:S02]  /*8b40*/  STL [R1+0x1ef0], R0 ;  /* 0x001ef00001007387 */ /* 0x0001e40000100800 */
[----:B0-----:R-:W-:Y:S02]  /*8b50*/  IMAD.MOV.U32 R0, RZ, RZ, R19 ;  /* 0x000000ffff007224 */ /* 0x001fe400078e0013 */
[----:B---3--:R-:W-:Y:S04]  /*8b60*/  STL [R1+0x1eec], R20 ;  /* 0x001eec1401007387 */ /* 0x008fe80000100800 */
[----:B------:R0:W-:Y:S04]  /*8b70*/  STL [R1+0x1ee8], R0 ;  /* 0x001ee80001007387 */ /* 0x0001e80000100800 */
[----:B------:R-:W3:Y:S01]  /*8b80*/  LDL.LU.64 R18, [R1+0x48] ;  /* 0x0000480001127983 */ /* 0x000ee20000300a00 */
[----:B0-----:R-:W-:-:S02]  /*8b90*/  IMAD.MOV.U32 R0, RZ, RZ, R21 ;  /* 0x000000ffff007224 */ /* 0x001fc400078e0015 */
[----:B------:R-:W-:-:S03]  /*8ba0*/  IMAD.MOV.U32 R20, RZ, RZ, R4 ;  /* 0x000000ffff147224 */ /* 0x000fc600078e0004 */
[----:B------:R0:W-:Y:S01]  /*8bb0*/  STL [R1+0x1ee0], R0 ;  /* 0x001ee00001007387 */ /* 0x0001e20000100800 */
[----:B------:R-:W-:-:S03]  /*8bc0*/  IMAD.MOV.U32 R21, RZ, RZ, R5 ;  /* 0x000000ffff157224 */ /* 0x000fc600078e0005 */
[----:B----4-:R-:W-:Y:S04]  /*8bd0*/  STL [R1+0x1ee4], R26 ;  /* 0x001ee41a01007387 */ /* 0x010fe80000100800 */
[----:B------:R-:W4:Y:S01]  /*8be0*/  LDL.LU.64 R4, [R1+0x140] ;  /* 0x0001400001047983 */ /* 0x000f220000300a00 */
[----:B0-----:R-:W-:-:S03]  /*8bf0*/  IMAD.MOV.U32 R0, RZ, RZ, R27 ;  /* 0x000000ffff007224 */ /* 0x001fc600078e001b */
[----:B------:R-:W-:Y:S04]  /*8c00*/  STL [R1+0x1edc], R6 ;  /* 0x001edc0601007387 */ /* 0x000fe80000100800 */
[----:B------:R0:W-:Y:S02]  /*8c10*/  STL [R1+0x1ed8], R0 ;  /* 0x001ed80001007387 */ /* 0x0001e40000100800 */
[----:B0-----:R-:W-:Y:S02]  /*8c20*/  IMAD.MOV.U32 R0, RZ, RZ, R7 ;  /* 0x000000ffff007224 */ /* 0x001fe400078e0007 */
[----:B------:R-:W4:Y:S04]  /*8c30*/  LDL.LU.64 R6, [R1+0x40] ;  /* 0x0000400001067983 */ /* 0x000f280000300a00 */
[----:B------:R0:W-:Y:S02]  /*8c40*/  STL [R1+0x1ed0], R0 ;  /* 0x001ed00001007387 */ /* 0x0001e40000100800 */
[----:B0-----:R-:W-:-:S02]  /*8c50*/  IMAD.MOV.U32 R0, RZ, RZ, R17 ;  /* 0x000000ffff007224 */ /* 0x001fc400078e0011 */
[----:B------:R0:W-:Y:S04]  /*8c60*/  STL [R1+0x1ed4], R16 ;  /* 0x001ed41001007387 */ /* 0x0001e80000100800 */
[----:B0-----:R-:W4:Y:S04]  /*8c70*/  LDL.LU.64 R16, [R1+0x138] ;  /* 0x0001380001107983 */ /* 0x001f280000300a00 */
[----:B------:R0:W-:Y:S02]  /*8c80*/  STL [R1+0x1ec8], R0 ;  /* 0x001ec80001007387 */ /* 0x0001e40000100800 */
[----:B0-----:R-:W-:-:S02]  /*8c90*/  IMAD.MOV.U32 R0, RZ, RZ, R11 ;  /* 0x000000ffff007224 */ /* 0x001fc400078e000b */
[----:B------:R0:W-:Y:S04]  /*8ca0*/  STL [R1+0x1ecc], R10 ;  /* 0x001ecc0a01007387 */ /* 0x0001e80000100800 */
[----:B0-----:R-:W4:Y:S04]  /*8cb0*/  LDL.LU.64 R10, [R1+0x38] ;  /* 0x00003800010a7983 */ /* 0x001f280000300a00 */
[----:B------:R0:W-:Y:S02]  /*8cc0*/  STL [R1+0x1ec0], R0 ;  /* 0x001ec00001007387 */ /* 0x0001e40000100800 */
[----:B0-----:R-:W-:-:S02]  /*8cd0*/  IMAD.MOV.U32 R0, RZ, RZ, R9 ;  /* 0x000000ffff007224 */ /* 0x001fc400078e0009 */
[----:B------:R0:W-:Y:S04]  /*8ce0*/  STL [R1+0x1ec4], R8 ;  /* 0x001ec40801007387 */ /* 0x0001e80000100800 */
[----:B------:R-:W-:Y:S04]  /*8cf0*/  STL [R1+0x1ebc], R24 ;  /* 0x001ebc1801007387 */ /* 0x000fe80000100800 */
[----:B------:R1:W-:Y:S01]  /*8d00*/  STL [R1+0x1eb8], R0 ;  /* 0x001eb80001007387 */ /* 0x0003e20000100800 */
[----:B0-----:R-:W-:Y:S02]  /*8d10*/  IMAD.MOV.U32 R8, RZ, RZ, R28 ;  /* 0x000000ffff087224 */ /* 0x001fe400078e001c */
[----:B------:R-:W-:-:S02]  /*8d20*/  IMAD.MOV.U32 R9, RZ, RZ, R29 ;  /* 0x000000ffff097224 */ /* 0x000fc400078e001d */
[----:B------:R-:W4:Y:S01]  /*8d30*/  LDL.LU.64 R28, [R1+0x130] ;  /* 0x00013000011c7983 */ /* 0x000f220000300a00 */
[----:B-1----:R-:W-:-:S03]  /*8d40*/  IMAD.MOV.U32 R0, RZ, RZ, R25 ;  /* 0x000000ffff007224 */ /* 0x002fc600078e0019 */
[----:B------:R-:W-:Y:S04]  /*8d50*/  STL [R1+0x1eb4], R22 ;  /* 0x001eb41601007387 */ /* 0x000fe80000100800 */
[----:B------:R0:W-:Y:S04]  /*8d60*/  STL [R1+0x1eb0], R0 ;  /* 0x001eb00001007387 */ /* 0x0001e80000100800 */
[----:B------:R-:W4:Y:S01]  /*8d70*/  LDL.LU.64 R24, [R1+0x30] ;  /* 0x0000300001187983 */ /* 0x000f220000300a00 */
[----:B0-----:R-:W-:-:S05]  /*8d80*/  IMAD.MOV.U32 R0, RZ, RZ, R23 ;  /* 0x000000ffff007224 */ /* 0x001fca00078e0017 */
[----:B------:R0:W-:Y:S04]  /*8d90*/  STL [R1+0x1ea8], R0 ;  /* 0x001ea80001007387 */ /* 0x0001e80000100800 */
[----:B--2---:R1:W-:Y:S01]  /*8da0*/  STL [R1+0x1eac], R12 ;  /* 0x001eac0c01007387 */ /* 0x0043e20000100800 */
[----:B0-----:R-:W-:Y:S02]  /*8db0*/  IMAD.MOV.U32 R0, RZ, RZ, R13 ;  /* 0x000000ffff007224 */ /* 0x001fe400078e000d */
[----:B-1----:R-:W-:Y:S02]  /*8dc0*/  IMAD.MOV.U32 R12, RZ, RZ, R2 ;  /* 0x000000ffff0c7224 */ /* 0x002fe400078e0002 */
[----:B------:R-:W-:-:S05]  /*8dd0*/  IMAD.MOV.U32 R13, RZ, RZ, R3 ;  /* 0x000000ffff0d7224 */ /* 0x000fca00078e0003 */
[----:B------:R0:W-:Y:S04]  /*8de0*/  STL.64 [R1+0x20b0], R12 ;  /* 0x0020b00c01007387 */ /* 0x0001e80000100a00 */
[----:B------:R3:W-:Y:S04]  /*8df0*/  STL [R1+0x1ea0], R0 ;  /* 0x001ea00001007387 */ /* 0x0007e80000100800 */
[----:B0-----:R-:W2:Y:S04]  /*8e00*/  LDL.LU.64 R12, [R1+0x128] ;  /* 0x00012800010c7983 */ /* 0x001ea80000300a00 */
[----:B------:R-:W2:Y:S01]  /*8e10*/  LDL.LU.64 R2, [R1+0x120] ;  /* 0x0001200001027983 */ /* 0x000ea20000300a00 */
[----:B---3--:R-:W-:-:S02]  /*8e20*/  IMAD.MOV.U32 R0, RZ, RZ, R19 ;  /* 0x000000ffff007224 */ /* 0x008fc400078e0013 */
[----:B------:R-:W-:Y:S02]  /*8e30*/  IMAD.MOV.U32 R26, RZ, RZ, R20 ;  /* 0x000000ffff1a7224 */ /* 0x000fe400078e0014 */
[----:B------:R-:W-:Y:S02]  /*8e40*/  IMAD.MOV.U32 R27, RZ, RZ, R21 ;  /* 0x000000ffff1b7224 */ /* 0x000fe400078e0015 */
[----:B------:R-:W-:Y:S02]  /*8e50*/  IMAD.MOV.U32 R14, RZ, RZ, R8 ;  /* 0x000000ffff0e7224 */ /* 0x000fe400078e0008 */
[----:B------:R-:W-:Y:S01]  /*8e60*/  IMAD.MOV.U32 R15, RZ, RZ, R9 ;  /* 0x000000ffff0f7224 */ /* 0x000fe200078e0009 */
[----:B--2---:R0:W-:Y:S04]  /*8e70*/  STL.64 [R1+0x20a8], R2 ;  /* 0x0020a80201007387 */ /* 0x0041e80000100a00 */
[----:B0-----:R-:W2:Y:S04]  /*8e80*/  LDL.LU.64 R2, [R1+0x28] ;  /* 0x0000280001027983 */ /* 0x001ea80000300a00 */
[----:B------:R-:W-:Y:S04]  /*8e90*/  STL [R1+0x1ea4], R18 ;  /* 0x001ea41201007387 */ /* 0x000fe80000100800 */
[----:B----4-:R-:W-:Y:S04]  /*8ea0*/  STL [R1+0x1e9c], R4 ;  /* 0x001e9c0401007387 */ /* 0x010fe80000100800 */
[----:B------:R0:W-:Y:S04]  /*8eb0*/  STL [R1+0x1e98], R0 ;  /* 0x001e980001007387 */ /* 0x0001e80000100800 */
[----:B------:R-:W3:Y:S01]  /*8ec0*/  LDL.LU.64 R22, [R1+0x20] ;  /* 0x0000200001167983 */ /* 0x000ee20000300a00 */
[----:B0-----:R-:W-:-:S03]  /*8ed0*/  IMAD.MOV.U32 R0, RZ, RZ, R5 ;  /* 0x000000ffff007224 */ /* 0x001fc600078e0005 */
[----:B------:R-:W4:Y:S04]  /*8ee0*/  LDL.LU.64 R4, [R1+0x118] ;  /* 0x0001180001047983 */ /* 0x000f280000300a00 */
[----:B------:R0:W-:Y:S04]  /*8ef0*/  STL [R1+0x1e90], R0 ;  /* 0x001e900001007387 */ /* 0x0001e80000100800 */
[----:B------:R1:W-:Y:S04]  /*8f00*/  STL [R1+0x1e94], R6 ;  /* 0x001e940601007387 */ /* 0x0003e80000100800 */
[----:B------:R-:W3:Y:S01]  /*8f10*/  LDL.LU.64 R20, [R1+0x18] ;  /* 0x0000180001147983 */ /* 0x000ee20000300a00 */
[----:B0-----:R-:W-:-:S05]  /*8f20*/  IMAD.MOV.U32 R0, RZ, RZ, R7 ;  /* 0x000000ffff007224 */ /* 0x001fca00078e0007 */
[----:B------:R0:W-:Y:S04]  /*8f30*/  STL [R1+0x1e88], R0 ;  /* 0x001e880001007387 */ /* 0x0001e80000100800 */
[----:B------:R0:W-:Y:S04]  /*8f40*/  STL [R1+0x1e8c], R16 ;  /* 0x001e8c1001007387 */ /* 0x0001e80000100800 */
[----:B-1----:R-:W3:Y:S01]  /*8f50*/  LDL.LU.64 R6, [R1+0x110] ;  /* 0x0001100001067983 */ /* 0x002ee20000300a00 */
[----:B0-----:R-:W-:-:S03]  /*8f60*/  IMAD.MOV.U32 R0, RZ, RZ, R17 ;  /* 0x000000ffff007224 */ /* 0x001fc600078e0011 */
[----:B------:R-:W-:Y:S04]  /*8f70*/  STL [R1+0x1e84], R10 ;  /* 0x001e840a01007387 */ /* 0x000fe80000100800 */
[----:B------:R0:W-:Y:S04]  /*8f80*/  STL [R1+0x1e80], R0 ;  /* 0x001e800001007387 */ /* 0x0001e80000100800 */
[----:B------:R-:W3:Y:S04]  /*8f90*/  LDL.LU.64 R18, [R1+0x10] ;  /* 0x0000100001127983 */ /* 0x000ee80000300a00 */
[----:B------:R-:W3:Y:S01]  /*8fa0*/  LDL.LU.64 R16, [R1+0x108] ;  /* 0x0001080001107983 */ /* 0x000ee20000300a00 */
[----:B0-----:R-:W-:-:S05]  /*8fb0*/  IMAD.MOV.U32 R0, RZ, RZ, R11 ;  /* 0x000000ffff007224 */ /* 0x001fca00078e000b */
[----:B------:R0:W-:Y:S04]  /*8fc0*/  STL [R1+0x1e78], R0 ;  /* 0x001e780001007387 */ /* 0x0001e80000100800 */
[----:B------:R1:W-:Y:S04]  /*8fd0*/  STL [R1+0x1e7c], R28 ;  /* 0x001e7c1c01007387 */ /* 0x0003e80000100800 */
[----:B------:R-:W3:Y:S01]  /*8fe0*/  LDL.LU.64 R8, [R1+0x8] ;  /* 0x0000080001087983 */ /* 0x000ee20000300a00 */
[----:B0-----:R-:W-:-:S03]  /*8ff0*/  IMAD.MOV.U32 R0, RZ, RZ, R29 ;  /* 0x000000ffff007224 */ /* 0x001fc600078e001d */
[----:B------:R-:W3:Y:S04]  /*9000*/  LDL.LU.64 R10, [R1+0x100] ;  /* 0x00010000010a7983 */ /* 0x000ee80000300a00 */
[----:B------:R0:W-:Y:S04]  /*9010*/  STL [R1+0x1e70], R0 ;  /* 0x001e700001007387 */ /* 0x0001e80000100800 */
[----:B------:R0:W-:Y:S04]  /*9020*/  STL [R1+0x1e74], R24 ;  /* 0x001e741801007387 */ /* 0x0001e80000100800 */
[----:B-1----:R-:W3:Y:S01]  /*9030*/  LDL.LU.64 R28, [R1] ;  /* 0x00000000011c7983 */ /* 0x002ee20000300a00 */
[----:B0-----:R-:W-:-:S03]  /*9040*/  IMAD.MOV.U32 R0, RZ, RZ, R25 ;  /* 0x000000ffff007224 */ /* 0x001fc600078e0019 */
[----:B------:R-:W-:Y:S04]  /*9050*/  STL [R1+0x1e6c], R12 ;  /* 0x001e6c0c01007387 */ /* 0x000fe80000100800 */
[----:B------:R0:W-:Y:S04]  /*9060*/  STL [R1+0x1e68], R0 ;  /* 0x001e680001007387 */ /* 0x0001e80000100800 */
[----:B------:R-:W3:Y:S01]  /*9070*/  LDL.LU.64 R24, [R1+0xf8] ;  /* 0x0000f80001187983 */ /* 0x000ee20000300a00 */
[----:B0-----:R-:W-:-:S03]  /*9080*/  IMAD.MOV.U32 R0, RZ, RZ, R13 ;  /* 0x000000ffff007224 */ /* 0x001fc600078e000d */
[----:B------:R-:W3:Y:S04]  /*9090*/  LDL.LU.64 R12, [R1+0x20b0] ;  /* 0x0020b000010c7983 */ /* 0x000ee80000300a00 */
[----:B------:R0:W-:Y:S04]  /*90a0*/  STL [R1+0x1e60], R0 ;  /* 0x001e600001007387 */ /* 0x0001e80000100800 */
[----:B--2---:R1:W-:Y:S01]  /*90b0*/  STL [R1+0x1e64], R2 ;  /* 0x001e640201007387 */ /* 0x0043e20000100800 */
[----:B0-----:R-:W-:-:S03]  /*90c0*/  IMAD.MOV.U32 R0, RZ, RZ, R3 ;  /* 0x000000ffff007224 */ /* 0x001fc600078e0003 */
[----:B-1----:R-:W2:Y:S04]  /*90d0*/  LDL.LU.64 R2, [R1+0x20a8] ;  /* 0x0020a80001027983 */ /* 0x002ea80000300a00 */
[----:B--2---:R-:W-:Y:S04]  /*90e0*/  STL [R1+0x1e5c], R2 ;  /* 0x001e5c0201007387 */ /* 0x004fe80000100800 */
[----:B------:R0:W-:Y:S02]  /*90f0*/  STL [R1+0x1e58], R0 ;  /* 0x001e580001007387 */ /* 0x0001e40000100800 */
[----:B0-----:R-:W-:-:S02]  /*9100*/  IMAD.MOV.U32 R0, RZ, RZ, R3 ;  /* 0x000000ffff007224 */ /* 0x001fc400078e0003 */
[----:B------:R-:W2:Y:S04]  /*9110*/  LDL.LU.64 R2, [R1+0xf0] ;  /* 0x0000f00001027983 */ /* 0x000ea80000300a00 */
[----:B------:R0:W-:Y:S04]  /*9120*/  STL [R1+0x1e50], R0 ;  /* 0x001e500001007387 */ /* 0x0001e80000100800 */
[----:B---3--:R1:W-:Y:S01]  /*9130*/  STL [R1+0x1e54], R22 ;  /* 0x001e541601007387 */ /* 0x0083e20000100800 */
[----:B0-----:R-:W-:-:S03]  /*9140*/  IMAD.MOV.U32 R0, RZ, RZ, R23 ;  /* 0x000000ffff007224 */ /* 0x001fc600078e0017 */
[----:B-1----:R-:W3:Y:S04]  /*9150*/  LDL.LU.64 R22, [R1+0x20a0] ;  /* 0x0020a00001167983 */ /* 0x002ee80000300a00 */
[----:B----4-:R-:W-:Y:S04]  /*9160*/  STL [R1+0x1e4c], R4 ;  /* 0x001e4c0401007387 */ /* 0x010fe80000100800 */
[----:B------:R0:W-:Y:S02]  /*9170*/  STL [R1+0x1e48], R0 ;  /* 0x001e480001007387 */ /* 0x0001e40000100800 */
[----:B0-----:R-:W-:-:S02]  /*9180*/  IMAD.MOV.U32 R0, RZ, RZ, R5 ;  /* 0x000000ffff007224 */ /* 0x001fc400078e0005 */
[----:B------:R-:W4:Y:S04]  /*9190*/  LDL.LU.64 R4, [R1+0xe8] ;  /* 0x0000e80001047983 */ /* 0x000f280000300a00 */
[----:B------:R0:W-:Y:S04]  /*91a0*/  STL [R1+0x1e40], R0 ;  /* 0x001e400001007387 */ /* 0x0001e80000100800 */
[----:B------:R1:W-:Y:S01]  /*91b0*/  STL [R1+0x1e44], R20 ;  /* 0x001e441401007387 */ /* 0x0003e20000100800 */
[----:B0-----:R-:W-:-:S03]  /*91c0*/  IMAD.MOV.U32 R0, RZ, RZ, R21 ;  /* 0x000000ffff007224 */ /* 0x001fc600078e0015 */
[----:B-1----:R-:W3:Y:S04]  /*91d0*/  LDL.LU.64 R20, [R1+0x2098] ;  /* 0x0020980001147983 */ /* 0x002ee80000300a00 */
[----:B------:R-:W-:Y:S04]  /*91e0*/  STL [R1+0x1e3c], R6 ;  /* 0x001e3c0601007387 */ /* 0x000fe80000100800 */
[----:B------:R0:W-:Y:S02]  /*91f0*/  STL [R1+0x1e38], R0 ;  /* 0x001e380001007387 */ /* 0x0001e40000100800 */
[----:B0-----:R-:W-:-:S02]  /*9200*/  IMAD.MOV.U32 R0, RZ, RZ, R7 ;  /* 0x000000ffff007224 */ /* 0x001fc400078e0007 */
[----:B------:R-:W3:Y:S04]  /*9210*/  LDL.LU.64 R6, [R1+0xe0] ;  /* 0x0000e00001067983 */ /* 0x000ee80000300a00 */
        /* <DEDUP_REMOVED lines=8> */
[----:B------:R-:W-:Y:S04]  /*92a0*/  STL [R1+0x1e24], R8 ;  /* 0x001e240801007387 */ /* 0x000fe80000100800 */
[----:B------:R0:W-:Y:S02]  /*92b0*/  STL [R1+0x1e20], R0 ;  /* 0x001e200001007387 */ /* 0x0001e40000100800 */
[----:B0-----:R-:W-:-:S02]  /*92c0*/  IMAD.MOV.U32 R0, RZ, RZ, R9 ;  /* 0x000000ffff007224 */ /* 0x001fc400078e0009 */
[----:B------:R-:W3:Y:S04]  /*92d0*/  LDL.LU.64 R8, [R1+0x2080] ;  /* 0x0020800001087983 */ /* 0x000ee80000300a00 */
[----:B------:R-:W-:Y:S04]  /*92e0*/  STL [R1+0x1e1c], R10 ;  /* 0x001e1c0a01007387 */ /* 0x000fe80000100800 */
[----:B------:R0:W-:Y:S04]  /*92f0*/  STL [R1+0x1e18], R0 ;  /* 0x001e180001007387 */ /* 0x0001e80000100800 */
[----:B------:R-:W-:Y:S01]  /*9300*/  STL [R1+0x1e14], R28 ;  /* 0x001e141c01007387 */ /* 0x000fe20000100800 */
[----:B0-----:R-:W-:-:S05]  /*9310*/  IMAD.MOV.U32 R0, RZ, RZ, R11 ;  /* 0x000000ffff007224 */ /* 0x001fca00078e000b */
[----:B------:R0:W-:Y:S04]  /*9320*/  STL [R1+0x1e10], R0 ;  /* 0x001e100001007387 */ /* 0x0001e80000100800 */
[----:B------:R-:W3:Y:S01]  /*9330*/  LDL.LU.64 R10, [R1+0x298] ;  /* 0x00029800010a7983 */ /* 0x000ee20000300a00 */
[----:B0-----:R-:W-:-:S03]  /*9340*/  IMAD.MOV.U32 R0, RZ, RZ, R29 ;  /* 0x000000ffff007224 */ /* 0x001fc600078e001d */
[----:B------:R-:W3:Y:S04]  /*9350*/  LDL.LU.64 R28, [R1+0x2078] ;  /* 0x00207800011c7983 */ /* 0x000ee80000300a00 */
[----:B------:R-:W-:Y:S04]  /*9360*/  STL [R1+0x1e0c], R24 ;  /* 0x001e0c1801007387 */ /* 0x000fe80000100800 */
[----:B------:R0:W-:Y:S02]  /*9370*/  STL [R1+0x1e08], R0 ;  /* 0x001e080001007387 */ /* 0x0001e40000100800 */
[----:B0-----:R-:W-:-:S02]  /*9380*/  IMAD.MOV.U32 R0, RZ, RZ, R25 ;  /* 0x000000ffff007224 */ /* 0x001fc400078e0019 */
[----:B------:R-:W-:Y:S02]  /*9390*/  IMAD.MOV.U32 R24, RZ, RZ, R12 ;  /* 0x000000ffff187224 */ /* 0x000fe400078e000c */
[----:B------:R-:W-:Y:S02]  /*93a0*/  IMAD.MOV.U32 R25, RZ, RZ, R13 ;  /* 0x000000ffff197224 */ /* 0x000fe400078e000d */
[----:B------:R-:W4:Y:S04]  /*93b0*/  LDL.LU.64 R12, [R1+0x2a8] ;  /* 0x0002a800010c7983 */ /* 0x000f280000300a00 */
[----:B------:R2:W-:Y:S02]  /*93c0*/  STL [R1+0x1e00], R0 ;  /* 0x001e000001007387 */ /* 0x0005e40000100800 */
[----:B--2---:R-:W-:-:S02]  /*93d0*/  IMAD.MOV.U32 R0, RZ, RZ, R3 ;  /* 0x000000ffff007224 */ /* 0x004fc400078e0003 */
[----:B---3--:R0:W-:Y:S04]  /*93e0*/  STL [R1+0x1e04], R28 ;  /* 0x001e041c01007387 */ /* 0x0081e80000100800 */
[----:B------:R1:W-:Y:S01]  /*93f0*/  STL [R1+0x1df8], R29 ;  /* 0x001df81d01007387 */ /* 0x0003e20000100800 */
[----:B0-----:R-:W-:Y:S02]  /*9400*/  IMAD.MOV.U32 R28, RZ, RZ, R26 ;  /* 0x000000ffff1c7224 */ /* 0x001fe400078e001a */
[----:B-1----:R-:W-:Y:S02]  /*9410*/  IMAD.MOV.U32 R29, RZ, RZ, R27 ;  /* 0x000000ffff1d7224 */ /* 0x002fe400078e001b */
[----:B------:R-:W2:Y:S04]  /*9420*/  LDL.LU.64 R26, [R1+0x2c0] ;  /* 0x0002c000011a7983 */ /* 0x000ea80000300a00 */
[----:B------:R0:W-:Y:S04]  /*9430*/  STL [R1+0x1dfc], R2 ;  /* 0x001dfc0201007387 */ /* 0x0001e80000100800 */
[----:B0-----:R-:W3:Y:S04]  /*9440*/  LDL.LU.64 R2, [R1+0x2070] ;  /* 0x0020700001027983 */ /* 0x001ee80000300a00 */
[----:B------:R4:W-:Y:S02]  /*9450*/  STL [R1+0x1df0], R0 ;  /* 0x001df00001007387 */ /* 0x0009e40000100800 */
[----:B----4-:R-:W-:-:S02]  /*9460*/  IMAD.MOV.U32 R0, RZ, RZ, R5 ;  /* 0x000000ffff007224 */ /* 0x010fc400078e0005 */
[----:B---3--:R-:W-:Y:S04]  /*9470*/  STL [R1+0x1df4], R2 ;  /* 0x001df40201007387 */ /* 0x008fe80000100800 */
[----:B------:R0:W-:Y:S04]  /*9480*/  STL [R1+0x1de8], R3 ;  /* 0x001de80301007387 */ /* 0x0001e80000100800 */
[----:B0-----:R-:W3:Y:S04]  /*9490*/  LDL.64 R2, [R1+0x5d8] ;  /* 0x0005d80001027983 */ /* 0x001ee80000100a00 */
[----:B------:R0:W-:Y:S04]  /*94a0*/  STL [R1+0x1dec], R4 ;  /* 0x001dec0401007387 */ /* 0x0001e80000100800 */
[----:B0-----:R-:W4:Y:S04]  /*94b0*/  LDL.LU.64 R4, [R1+0x2068] ;  /* 0x0020680001047983 */ /* 0x001f280000300a00 */
[----:B----4-:R-:W-:Y:S04]  /*94c0*/  STL [R1+0x1de4], R4 ;  /* 0x001de40401007387 */ /* 0x010fe80000100800 */
[----:B------:R0:W-:Y:S04]  /*94d0*/  STL [R1+0x1de0], R0 ;  /* 0x001de00001007387 */ /* 0x0001e80000100800 */
[----:B------:R1:W-:Y:S01]  /*94e0*/  STL [R1+0x1dd8], R5 ;  /* 0x001dd80501007387 */ /* 0x0003e20000100800 */
[----:B0-----:R-:W-:-:S03]  /*94f0*/  IMAD.MOV.U32 R0, RZ, RZ, R7 ;  /* 0x000000ffff007224 */ /* 0x001fc600078e0007 */
[----:B-1----:R-:W4:Y:S04]  /*9500*/  LDL.LU.64 R4, [R1+0x280] ;  /* 0x0002800001047983 */ /* 0x002f280000300a00 */
[----:B------:R0:W-:Y:S04]  /*9510*/  STL [R1+0x1ddc], R6 ;  /* 0x001ddc0601007387 */ /* 0x0001e80000100800 */
[----:B0-----:R-:W2:Y:S04]  /*9520*/  LDL.LU.64 R6, [R1+0x2060] ;  /* 0x0020600001067983 */ /* 0x001ea80000300a00 */
[----:B--2---:R-:W-:Y:S04]  /*9530*/  STL [R1+0x1dd4], R6 ;  /* 0x001dd40601007387 */ /* 0x004fe80000100800 */
[----:B------:R4:W-:Y:S04]  /*9540*/  STL [R1+0x1dd0], R0 ;  /* 0x001dd00001007387 */ /* 0x0009e80000100800 */
[----:B------:R0:W-:Y:S01]  /*9550*/  STL [R1+0x1dc0], R7 ;  /* 0x001dc00701007387 */ /* 0x0001e20000100800 */
[----:B----4-:R-:W-:-:S03]  /*9560*/  IMAD.MOV.U32 R0, RZ, RZ, R5 ;  /* 0x000000ffff007224 */ /* 0x010fc600078e0005 */
[----:B0-----:R-:W2:Y:S04]  /*9570*/  LDL.LU.64 R6, [R1+0x2d8] ;  /* 0x0002d80001067983 */ /* 0x001ea80000300a00 */
[----:B------:R0:W-:Y:S04]  /*9580*/  STL [R1+0x1dc8], R4 ;  /* 0x001dc80401007387 */ /* 0x0001e80000100800 */
[----:B------:R-:W-:Y:S04]  /*9590*/  STL [R1+0x1dcc], R8 ;  /* 0x001dcc0801007387 */ /* 0x000fe80000100800 */
[----:B------:R1:W-:Y:S04]  /*95a0*/  STL [R1+0x1dc4], R0 ;  /* 0x001dc40001007387 */ /* 0x0003e80000100800 */
[----:B0-----:R-:W4:Y:S04]  /*95b0*/  LDL.LU.64 R4, [R1+0x2e0] ;  /* 0x0002e00001047983 */ /* 0x001f280000300a00 */
[----:B------:R0:W-:Y:S01]  /*95c0*/  STL [R1+0x1db0], R9 ;  /* 0x001db00901007387 */ /* 0x0001e20000100800 */
[----:B-1----:R-:W-:-:S03]  /*95d0*/  IMAD.MOV.U32 R0, RZ, RZ, R11 ;  /* 0x000000ffff007224 */ /* 0x002fc600078e000b */
[----:B0-----:R-:W2:Y:S04]  /*95e0*/  LDL.LU.64 R8, [R1+0x2d0] ;  /* 0x0002d00001087983 */ /* 0x001ea80000300a00 */
[----:B------:R0:W-:Y:S04]  /*95f0*/  STL [R1+0x1db8], R10 ;  /* 0x001db80a01007387 */ /* 0x0001e80000100800 */
[----:B0-----:R-:W2:Y:S04]  /*9600*/  LDL.LU.64 R10, [R1+0x2058] ;  /* 0x00205800010a7983 */ /* 0x001ea80000300a00 */
[----:B--2---:R0:W-:Y:S04]  /*9610*/  STL [R1+0x1dbc], R10 ;  /* 0x001dbc0a01007387 */ /* 0x0041e80000100800 */
[----:B------:R1:W-:Y:S04]  /*9620*/  STL [R1+0x1db4], R0 ;  /* 0x001db40001007387 */ /* 0x0003e80000100800 */
[----:B------:R2:W-:Y:S01]  /*9630*/  STL [R1+0x1da0], R11 ;  /* 0x001da00b01007387 */ /* 0x0005e20000100800 */
[----:B0-----:R-:W-:-:S03]  /*9640*/  IMAD.MOV.U32 R10, RZ, RZ, R24 ;  /* 0x000000ffff0a7224 */ /* 0x001fc600078e0018 */
[----:B------:R0:W-:Y:S01]  /*9650*/  STL [R1+0x1da8], R12 ;  /* 0x001da80c01007387 */ /* 0x0001e20000100800 */
[----:B-1----:R-:W-:Y:S02]  /*9660*/  IMAD.MOV.U32 R0, RZ, RZ, R13 ;  /* 0x000000ffff007224 */ /* 0x002fe400078e000d */
[----:B--2---:R-:W-:Y:S02]  /*9670*/  IMAD.MOV.U32 R11, RZ, RZ, R25 ;  /* 0x000000ffff0b7224 */ /* 0x004fe400078e0019 */
[----:B------:R-:W2:Y:S04]  /*9680*/  LDL.LU.64 R24, [R1+0x2e8] ;  /* 0x0002e80001187983 */ /* 0x000ea80000300a00 */
[----:B0-----:R-:W2:Y:S04]  /*9690*/  LDL.LU.64 R12, [R1+0x2050] ;  /* 0x00205000010c7983 */ /* 0x001ea80000300a00 */
[----:B--2---:R-:W-:Y:S04]  /*96a0*/  STL [R1+0x1dac], R12 ;  /* 0x001dac0c01007387 */ /* 0x004fe80000100800 */
[----:B------:R0:W-:Y:S04]  /*96b0*/  STL [R1+0x1da4], R0 ;  /* 0x001da40001007387 */ /* 0x0001e80000100800 */
[----:B------:R-:W-:Y:S01]  /*96c0*/  STL [R1+0x1d90], R13 ;  /* 0x001d900d01007387 */ /* 0x000fe20000100800 */
[----:B0-----:R-:W-:-:S03]  /*96d0*/  IMAD.MOV.U32 R0, RZ, RZ, R27 ;  /* 0x000000ffff007224 */ /* 0x001fc600078e001b */
[----:B------:R0:W-:Y:S04]  /*96e0*/  STL [R1+0x1d98], R26 ;  /* 0x001d981a01007387 */ /* 0x0001e80000100800 */
[----:B------:R-:W-:Y:S04]  /*96f0*/  STL [R1+0x1d9c], R16 ;  /* 0x001d9c1001007387 */ /* 0x000fe80000100800 */
[----:B------:R1:W-:Y:S04]  /*9700*/  STL [R1+0x1d94], R0 ;  /* 0x001d940001007387 */ /* 0x0003e80000100800 */
[----:B0-----:R-:W2:Y:S04]  /*9710*/  LDL.LU.64 R26, [R1+0x2f0] ;  /* 0x0002f000011a7983 */ /* 0x001ea80000300a00 */
[----:B------:R0:W-:Y:S01]  /*9720*/  STL [R1+0x1d80], R17 ;  /* 0x001d801101007387 */ /* 0x0001e20000100800 */
[----:B-1----:R-:W-:-:S03]  /*9730*/  IMAD.MOV.U32 R0, RZ, RZ, R9 ;  /* 0x000000ffff007224 */ /* 0x002fc600078e0009 */
[----:B------:R1:W-:Y:S04]  /*9740*/  STL [R1+0x1d88], R8 ;  /* 0x001d880801007387 */ /* 0x0003e80000100800 */
[----:B0-----:R-:W2:Y:S04]  /*9750*/  LDL.LU.64 R16, [R1+0x2f8] ;  /* 0x0002f80001107983 */ /* 0x001ea80000300a00 */
[----:B------:R0:W-:Y:S04]  /*9760*/  STL [R1+0x1d84], R0 ;  /* 0x001d840001007387 */ /* 0x0001e80000100800 */
[----:B------:R-:W-:Y:S04]  /*9770*/  STL [R1+0x1d8c], R18 ;  /* 0x001d8c1201007387 */ /* 0x000fe80000100800 */
[----:B-1----:R-:W2:Y:S01]  /*9780*/  LDL.LU.64 R8, [R1+0x300] ;  /* 0x0003000001087983 */ /* 0x002ea20000300a00 */
[----:B0-----:R-:W-:-:S03]  /*9790*/  IMAD.MOV.U32 R0, RZ, RZ, R7 ;  /* 0x000000ffff007224 */ /* 0x001fc600078e0007 */
[----:B------:R-:W-:Y:S04]  /*97a0*/  STL [R1+0x1d70], R19 ;  /* 0x001d701301007387 */ /* 0x000fe80000100800 */
[----:B------:R0:W-:Y:S04]  /*97b0*/  STL [R1+0x1d78], R6 ;  /* 0x001d780601007387 */ /* 0x0001e80000100800 */
[----:B------:R-:W-:Y:S04]  /*97c0*/  STL [R1+0x1d7c], R20 ;  /* 0x001d7c1401007387 */ /* 0x000fe80000100800 */
[----:B------:R4:W-:Y:S04]  /*97d0*/  STL [R1+0x1d74], R0 ;  /* 0x001d740001007387 */ /* 0x0009e80000100800 */
[----:B------:R-:W-:Y:S04]  /*97e0*/  STL [R1+0x1d60], R21 ;  /* 0x001d601501007387 */ /* 0x000fe80000100800 */
[----:B0-----:R-:W2:Y:S01]  /*97f0*/  LDL.LU.64 R6, [R1+0x308] ;  /* 0x0003080001067983 */ /* 0x001ea20000300a00 */
[----:B----4-:R-:W-:-:S03]  /*9800*/  IMAD.MOV.U32 R0, RZ, RZ, R5 ;  /* 0x000000ffff007224 */ /* 0x010fc600078e0005 */
[----:B------:R0:W-:Y:S01]  /*9810*/  STL [R1+0x1d68], R4 ;  /* 0x001d680401007387 */ /* 0x0001e20000100800 */
[----:B------:R-:W-:Y:S02]  /*9820*/  IMAD.MOV.U32 R12, RZ, RZ, R10 ;  /* 0x000000ffff0c7224 */ /* 0x000fe400078e000a */
[----:B------:R-:W-:Y:S01]  /*9830*/  IMAD.MOV.U32 R13, RZ, RZ, R11 ;  /* 0x000000ffff0d7224 */ /* 0x000fe200078e000b */
[----:B0-----:R-:W4:Y:S04]  /*9840*/  LDL.LU.64 R4, [R1+0x1f0] ;  /* 0x0001f00001047983 */ /* 0x001f280000300a00 */
[----:B------:R0:W-:Y:S04]  /*9850*/  STL [R1+0x1d64], R0 ;  /* 0x001d640001007387 */ /* 0x0001e80000100800 */
[----:B------:R-:W-:Y:S04]  /*9860*/  STL [R1+0x1d6c], R22 ;  /* 0x001d6c1601007387 */ /* 0x000fe80000100800 */
[----:B------:R1:W-:Y:S01]  /*9870*/  STL [R1+0x1d50], R23 ;  /* 0x001d501701007387 */ /* 0x0003e20000100800 */
[----:B0-----:R-:W-:-:S03]  /*9880*/  IMAD.MOV.U32 R0, RZ, RZ, R25 ;  /* 0x000000ffff007224 */ /* 0x001fc600078e0019 */
[----:B-1----:R-:W2:Y:S04]  /*9890*/  LDL.LU.64 R22, [R1+0x1e8] ;  /* 0x0001e80001167983 */ /* 0x002ea80000300a00 */
[----:B------:R-:W2:Y:S04]  /*98a0*/  LDL.LU.64 R10, [R1+0x310] ;  /* 0x00031000010a7983 */ /* 0x000ea80000300a00 */
[----:B------:R0:W-:Y:S04]  /*98b0*/  STL [R1+0x1d58], R24 ;  /* 0x001d581801007387 */ /* 0x0001e80000100800 */
[----:B------:R-:W2:Y:S04]  /*98c0*/  LDL.LU.64 R20, [R1+0x1f8] ;  /* 0x0001f80001147983 */ /* 0x000ea80000300a00 */
[----:B------:R-:W2:Y:S04]  /*98d0*/  LDL.LU.64 R18, [R1+0x318] ;  /* 0x0003180001127983 */ /* 0x000ea80000300a00 */
[----:B0-----:R-:W2:Y:S04]  /*98e0*/  LDL.LU.64 R24, [R1+0x2048] ;  /* 0x0020480001187983 */ /* 0x001ea80000300a00 */
[----:B--2---:R-:W-:Y:S04]  /*98f0*/  STL [R1+0x1d5c], R24 ;  /* 0x001d5c1801007387 */ /* 0x004fe80000100800 */
[----:B------:R0:W-:Y:S04]  /*9900*/  STL [R1+0x1d54], R0 ;  /* 0x001d540001007387 */ /* 0x0001e80000100800 */
[----:B------:R1:W-:Y:S01]  /*9910*/  STL [R1+0x1d40], R25 ;  /* 0x001d401901007387 */ /* 0x0003e20000100800 */
[----:B0-----:R-:W-:-:S03]  /*9920*/  IMAD.MOV.U32 R0, RZ, RZ, R27 ;  /* 0x000000ffff007224 */ /* 0x001fc600078e001b */
[----:B-1----:R-:W2:Y:S04]  /*9930*/  LDL.LU.64 R24, [R1+0x1e0] ;  /* 0x0001e00001187983 */ /* 0x002ea80000300a00 */
[----:B------:R0:W-:Y:S04]  /*9940*/  STL [R1+0x1d48], R26 ;  /* 0x001d481a01007387 */ /* 0x0001e80000100800 */
        /* <DEDUP_REMOVED lines=8> */
[----:B0-----:R-:W2:Y:S01]  /*99d0*/  LDL.LU.64 R16, [R1+0x270] ;  /* 0x0002700001107983 */ /* 0x001ea20000300a00 */
[----:B-1----:R-:W-:-:S03]  /*99e0*/  IMAD.MOV.U32 R0, RZ, RZ, R25 ;  /* 0x000000ffff007224 */ /* 0x002fc600078e0019 */
[----:B------:R-:W-:Y:S04]  /*99f0*/  STL [R1+0x1be0], R8 ;  /* 0x001be00801007387 */ /* 0x000fe80000100800 */
[----:B------:R0:W-:Y:S04]  /*9a00*/  STL [R1+0x1bd4], R0 ;  /* 0x001bd40001007387 */ /* 0x0001e80000100800 */
[----:B------:R-:W-:Y:S01]  /*9a10*/  STL [R1+0x1be8], R22 ;  /* 0x001be81601007387 */ /* 0x000fe20000100800 */
[----:B0-----:R-:W-:-:S05]  /*9a20*/  IMAD.MOV.U32 R0, RZ, RZ, R9 ;  /* 0x000000ffff007224 */ /* 0x001fca00078e0009 */
[----:B------:R0:W-:Y:S04]  /*9a30*/  STL [R1+0x1bdc], R0 ;  /* 0x001bdc0001007387 */ /* 0x0001e80000100800 */
[----:B------:R-:W2:Y:S01]  /*9a40*/  LDL.LU.64 R8, [R1+0x320] ;  /* 0x0003200001087983 */ /* 0x000ea20000300a00 */
[----:B0-----:R-:W-:-:S03]  /*9a50*/  IMAD.MOV.U32 R0, RZ, RZ, R23 ;  /* 0x000000ffff007224 */ /* 0x001fc600078e0017 */
[----:B------:R-:W-:Y:S04]  /*9a60*/  STL [R1+0x1bf0], R6 ;  /* 0x001bf00601007387 */ /* 0x000fe80000100800 */
[----:B------:R0:W-:Y:S02]  /*9a70*/  STL [R1+0x1be4], R0 ;  /* 0x001be40001007387 */ /* 0x0001e40000100800 */
[----:B0-----:R-:W-:Y:S02]  /*9a80*/  IMAD.MOV.U32 R0, RZ, RZ, R7 ;  /* 0x000000ffff007224 */ /* 0x001fe400078e0007 */
[----:B------:R-:W2:Y:S04]  /*9a90*/  LDL.LU.64 R6, [R1+0x278] ;  /* 0x0002780001067983 */ /* 0x000ea80000300a00 */
[----:B------:R0:W-:Y:S04]  /*9aa0*/  STL [R1+0x1bec], R0 ;  /* 0x001bec0001007387 */ /* 0x0001e80000100800 */
[----:B----4-:R1:W-:Y:S01]  /*9ab0*/  STL [R1+0x1bf8], R4 ;  /* 0x001bf80401007387 */ /* 0x0103e20000100800 */
[----:B0-----:R-:W-:-:S03]  /*9ac0*/  IMAD.MOV.U32 R0, RZ, RZ, R5 ;  /* 0x000000ffff007224 */ /* 0x001fc600078e0005 */
[----:B-1----:R-:W4:Y:S04]  /*9ad0*/  LDL.LU.64 R4, [R1+0x328] ;  /* 0x0003280001047983 */ /* 0x002f280000300a00 */
[----:B------:R0:W-:Y:S04]  /*9ae0*/  STL [R1+0x1bf4], R0 ;  /* 0x001bf40001007387 */ /* 0x0001e80000100800 */
[----:B------:R1:W-:Y:S01]  /*9af0*/  STL [R1+0x1c00], R10 ;  /* 0x001c000a01007387 */ /* 0x0003e20000100800 */
[----:B0-----:R-:W-:-:S03]  /*9b00*/  IMAD.MOV.U32 R0, RZ, RZ, R11 ;  /* 0x000000ffff007224 */ /* 0x001fc600078e000b */
[----:B-1----:R-:W2:Y:S04]  /*9b10*/  LDL.LU.64 R10, [R1+0x288] ;  /* 0x00028800010a7983 */ /* 0x002ea80000300a00 */
[----:B------:R0:W-:Y:S04]  /*9b20*/  STL [R1+0x1bfc], R0 ;  /* 0x001bfc0001007387 */ /* 0x0001e80000100800 */
[----:B------:R-:W-:Y:S01]  /*9b30*/  STL [R1+0x1c08], R20 ;  /* 0x001c081401007387 */ /* 0x000fe20000100800 */
[----:B0-----:R-:W-:-:S03]  /*9b40*/  IMAD.MOV.U32 R0, RZ, RZ, R21 ;  /* 0x000000ffff007224 */ /* 0x001fc600078e0015 */
[----:B------:R-:W-:Y:S04]  /*9b50*/  STL [R1+0x1c10], R18 ;  /* 0x001c101201007387 */ /* 0x000fe80000100800 */
[----:B------:R-:W-:Y:S04]  /*9b60*/  STL [R1+0x1c04], R0 ;  /* 0x001c040001007387 */ /* 0x000fe80000100800 */
[----:B------:R0:W-:Y:S04]  /*9b70*/  STL.64 [R1+0x2038], R28 ;  /* 0x0020381c01007387 */ /* 0x0001e80000100a00 */
[----:B0-----:R-:W2:Y:S04]  /*9b80*/  LDL.LU.64 R28, [R1+0x330] ;  /* 0x00033000011c7983 */ /* 0x001ea80000300a00 */
[----:B------:R-:W2:Y:S04]  /*9b90*/  LDL.LU.64 R26, [R1+0x340] ;  /* 0x00034000011a7983 */ /* 0x000ea80000300a00 */
[----:B--2---:R0:W-:Y:S04]  /*9ba0*/  STL.64 [R1+0x2020], R26 ;  /* 0x0020201a01007387 */ /* 0x0041e80000100a00 */
[----:B0-----:R-:W2:Y:S04]  /*9bb0*/  LDL.LU.64 R26, [R1+0x268] ;  /* 0x00026800011a7983 */ /* 0x001ea80000300a00 */
[----:B--2---:R0:W-:Y:S04]  /*9bc0*/  STL.64 [R1+0x2028], R26 ;  /* 0x0020281a01007387 */ /* 0x0041e80000100a00 */
[----:B0-----:R-:W2:Y:S01]  /*9bd0*/  LDL.LU.64 R26, [R1+0x338] ;  /* 0x00033800011a7983 */ /* 0x001ea20000300a00 */
[----:B------:R-:W-:-:S03]  /*9be0*/  IMAD.MOV.U32 R0, RZ, RZ, R19 ;  /* 0x000000ffff007224 */ /* 0x000fc600078e0013 */
[----:B--2---:R0:W-:Y:S04]  /*9bf0*/  STL.64 [R1+0x2030], R26 ;  /* 0x0020301a01007387 */ /* 0x0041e80000100a00 */
[----:B0-----:R-:W2:Y:S04]  /*9c00*/  LDL.LU.64 R26, [R1+0x290] ;  /* 0x00029000011a7983 */ /* 0x001ea80000300a00 */
[----:B------:R-:W-:Y:S04]  /*9c10*/  STL [R1+0x1c18], R16 ;  /* 0x001c181001007387 */ /* 0x000fe80000100800 */
[----:B------:R0:W-:Y:S04]  /*9c20*/  STL [R1+0x1c0c], R0 ;  /* 0x001c0c0001007387 */ /* 0x0001e80000100800 */
[----:B------:R-:W3:Y:S01]  /*9c30*/  LDL.LU.64 R24, [R1+0x260] ;  /* 0x0002600001187983 */ /* 0x000ee20000300a00 */
[----:B0-----:R-:W-:-:S05]  /*9c40*/  IMAD.MOV.U32 R0, RZ, RZ, R17 ;  /* 0x000000ffff007224 */ /* 0x001fca00078e0011 */
[----:B------:R0:W-:Y:S04]  /*9c50*/  STL [R1+0x1c14], R0 ;  /* 0x001c140001007387 */ /* 0x0001e80000100800 */
[----:B------:R1:W-:Y:S04]  /*9c60*/  STL [R1+0x1c20], R8 ;  /* 0x001c200801007387 */ /* 0x0003e80000100800 */
[----:B------:R-:W3:Y:S01]  /*9c70*/  LDL.LU.64 R22, [R1+0x348] ;  /* 0x0003480001167983 */ /* 0x000ee20000300a00 */
[----:B0-----:R-:W-:-:S03]  /*9c80*/  IMAD.MOV.U32 R0, RZ, RZ, R9 ;  /* 0x000000ffff007224 */ /* 0x001fc600078e0009 */
[----:B-1----:R-:W3:Y:S04]  /*9c90*/  LDL.LU.64 R8, [R1+0x258] ;  /* 0x0002580001087983 */ /* 0x002ee80000300a00 */
[----:B------:R0:W-:Y:S04]  /*9ca0*/  STL [R1+0x1c1c], R0 ;  /* 0x001c1c0001007387 */ /* 0x0001e80000100800 */
[----:B------:R1:W-:Y:S01]  /*9cb0*/  STL [R1+0x1c28], R6 ;  /* 0x001c280601007387 */ /* 0x0003e20000100800 */
[----:B0-----:R-:W-:-:S03]  /*9cc0*/  IMAD.MOV.U32 R0, RZ, RZ, R7 ;  /* 0x000000ffff007224 */ /* 0x001fc600078e0007 */
[----:B-1----:R-:W3:Y:S04]  /*9cd0*/  LDL.LU.64 R6, [R1+0x350] ;  /* 0x0003500001067983 */ /* 0x002ee80000300a00 */
[----:B------:R0:W-:Y:S04]  /*9ce0*/  STL [R1+0x1c24], R0 ;  /* 0x001c240001007387 */ /* 0x0001e80000100800 */
[----:B----4-:R1:W-:Y:S04]  /*9cf0*/  STL [R1+0x1c30], R4 ;  /* 0x001c300401007387 */ /* 0x0103e80000100800 */
[----:B------:R-:W4:Y:S01]  /*9d00*/  LDL.LU.64 R20, [R1+0x250] ;  /* 0x0002500001147983 */ /* 0x000f220000300a00 */
[----:B0-----:R-:W-:-:S03]  /*9d10*/  IMAD.MOV.U32 R0, RZ, RZ, R5 ;  /* 0x000000ffff007224 */ /* 0x001fc600078e0005 */
[----:B------:R-:W-:Y:S04]  /*9d20*/  STL [R1+0x1c38], R10 ;  /* 0x001c380a01007387 */ /* 0x000fe80000100800 */
[----:B------:R0:W-:Y:S04]  /*9d30*/  STL [R1+0x1c2c], R0 ;  /* 0x001c2c0001007387 */ /* 0x0001e80000100800 */
[----:B-1----:R-:W3:Y:S04]  /*9d40*/  LDL.LU.64 R4, [R1+0x358] ;  /* 0x0003580001047983 */ /* 0x002ee80000300a00 */
[----:B------:R-:W3:Y:S01]  /*9d50*/  LDL.LU.64 R18, [R1+0x248] ;  /* 0x0002480001127983 */ /* 0x000ee20000300a00 */
[----:B0-----:R-:W-:-:S03]  /*9d60*/  IMAD.MOV.U32 R0, RZ, RZ, R11 ;  /* 0x000000ffff007224 */ /* 0x001fc600078e000b */
[----:B------:R-:W3:Y:S04]  /*9d70*/  LDL.LU.64 R10, [R1+0x240] ;  /* 0x00024000010a7983 */ /* 0x000ee80000300a00 */
[----:B------:R0:W-:Y:S04]  /*9d80*/  STL [R1+0x1c34], R0 ;  /* 0x001c340001007387 */ /* 0x0001e80000100800 */
[----:B------:R1:W-:Y:S04]  /*9d90*/  STL [R1+0x1c40], R28 ;  /* 0x001c401c01007387 */ /* 0x0003e80000100800 */
[----:B------:R-:W3:Y:S01]  /*9da0*/  LDL.LU.64 R16, [R1+0x360] ;  /* 0x0003600001107983 */ /* 0x000ee20000300a00 */
[----:B0-----:R-:W-:-:S03]  /*9db0*/  IMAD.MOV.U32 R0, RZ, RZ, R29 ;  /* 0x000000ffff007224 */ /* 0x001fc600078e001d */
[----:B-1----:R-:W3:Y:S04]  /*9dc0*/  LDL.LU.64 R28, [R1+0x2038] ;  /* 0x00203800011c7983 */ /* 0x002ee80000300a00 */
[----:B--2---:R-:W-:Y:S04]  /*9dd0*/  STL [R1+0x1c48], R26 ;  /* 0x001c481a01007387 */ /* 0x004fe80000100800 */
[----:B------:R0:W-:Y:S02]  /*9de0*/  STL [R1+0x1c3c], R0 ;  /* 0x001c3c0001007387 */ /* 0x0001e40000100800 */
[----:B0-----:R-:W-:-:S02]  /*9df0*/  IMAD.MOV.U32 R0, RZ, RZ, R27 ;  /* 0x000000ffff007224 */ /* 0x001fc400078e001b */
[----:B------:R-:W2:Y:S04]  /*9e00*/  LDL.LU.64 R26, [R1+0x2030] ;  /* 0x00203000011a7983 */ /* 0x000ea80000300a00 */
        /* <DEDUP_REMOVED lines=9> */
[----:B------:R0:W-:Y:S04]  /*9ea0*/  STL [R1+0x1c54], R0 ;  /* 0x001c540001007387 */ /* 0x0001e80000100800 */
[----:B---3--:R-:W-:Y:S01]  /*9eb0*/  STL [R1+0x1c68], R24 ;  /* 0x001c681801007387 */ /* 0x008fe20000100800 */
[----:B0-----:R-:W-:-:S05]  /*9ec0*/  IMAD.MOV.U32 R0, RZ, RZ, R27 ;  /* 0x000000ffff007224 */ /* 0x001fca00078e001b */
[----:B------:R0:W-:Y:S04]  /*9ed0*/  STL [R1+0x1c5c], R0 ;  /* 0x001c5c0001007387 */ /* 0x0001e80000100800 */
[----:B------:R-:W-:Y:S01]  /*9ee0*/  STL [R1+0x1c70], R22 ;  /* 0x001c701601007387 */ /* 0x000fe20000100800 */
[----:B0-----:R-:W-:-:S05]  /*9ef0*/  IMAD.MOV.U32 R0, RZ, RZ, R25 ;  /* 0x000000ffff007224 */ /* 0x001fca00078e0019 */
[----:B------:R0:W-:Y:S04]  /*9f00*/  STL [R1+0x1c64], R0 ;  /* 0x001c640001007387 */ /* 0x0001e80000100800 */
[----:B------:R-:W-:Y:S01]  /*9f10*/  STL [R1+0x1c78], R8 ;  /* 0x001c780801007387 */ /* 0x000fe20000100800 */
[----:B0-----:R-:W-:-:S05]  /*9f20*/  IMAD.MOV.U32 R0, RZ, RZ, R23 ;  /* 0x000000ffff007224 */ /* 0x001fca00078e0017 */
[----:B------:R0:W-:Y:S02]  /*9f30*/  STL [R1+0x1c6c], R0 ;  /* 0x001c6c0001007387 */ /* 0x0001e40000100800 */
[----:B0-----:R-:W-:Y:S02]  /*9f40*/  IMAD.MOV.U32 R0, RZ, RZ, R9 ;  /* 0x000000ffff007224 */ /* 0x001fe400078e0009 */
[----:B------:R-:W2:Y:S04]  /*9f50*/  LDL.LU.64 R8, [R1+0x368] ;  /* 0x0003680001087983 */ /* 0x000ea80000300a00 */
[----:B------:R0:W-:Y:S04]  /*9f60*/  STL [R1+0x1c74], R0 ;  /* 0x001c740001007387 */ /* 0x0001e80000100800 */
[----:B------:R1:W-:Y:S01]  /*9f70*/  STL [R1+0x1c80], R6 ;  /* 0x001c800601007387 */ /* 0x0003e20000100800 */
[----:B0-----:R-:W-:-:S03]  /*9f80*/  IMAD.MOV.U32 R0, RZ, RZ, R7 ;  /* 0x000000ffff007224 */ /* 0x001fc600078e0007 */
[----:B----4-:R-:W-:Y:S04]  /*9f90*/  STL [R1+0x1c88], R20 ;  /* 0x001c881401007387 */ /* 0x010fe80000100800 */
[----:B------:R0:W-:Y:S04]  /*9fa0*/  STL [R1+0x1c7c], R0 ;  /* 0x001c7c0001007387 */ /* 0x0001e80000100800 */
[----:B-1----:R-:W3:Y:S01]  /*9fb0*/  LDL.LU.64 R6, [R1+0x238] ;  /* 0x0002380001067983 */ /* 0x002ee20000300a00 */
[----:B0-----:R-:W-:-:S03]  /*9fc0*/  IMAD.MOV.U32 R0, RZ, RZ, R21 ;  /* 0x000000ffff007224 */ /* 0x001fc600078e0015 */
[----:B------:R-:W-:Y:S04]  /*9fd0*/  STL [R1+0x1c90], R4 ;  /* 0x001c900401007387 */ /* 0x000fe80000100800 */
[----:B------:R0:W-:Y:S02]  /*9fe0*/  STL [R1+0x1c84], R0 ;  /* 0x001c840001007387 */ /* 0x0001e40000100800 */
[----:B0-----:R-:W-:Y:S02]  /*9ff0*/  IMAD.MOV.U32 R0, RZ, RZ, R5 ;  /* 0x000000ffff007224 */ /* 0x001fe400078e0005 */
[----:B------:R-:W4:Y:S04]  /*a000*/  LDL.LU.64 R4, [R1+0x370] ;  /* 0x0003700001047983 */ /* 0x000f280000300a00 */
[----:B------:R0:W-:Y:S04]  /*a010*/  STL [R1+0x1c8c], R0 ;  /* 0x001c8c0001007387 */ /* 0x0001e80000100800 */
[----:B------:R-:W-:Y:S01]  /*a020*/  STL [R1+0x1c98], R18 ;  /* 0x001c981201007387 */ /* 0x000fe20000100800 */
[----:B0-----:R-:W-:-:S05]  /*a030*/  IMAD.MOV.U32 R0, RZ, RZ, R19 ;  /* 0x000000ffff007224 */ /* 0x001fca00078e0013 */
[----:B------:R0:W-:Y:S04]  /*a040*/  STL [R1+0x1c94], R0 ;  /* 0x001c940001007387 */ /* 0x0001e80000100800 */
[----:B------:R1:W-:Y:S01]  /*a050*/  STL [R1+0x1ca0], R16 ;  /* 0x001ca01001007387 */ /* 0x0003e20000100800 */
[----:B0-----:R-:W-:-:S03]  /*a060*/  IMAD.MOV.U32 R0, RZ, RZ, R17 ;  /* 0x000000ffff007224 */ /* 0x001fc600078e0011 */
[----:B------:R0:W-:Y:S04]  /*a070*/  STL [R1+0x1ca8], R10 ;  /* 0x001ca80a01007387 */ /* 0x0001e80000100800 */
[----:B------:R-:W-:Y:S04]  /*a080*/  STL [R1+0x1c9c], R0 ;  /* 0x001c9c0001007387 */ /* 0x000fe80000100800 */
[----:B------:R0:W-:Y:S01]  /*a090*/  STL.64 [R1+0x2008], R28 ;  /* 0x0020081c01007387 */ /* 0x0001e20000100a00 */
[----:B-1----:R-:W-:Y:S02]  /*a0a0*/  IMAD.MOV.U32 R16, RZ, RZ, R14 ;  /* 0x000000ffff107224 */ /* 0x002fe400078e000e */
[----:B------:R-:W-:Y:S01]  /*a0b0*/  IMAD.MOV.U32 R17, RZ, RZ, R15 ;  /* 0x000000ffff117224 */ /* 0x000fe200078e000f */
[----:B0-----:R-:W0:Y:S01]  /*a0c0*/  LDC R10, c[0x0][0x3a8] ;  /* 0x0000ea00ff0a7b82 */ /* 0x001e220000000800 */
[----:B------:R-:W2:Y:S04]  /*a0d0*/  LDL.LU.64 R28, [R1+0x228] ;  /* 0x00022800011c7983 */ /* 0x000ea80000300a00 */
[----:B--2---:R1:W-:Y:S04]  /*a0e0*/  STL.64 [R1+0x2010], R28 ;  /* 0x0020101c01007387 */ /* 0x0043e80000100a00 */
[----:B-1----:R-:W2:Y:S04]  /*a0f0*/  LDL.LU.64 R28, [R1+0x378] ;  /* 0x00037800011c7983 */ /* 0x002ea80000300a00 */
[----:B--2---:R1:W-:Y:S04]  /*a100*/  STL.64 [R1+0x2018], R28 ;  /* 0x0020181c01007387 */ /* 0x0043e80000100a00 */
[----:B-1----:R-:W2:Y:S04]  /*a110*/  LDL.LU.64 R28, [R1+0x230] ;  /* 0x00023000011c7983 */ /* 0x002ea80000300a00 */
[----:B------:R-:W2:Y:S01]  /*a120*/  LDL.LU.64 R14, [R1+0x388] ;  /* 0x00038800010e7983 */ /* 0x000ea20000300a00 */
[----:B------:R-:W-:-:S03]  /*a130*/  IMAD.MOV.U32 R0, RZ, RZ, R11 ;  /* 0x000000ffff007224 */ /* 0x000fc600078e000b */
[----:B--2---:R1:W-:Y:S04]  /*a140*/  STL.64 [R1+0x1ff8], R14 ;  /* 0x001ff80e01007387 */ /* 0x0043e80000100a00 */
[----:B-1----:R-:W2:Y:S01]  /*a150*/  LDL.LU.64 R14, [R1+0x220] ;  /* 0x00022000010e7983 */ /* 0x002ea20000300a00 */
[----:B------:R-:W-:Y:S02]  /*a160*/  IMAD.MOV.U32 R18, RZ, RZ, R12 ;  /* 0x000000ffff127224 */ /* 0x000fe400078e000c */
[----:B------:R-:W-:Y:S02]  /*a170*/  IMAD.MOV.U32 R19, RZ, RZ, R13 ;  /* 0x000000ffff137224 */ /* 0x000fe400078e000d */
[----:B------:R-:W-:Y:S02]  /*a180*/  IMAD.MOV.U32 R20, RZ, RZ, R2 ;  /* 0x000000ffff147224 */ /* 0x000fe400078e0002 */
[----:B------:R-:W-:Y:S01]  /*a190*/  IMAD.MOV.U32 R21, RZ, RZ, R3 ;  /* 0x000000ffff157224 */ /* 0x000fe200078e0003 */
[----:B--2---:R1:W-:Y:S04]  /*a1a0*/  STL.64 [R1+0x2000], R14 ;  /* 0x0020000e01007387 */ /* 0x0043e80000100a00 */
[----:B-1----:R-:W2:Y:S04]  /*a1b0*/  LDL.LU.64 R14, [R1+0x380] ;  /* 0x00038000010e7983 */ /* 0x002ea80000300a00 */
[----:B------:R-:W2:Y:S04]  /*a1c0*/  LDL.LU.64 R26, [R1+0x218] ;  /* 0x00021800011a7983 */ /* 0x000ea80000300a00 */
[----:B------:R1:W-:Y:S04]  /*a1d0*/  STL [R1+0x1ca4], R0 ;  /* 0x001ca40001007387 */ /* 0x0003e80000100800 */
[----:B------:R-:W-:Y:S04]  /*a1e0*/  STL [R1+0x1cb0], R8 ;  /* 0x001cb00801007387 */ /* 0x000fe80000100800 */
[----:B------:R-:W2:Y:S01]  /*a1f0*/  LDL.LU.64 R24, [R1+0x390] ;  /* 0x0003900001187983 */ /* 0x000ea20000300a00 */
[----:B-1----:R-:W-:-:S03]  /*a200*/  IMAD.MOV.U32 R0, RZ, RZ, R9 ;  /* 0x000000ffff007224 */ /* 0x002fc600078e0009 */
[----:B------:R-:W2:Y:S04]  /*a210*/  LDL.LU.64 R22, [R1+0x210] ;  /* 0x0002100001167983 */ /* 0x000ea80000300a00 */
[----:B------:R1:W-:Y:S04]  /*a220*/  STL [R1+0x1cac], R0 ;  /* 0x001cac0001007387 */ /* 0x0003e80000100800 */
[----:B---3--:R3:W-:Y:S04]  /*a230*/  STL [R1+0x1cb8], R6 ;  /* 0x001cb80601007387 */ /* 0x0087e80000100800 */
[----:B------:R-:W2:Y:S01]  /*a240*/  LDL.LU.64 R12, [R1+0x398] ;  /* 0x00039800010c7983 */ /* 0x000ea20000300a00 */
[----:B-1----:R-:W-:-:S03]  /*a250*/  IMAD.MOV.U32 R0, RZ, RZ, R7 ;  /* 0x000000ffff007224 */ /* 0x002fc600078e0007 */
[----:B------:R-:W2:Y:S04]  /*a260*/  LDL.LU.64 R8, [R1+0x208] ;  /* 0x0002080001087983 */ /* 0x000ea80000300a00 */
[----:B------:R1:W-:Y:S04]  /*a270*/  STL [R1+0x1cb4], R0 ;  /* 0x001cb40001007387 */ /* 0x0003e80000100800 */
[----:B----4-:R4:W-:Y:S04]  /*a280*/  STL [R1+0x1cc0], R4 ;  /* 0x001cc00401007387 */ /* 0x0109e80000100800 */
[----:B---3--:R-:W3:Y:S01]  /*a290*/  LDL.LU.64 R6, [R1+0x3a0] ;  /* 0x0003a00001067983 */ /* 0x008ee20000300a00 */
[----:B-1----:R-:W-:-:S03]  /*a2a0*/  IMAD.MOV.U32 R0, RZ, RZ, R5 ;  /* 0x000000ffff007224 */ /* 0x002fc600078e0005 */
[----:B------:R-:W2:Y:S04]  /*a2b0*/  LDL.LU.64 R2, [R1+0x200] ;  /* 0x0002000001027983 */ /* 0x000ea80000300a00 */
[----:B------:R1:W-:Y:S04]  /*a2c0*/  STL [R1+0x1cbc], R0 ;  /* 0x001cbc0001007387 */ /* 0x0003e80000100800 */
[----:B------:R0:W-:Y:S04]  /*a2d0*/  STL [R1+0x1cc8], R28 ;  /* 0x001cc81c01007387 */ /* 0x0001e80000100800 */
[----:B----4-:R-:W4:Y:S01]  /*a2e0*/  LDL.LU.64 R4, [R1+0x3a8] ;  /* 0x0003a80001047983 */ /* 0x010f220000300a00 */
[----:B-1----:R-:W-:-:S03]  /*a2f0*/  IMAD.MOV.U32 R0, RZ, RZ, R29 ;  /* 0x000000ffff007224 */ /* 0x002fc600078e001d */
[----:B0-----:R-:W2:Y:S04]  /*a300*/  LDL.LU.64 R28, [R1+0x2018] ;  /* 0x00201800011c7983 */ /* 0x001ea80000300a00 */
        /* <DEDUP_REMOVED lines=8> */
[----:B------:R-:W-:Y:S04]  /*a390*/  STL [R1+0x1ce0], R14 ;  /* 0x001ce00e01007387 */ /* 0x000fe80000100800 */
        /* <DEDUP_REMOVED lines=12> */
[----:B------:R0:W-:Y:S04]  /*a460*/  STL [R1+0x1cec], R0 ;  /* 0x001cec0001007387 */ /* 0x0001e80000100800 */
[----:B------:R-:W-:Y:S01]  /*a470*/  STL [R1+0x1d00], R24 ;  /* 0x001d001801007387 */ /* 0x000fe20000100800 */
[----:B0-----:R-:W-:-:S05]  /*a480*/  IMAD.MOV.U32 R0, RZ, RZ, R27 ;  /* 0x000000ffff007224 */ /* 0x001fca00078e001b */
[----:B------:R0:W-:Y:S04]  /*a490*/  STL [R1+0x1cf4], R0 ;  /* 0x001cf40001007387 */ /* 0x0001e80000100800 */
[----:B------:R-:W-:Y:S01]  /*a4a0*/  STL [R1+0x1d08], R22 ;  /* 0x001d081601007387 */ /* 0x000fe20000100800 */
[----:B0-----:R-:W-:-:S05]  /*a4b0*/  IMAD.MOV.U32 R0, RZ, RZ, R25 ;  /* 0x000000ffff007224 */ /* 0x001fca00078e0019 */
[----:B------:R0:W-:Y:S04]  /*a4c0*/  STL [R1+0x1cfc], R0 ;  /* 0x001cfc0001007387 */ /* 0x0001e80000100800 */
[----:B------:R1:W-:Y:S01]  /*a4d0*/  STL [R1+0x1d10], R12 ;  /* 0x001d100c01007387 */ /* 0x0003e20000100800 */
[----:B0-----:R-:W-:-:S05]  /*a4e0*/  IMAD.MOV.U32 R0, RZ, RZ, R23 ;  /* 0x000000ffff007224 */ /* 0x001fca00078e0017 */
[----:B------:R0:W-:Y:S01]  /*a4f0*/  STL [R1+0x1d04], R0 ;  /* 0x001d040001007387 */ /* 0x0001e20000100800 */
[----:B------:R-:W-:Y:S01]  /*a500*/  IMAD R11, R10, 0x72, RZ ;  /* 0x000000720a0b7824 */ /* 0x000fe200078e02ff */
[----:B-1----:R-:W1:Y:S02]  /*a510*/  LDC R12, c[0x0][0x3a8] ;  /* 0x0000ea00ff0c7b82 */ /* 0x002e640000000800 */
[----:B------:R-:W-:Y:S01]  /*a520*/  STL [R1+0x1d18], R8 ;  /* 0x001d180801007387 */ /* 0x000fe20000100800 */
[----:B0-----:R-:W-:-:S05]  /*a530*/  IMAD.MOV.U32 R0, RZ, RZ, R13 ;  /* 0x000000ffff007224 */ /* 0x001fca00078e000d */
[----:B------:R-:W0:Y:S01]  /*a540*/  LDC R13, c[0x0][0x3a8] ;  /* 0x0000ea00ff0d7b82 */ /* 0x000e220000000800 */
[----:B------:R4:W-:Y:S04]  /*a550*/  STL [R1+0x1d0c], R0 ;  /* 0x001d0c0001007387 */ /* 0x0009e80000100800 */
[----:B---3--:R3:W-:Y:S01]  /*a560*/  STL [R1+0x1d20], R6 ;  /* 0x001d200601007387 */ /* 0x0087e20000100800 */
[----:B----4-:R-:W-:Y:S02]  /*a570*/  IMAD.MOV.U32 R0, RZ, RZ, R9 ;  /* 0x000000ffff007224 */ /* 0x010fe400078e0009 */
[----:B---3--:R-:W-:-:S03]  /*a580*/  IMAD.MOV.U32 R6, RZ, RZ, R7 ;  /* 0x000000ffff067224 */ /* 0x008fc600078e0007 */
[----:B------:R-:W-:Y:S04]  /*a590*/  STL [R1+0x1d14], R0 ;  /* 0x001d140001007387 */ /* 0x000fe80000100800 */
[----:B------:R3:W-:Y:S04]  /*a5a0*/  STL [R1+0x1d1c], R6 ;  /* 0x001d1c0601007387 */ /* 0x0007e80000100800 */
[----:B------:R4:W-:Y:S01]  /*a5b0*/  STL [R1+0x1d28], R2 ;  /* 0x001d280201007387 */ /* 0x0009e20000100800 */
[----:B---3--:R-:W-:Y:S02]  /*a5c0*/  IMAD.MOV.U32 R6, RZ, RZ, R3 ;  /* 0x000000ffff067224 */ /* 0x008fe400078e0003 */
[----:B------:R-:W-:-:S03]  /*a5d0*/  IMAD R0, R10, 0x7f, RZ ;  /* 0x0000007f0a007824 */ /* 0x000fc600078e02ff */
[----:B------:R-:W-:Y:S04]  /*a5e0*/  STL [R1+0x1d24], R6 ;  /* 0x001d240601007387 */ /* 0x000fe80000100800 */
[----:B------:R3:W-:Y:S01]  /*a5f0*/  STL [R1+0x1d30], R4 ;  /* 0x001d300401007387 */ /* 0x0007e20000100800 */
[----:B----4-:R-:W-:-:S04]  /*a600*/  IMAD.WIDE R2, R0, 0x2, R20 ;  /* 0x0000000200027825 */ /* 0x010fc800078e0214 */
[----:B---3--:R-:W-:Y:S02]  /*a610*/  IMAD.MOV.U32 R4, RZ, RZ, R5 ;  /* 0x000000ffff047224 */ /* 0x008fe400078e0005 */
[----:B------:R-:W-:-:S04]  /*a620*/  IMAD.WIDE R6, R0, 0x2, R16 ;  /* 0x0000000200067825 */ /* 0x000fc800078e0210 */
[----:B------:R-:W-:Y:S01]  /*a630*/  IMAD R8, R10, 0x7e, RZ ;  /* 0x0000007e0a087824 */ /* 0x000fe200078e02ff */
[----:B--2---:R2:W-:Y:S04]  /*a640*/  STL [R1+0x1d38], R14 ;  /* 0x001d380e01007387 */ /* 0x0045e80000100800 */
[----:B------:R3:W-:Y:S04]  /*a650*/  STL [R1+0x1d2c], R4 ;  /* 0x001d2c0401007387 */ /* 0x0007e80000100800 */
[----:B------:R-:W-:Y:S04]  /*a660*/  STL [R1+0x1d34], R15 ;  /* 0x001d340f01007387 */ /* 0x000fe80000100800 */
[----:B------:R-:W-:Y:S01]  /*a670*/  STL [R1+0x1d3c], R2 ;  /* 0x001d3c0201007387 */ /* 0x000fe20000100800 */
[----:B--2---:R-:W2:Y:S01]  /*a680*/  LDC R14, c[0x0][0x3a8] ;  /* 0x0000ea00ff0e7b82 */ /* 0x004ea20000000800 */
[----:B---3--:R-:W-:-:S02]  /*a690*/  IMAD.WIDE R4, R0, 0x2, R18 ;  /* 0x0000000200047825 */ /* 0x008fc400078e0212 */
[----:B------:R3:W-:Y:S04]  /*a6a0*/  STL [R1+0x1bc8], R3 ;  /* 0x001bc80301007387 */ /* 0x0007e80000100800 */
[----:B------:R-:W-:Y:S04]  /*a6b0*/  STL [R1+0x1bcc], R4 ;  /* 0x001bcc0401007387 */ /* 0x000fe80000100800 */
[----:B------:R4:W-:Y:S01]  /*a6c0*/  STL [R1+0x1bb8], R5 ;  /* 0x001bb80501007387 */ /* 0x0009e20000100800 */
[----:B---3--:R-:W-:-:S03]  /*a6d0*/  IMAD.WIDE R2, R0, 0x2, R28 ;  /* 0x0000000200027825 */ /* 0x008fc600078e021c */
[----:B------:R-:W-:Y:S04]  /*a6e0*/  STL [R1+0x1bbc], R6 ;  /* 0x001bbc0601007387 */ /* 0x000fe80000100800 */
[----:B------:R3:W-:Y:S01]  /*a6f0*/  STL [R1+0x1ba0], R7 ;  /* 0x001ba00701007387 */ /* 0x0007e20000100800 */
[----:B----4-:R-:W-:-:S03]  /*a700*/  IMAD.WIDE R4, R8, 0x2, R20 ;  /* 0x0000000208047825 */ /* 0x010fc600078e0214 */
[----:B------:R-:W-:Y:S04]  /*a710*/  STL [R1+0x1bb4], R2 ;  /* 0x001bb40201007387 */ /* 0x000fe80000100800 */
[----:B------:R4:W-:Y:S01]  /*a720*/  STL [R1+0x1bac], R3 ;  /* 0x001bac0301007387 */ /* 0x0009e20000100800 */
[----:B---3--:R-:W-:-:S03]  /*a730*/  IMAD.WIDE R6, R8, 0x2, R16 ;  /* 0x0000000208067825 */ /* 0x008fc600078e0210 */
[----:B------:R-:W-:Y:S01]  /*a740*/  STL [R1+0x1bb0], R4 ;  /* 0x001bb00401007387 */ /* 0x000fe20000100800 */
[----:B------:R-:W-:Y:S02]  /*a750*/  IMAD R0, R10, 0x7d, RZ ;  /* 0x0000007d0a007824 */ /* 0x000fe400078e02ff */
[C---:B----4-:R-:W-:Y:S01]  /*a760*/  IMAD.WIDE R2, R8.reuse, 0x2, R18 ;  /* 0x0000000208027825 */ /* 0x050fe200078e0212 */
        /* <DEDUP_REMOVED lines=102> */
[----:B----4-:R-:W-:-:S03]  /*add0*/  IMAD.WIDE R2, R8, 0x2, R18 ;  /* 0x0000000208027825 */ /* 0x010fc600078e0212 */
[----:B------:R3:W-:Y:S01]  /*ade0*/  STL [R1+0x1aa4], R5 ;  /* 0x001aa40501007387 */ /* 0x0007e20000100800 */
[----:B------:R-:W-:-:S03]  /*adf0*/  IMAD R0, R10, 0x75, RZ ;  /* 0x000000750a007824 */ /* 0x000fc600078e02ff */
        /* <DEDUP_REMOVED lines=8> */
[----:B------:R-:W-:Y:S02]  /*ae80*/  IMAD R8, R10, 0x74, RZ ;  /* 0x000000740a087824 */ /* 0x000fe400078e02ff */
[C---:B---3--:R-:W-:Y:S01]  /*ae90*/  IMAD.WIDE R6, R0.reuse, 0x2, R16 ;  /* 0x0000000200067825 */ /* 0x048fe200078e0210 */
[----:B------:R-:W-:Y:S03]  /*aea0*/  STL [R1+0x1a90], R2 ;  /* 0x001a900201007387 */ /* 0x000fe60000100800 */
        /* <DEDUP_REMOVED lines=10> */
[----:B------:R-:W-:-:S03]  /*af50*/  IMAD R0, R10, 0x73, RZ ;  /* 0x000000730a007824 */ /* 0x000fc600078e02ff */
[----:B------:R-:W-:Y:S01]  /*af60*/  STL [R1+0x1a70], R4 ;  /* 0x001a700401007387 */ /* 0x000fe20000100800 */
[----:B---3--:R-:W-:-:S03]  /*af70*/  IMAD.WIDE R6, R8, 0x2, R28 ;  /* 0x0000000208067825 */ /* 0x008fc600078e021c */
[----:B------:R3:W-:Y:S01]  /*af80*/  STL [R1+0xbec], R5 ;  /* 0x000bec0501007387 */ /* 0x0007e20000100800 */
[----:B----4-:R-:W-:-:S05]  /*af90*/  IMAD.WIDE R2, R8, 0x2, R18 ;  /* 0x0000000208027825 */ /* 0x010fca00078e0212 */
[----:B------:R-:W-:Y:S01]  /*afa0*/  STL [R1+0x1a68], R2 ;  /* 0x001a680201007387 */ /* 0x000fe20000100800 */
[----:B---3--:R-:W-:-:S03]  /*afb0*/  IMAD.WIDE R4, R8, 0x2, R16 ;  /* 0x0000000208047825 */ /* 0x008fc600078e0210 */
[----:B------:R3:W-:Y:S01]  /*afc0*/  STL [R1+0xbf0], R3 ;  /* 0x000bf00301007387 */ /* 0x0007e20000100800 */
[----:B------:R-:W-:-:S03]  /*afd0*/  IMAD.WIDE R8, R0, 0x2, R20 ;  /* 0x0000000200087825 */ /* 0x000fc600078e0214 */
        /* <DEDUP_REMOVED lines=9> */
[----:B------:R-:W-:Y:S04]  /*b070*/  STL [R1+0xc10], R2 ;  /* 0x000c100201007387 */ /* 0x000fe80000100800 */
[----:B------:R3:W-:Y:S01]  /*b080*/  STL [R1+0xc0c], R3 ;  /* 0x000c0c0301007387 */ /* 0x0007e20000100800 */
[----:B----4-:R-:W-:-:S03]  /*b090*/  IMAD.WIDE R8, R11, 0x2, R20 ;  /* 0x000000020b087825 */ /* 0x010fc600078e0214 */
[----:B------:R-:W-:Y:S01]  /*b0a0*/  STL [R1+0xc18], R4 ;  /* 0x000c180401007387 */ /* 0x000fe20000100800 */
[----:B------:R-:W-:-:S03]  /*b0b0*/  IMAD R0, R10, 0x71, RZ ;  /* 0x000000710a007824 */ /* 0x000fc600078e02ff */
        /* <DEDUP_REMOVED lines=636> */
[----:B------:R-:W-:-:S03]  /*d880*/  IMAD.SHL.U32 R11, R10, 0x40, RZ ;  /* 0x000000400a0b7824 */ /* 0x000fc600078e00ff */
        /* <DEDUP_REMOVED lines=41> */
[----:B------:R-:W-:-:S03]  /*db20*/  IMAD R0, R10, 0x3d, RZ ;  /* 0x0000003d0a007824 */ /* 0x000fc600078e02ff */
[----:B------:R3:W-:Y:S01]  /*db30*/  STL [R1+0x12a0], R7 ;  /* 0x0012a00701007387 */ /* 0x0007e20000100800 */
[----:B----4-:R-:W-:-:S03]  /*db40*/  IMAD.WIDE R4, R11, 0x2, R16 ;  /* 0x000000020b047825 */ /* 0x010fc600078e0210 */
[----:B------:R-:W-:Y:S04]  /*db50*/  STL [R1+0x12ac], R8 ;  /* 0x0012ac0801007387 */ /* 0x000fe80000100800 */
[----:B------:R-:W-:Y:S01]  /*db60*/  STL [R1+0x12a8], R9 ;  /* 0x0012a80901007387 */ /* 0x000fe20000100800 */
[----:B---3--:R-:W-:-:S03]  /*db70*/  IMAD.WIDE R6, R11, 0x2, R28 ;  /* 0x000000020b067825 */ /* 0x008fc600078e021c */
[----:B------:R-:W-:Y:S04]  /*db80*/  STL [R1+0x12b4], R2 ;  /* 0x0012b40201007387 */ /* 0x000fe80000100800 */
[----:B------:R3:W-:Y:S04]  /*db90*/  STL [R1+0x12b0], R3 ;  /* 0x0012b00301007387 */ /* 0x0007e80000100800 */
[----:B------:R-:W-:Y:S04]  /*dba0*/  STL [R1+0x12bc], R4 ;  /* 0x0012bc0401007387 */ /* 0x000fe80000100800 */
[----:B------:R4:W-:Y:S01]  /*dbb0*/  STL [R1+0x12b8], R5 ;  /* 0x0012b80501007387 */ /* 0x0009e20000100800 */
[----:B---3--:R-:W-:-:S03]  /*dbc0*/  IMAD.WIDE R2, R0, 0x2, R20 ;  /* 0x0000000200027825 */ /* 0x008fc600078e0214 */
[----:B------:R-:W-:Y:S04]  /*dbd0*/  STL [R1+0x12c4], R6 ;  /* 0x0012c40601007387 */ /* 0x000fe80000100800 */
[----:B------:R3:W-:Y:S04]  /*dbe0*/  STL [R1+0x12c0], R7 ;  /* 0x0012c00701007387 */ /* 0x0007e80000100800 */
[----:B------:R-:W-:Y:S01]  /*dbf0*/  STL [R1+0x12cc], R2 ;  /* 0x0012cc0201007387 */ /* 0x000fe20000100800 */
[----:B------:R-:W-:-:S03]  /*dc00*/  IMAD R11, R10, 0x3c, RZ ;  /* 0x0000003c0a0b7824 */ /* 0x000fc600078e02ff */
[----:B------:R0:W-:Y:S01]  /*dc10*/  STL [R1+0x12c8], R3 ;  /* 0x0012c80301007387 */ /* 0x0001e20000100800 */
[----:B----4-:R-:W-:-:S04]  /*dc20*/  IMAD.WIDE R4, R0, 0x2, R16 ;  /* 0x0000000200047825 */ /* 0x010fc800078e0210 */
[----:B---3--:R-:W-:-:S04]  /*dc30*/  IMAD.WIDE R6, R0, 0x2, R28 ;  /* 0x0000000200067825 */ /* 0x008fc800078e021c */
[----:B0-----:R-:W-:-:S04]  /*dc40*/  IMAD.WIDE R2, R0, 0x2, R18 ;  /* 0x0000000200027825 */ /* 0x001fc800078e0212 */
[C---:B------:R-:W-:Y:S01]  /*dc50*/  IMAD.WIDE R8, R11.reuse, 0x2, R20 ;  /* 0x000000020b087825 */ /* 0x040fe200078e0214 */
[----:B------:R-:W-:Y:S04]  /*dc60*/  STL [R1+0x12d4], R2 ;  /* 0x0012d40201007387 */ /* 0x000fe80000100800 */
[----:B------:R0:W-:Y:S04]  /*dc70*/  STL [R1+0x12d0], R3 ;  /* 0x0012d00301007387 */ /* 0x0001e80000100800 */
[----:B------:R-:W-:Y:S04]  /*dc80*/  STL [R1+0x12dc], R4 ;  /* 0x0012dc0401007387 */ /* 0x000fe80000100800 */
[----:B------:R3:W-:Y:S01]  /*dc90*/  STL [R1+0x12d8], R5 ;  /* 0x0012d80501007387 */ /* 0x0007e20000100800 */
[----:B0-----:R-:W-:-:S03]  /*dca0*/  IMAD.WIDE R2, R11, 0x2, R18 ;  /* 0x000000020b027825 */ /* 0x001fc600078e0212 */
[----:B------:R-:W-:Y:S04]  /*dcb0*/  STL [R1+0x12e4], R6 ;  /* 0x0012e40601007387 */ /* 0x000fe80000100800 */
[----:B------:R-:W-:Y:S01]  /*dcc0*/  STL [R1+0x12e0], R7 ;  /* 0x0012e00701007387 */ /* 0x000fe20000100800 */
[----:B---3--:R-:W-:-:S03]  /*dcd0*/  IMAD.WIDE R4, R11, 0x2, R16 ;  /* 0x000000020b047825 */ /* 0x008fc600078e0210 */
[----:B------:R-:W-:Y:S04]  /*dce0*/  STL [R1+0x12ec], R8 ;  /* 0x0012ec0801007387 */ /* 0x000fe80000100800 */
[----:B------:R0:W-:Y:S01]  /*dcf0*/  STL [R1+0x12e8], R9 ;  /* 0x0012e80901007387 */ /* 0x0001e20000100800 */
[----:B------:R-:W-:-:S03]  /*dd00*/  IMAD R0, R10, 0x3b, RZ ;  /* 0x0000003b0a007824 */ /* 0x000fc600078e02ff */
[----:B------:R-:W-:Y:S04]  /*dd10*/  STL [R1+0x12f4], R2 ;  /* 0x0012f40201007387 */ /* 0x000fe80000100800 */
[----:B------:R3:W-:Y:S01]  /*dd20*/  STL [R1+0x12f0], R3 ;  /* 0x0012f00301007387 */ /* 0x0007e20000100800 */
[----:B0-----:R-:W0:Y:S03]  /*dd30*/  LDC R9, c[0x0][0x3a8] ;  /* 0x0000ea00ff097b82 */ /* 0x001e260000000800 */
[----:B------:R-:W-:Y:S01]  /*dd40*/  STL [R1+0x12fc], R4 ;  /* 0x0012fc0401007387 */ /* 0x000fe20000100800 */
[----:B------:R-:W-:-:S04]  /*dd50*/  IMAD.WIDE R6, R0, 0x2, R20 ;  /* 0x0000000200067825 */ /* 0x000fc800078e0214 */
[----:B---3--:R-:W-:Y:S01]  /*dd60*/  IMAD.WIDE R2, R11, 0x2, R28 ;  /* 0x000000020b027825 */ /* 0x008fe200078e021c */
[----:B------:R3:W-:Y:S01]  /*dd70*/  STL [R1+0x12f8], R5 ;  /* 0x0012f80501007387 */ /* 0x0007e20000100800 */
[----:B------:R-:W4:Y:S03]  /*dd80*/  LDC R11, c[0x0][0x3a8] ;  /* 0x0000ea00ff0b7b82 */ /* 0x000f260000000800 */
[----:B------:R-:W-:Y:S04]  /*dd90*/  STL [R1+0x1304], R2 ;  /* 0x0013040201007387 */ /* 0x000fe80000100800 */
[----:B------:R1:W-:Y:S01]  /*dda0*/  STL [R1+0x1300], R3 ;  /* 0x0013000301007387 */ /* 0x0003e20000100800 */
[----:B---3--:R-:W-:-:S03]  /*ddb0*/  IMAD.WIDE R4, R0, 0x2, R16 ;  /* 0x0000000200047825 */ /* 0x008fc600078e0210 */
[----:B------:R-:W-:Y:S01]  /*ddc0*/  STL [R1+0x130c], R6 ;  /* 0x00130c0601007387 */ /* 0x000fe20000100800 */
[----:B-1----:R-:W-:-:S03]  /*ddd0*/  IMAD.WIDE R2, R0, 0x2, R18 ;  /* 0x0000000200027825 */ /* 0x002fc600078e0212 */
[----:B------:R1:W-:Y:S04]  /*dde0*/  STL [R1+0x1308], R7 ;  /* 0x0013080701007387 */ /* 0x0003e80000100800 */
[----:B------:R-:W-:Y:S01]  /*ddf0*/  STL [R1+0x1314], R2 ;  /* 0x0013140201007387 */ /* 0x000fe20000100800 */
[----:B------:R-:W-:Y:S02]  /*de00*/  IMAD R8, R12, 0x3a, RZ ;  /* 0x0000003a0c087824 */ /* 0x000fe400078e02ff */
[----:B------:R-:W3:Y:S01]  /*de10*/  LDC R12, c[0x0][0x3a8] ;  /* 0x0000ea00ff0c7b82 */ /* 0x000ee20000000800 */
[----:B------:R0:W-:Y:S01]  /*de20*/  STL [R1+0x1310], R3 ;  /* 0x0013100301007387 */ /* 0x0001e20000100800 */
[----:B-1----:R-:W-:-:S03]  /*de30*/  IMAD.WIDE R6, R8, 0x2, R20 ;  /* 0x0000000208067825 */ /* 0x002fc600078e0214 */
[----:B------:R-:W-:Y:S01]  /*de40*/  STL [R1+0x131c], R4 ;  /* 0x00131c0401007387 */ /* 0x000fe20000100800 */
[----:B0-----:R-:W-:-:S03]  /*de50*/  IMAD.WIDE R2, R0, 0x2, R28 ;  /* 0x0000000200027825 */ /* 0x001fc600078e021c */
[----:B------:R0:W-:Y:S04]  /*de60*/  STL [R1+0x1318], R5 ;  /* 0x0013180501007387 */ /* 0x0001e80000100800 */
[----:B------:R-:W-:Y:S04]  /*de70*/  STL [R1+0x1324], R2 ;  /* 0x0013240201007387 */ /* 0x000fe80000100800 */
[----:B------:R1:W-:Y:S01]  /*de80*/  STL [R1+0x1320], R3 ;  /* 0x0013200301007387 */ /* 0x0003e20000100800 */
[----:B------:R-:W-:Y:S02]  /*de90*/  IMAD R0, R9, 0x39, RZ ;  /* 0x0000003909007824 */ /* 0x000fe400078e02ff */
[C---:B0-----:R-:W-:Y:S01]  /*dea0*/  IMAD.WIDE R4, R8.reuse, 0x2, R16 ;  /* 0x0000000208047825 */ /* 0x041fe200078e0210 */
[----:B------:R-:W-:Y:S03]  /*deb0*/  STL [R1+0x132c], R6 ;  /* 0x00132c0601007387 */ /* 0x000fe60000100800 */
[C---:B-1----:R-:W-:Y:S01]  /*dec0*/  IMAD.WIDE R2, R8.reuse, 0x2, R18 ;  /* 0x0000000208027825 */ /* 0x042fe200078e0212 */
[----:B------:R0:W-:Y:S04]  /*ded0*/  STL [R1+0x1328], R7 ;  /* 0x0013280701007387 */ /* 0x0001e80000100800 */
[----:B------:R-:W-:Y:S04]  /*dee0*/  STL [R1+0x1334], R2 ;  /* 0x0013340201007387 */ /* 0x000fe80000100800 */
[----:B------:R1:W-:Y:S01]  /*def0*/  STL [R1+0x1330], R3 ;  /* 0x0013300301007387 */ /* 0x0003e20000100800 */
[----:B0-----:R-:W-:-:S03]  /*df00*/  IMAD.WIDE R6, R8, 0x2, R28 ;  /* 0x0000000208067825 */ /* 0x001fc600078e021c */
[----:B------:R-:W-:Y:S04]  /*df10*/  STL [R1+0x133c], R4 ;  /* 0x00133c0401007387 */ /* 0x000fe80000100800 */
[----:B------:R0:W-:Y:S01]  /*df20*/  STL [R1+0x1338], R5 ;  /* 0x0013380501007387 */ /* 0x0001e20000100800 */
[----:B-1----:R-:W-:-:S03]  /*df30*/  IMAD.WIDE R2, R0, 0x2, R20 ;  /* 0x0000000200027825 */ /* 0x002fc600078e0214 */
[----:B------:R-:W-:Y:S04]  /*df40*/  STL [R1+0x1344], R6 ;  /* 0x0013440601007387 */ /* 0x000fe80000100800 */
[----:B------:R1:W-:Y:S04]  /*df50*/  STL [R1+0x1340], R7 ;  /* 0x0013400701007387 */ /* 0x0003e80000100800 */
[----:B------:R-:W-:Y:S01]  /*df60*/  STL [R1+0x134c], R2 ;  /* 0x00134c0201007387 */ /* 0x000fe20000100800 */
[----:B----4-:R-:W-:-:S03]  /*df70*/  IMAD R11, R11, 0x38, RZ ;  /* 0x000000380b0b7824 */ /* 0x010fc600078e02ff */
[----:B------:R4:W-:Y:S01]  /*df80*/  STL [R1+0x1348], R3 ;  /* 0x0013480301007387 */ /* 0x0009e20000100800 */
[----:B0-----:R-:W-:-:S04]  /*df90*/  IMAD.WIDE R4, R0, 0x2, R16 ;  /* 0x0000000200047825 */ /* 0x001fc800078e0210 */
[----:B-1----:R-:W-:-:S04]  /*dfa0*/  IMAD.WIDE R6, R0, 0x2, R28 ;  /* 0x0000000200067825 */ /* 0x002fc800078e021c */
[----:B----4-:R-:W-:-:S04]  /*dfb0*/  IMAD.WIDE R2, R0, 0x2, R18 ;  /* 0x0000000200027825 */ /* 0x010fc800078e0212 */
        /* <DEDUP_REMOVED lines=8> */
[----:B-1----:R-:W-:-:S03]  /*e040*/  IMAD.WIDE R4, R11, 0x2, R16 ;  /* 0x000000020b047825 */ /* 0x002fc600078e0210 */
[----:B------:R-:W-:Y:S04]  /*e050*/  STL [R1+0x136c], R8 ;  /* 0x00136c0801007387 */ /* 0x000fe80000100800 */
[----:B------:R0:W-:Y:S01]  /*e060*/  STL [R1+0x1368], R9 ;  /* 0x0013680901007387 */ /* 0x0001e20000100800 */
[----:B---3--:R-:W-:Y:S02]  /*e070*/  IMAD R0, R12, 0x37, RZ ;  /* 0x000000370c007824 */ /* 0x008fe400078e02ff */
[----:B------:R-:W1:Y:S01]  /*e080*/  LDC R12, c[0x0][0x3a8] ;  /* 0x0000ea00ff0c7b82 */ /* 0x000e620000000800 */
[----:B------:R-:W-:Y:S04]  /*e090*/  STL [R1+0x1374], R2 ;  /* 0x0013740201007387 */ /* 0x000fe80000100800 */
[----:B------:R3:W-:Y:S03]  /*e0a0*/  STL [R1+0x1370], R3 ;  /* 0x0013700301007387 */ /* 0x0007e60000100800 */
[----:B0-----:R-:W0:Y:S01]  /*e0b0*/  LDC R9, c[0x0][0x3a8] ;  /* 0x0000ea00ff097b82 */ /* 0x001e220000000800 */
        /* <DEDUP_REMOVED lines=9> */
[----:B--2---:R-:W-:-:S03]  /*e150*/  IMAD.WIDE R2, R0, 0x2, R18 ;  /* 0x0000000200027825 */ /* 0x004fc600078e0212 */
[----:B------:R2:W-:Y:S04]  /*e160*/  STL [R1+0x1388], R7 ;  /* 0x0013880701007387 */ /* 0x0005e80000100800 */
[----:B------:R-:W-:Y:S01]  /*e170*/  STL [R1+0x1394], R2 ;  /* 0x0013940201007387 */ /* 0x000fe20000100800 */
[----:B------:R-:W-:Y:S02]  /*e180*/  IMAD R8, R13, 0x36, RZ ;  /* 0x000000360d087824 */ /* 0x000fe400078e02ff */
[----:B----4-:R-:W-:Y:S01]  /*e190*/  IMAD R11, R11, 0x34, RZ ;  /* 0x000000340b0b7824 */ /* 0x010fe200078e02ff */
[----:B------:R3:W-:Y:S01]  /*e1a0*/  STL [R1+0x1390], R3 ;  /* 0x0013900301007387 */ /* 0x0007e20000100800 */
[----:B------:R-:W4:Y:S01]  /*e1b0*/  LDC R13, c[0x0][0x3a8] ;  /* 0x0000ea00ff0d7b82 */ /* 0x000f220000000800 */
[----:B--2---:R-:W-:-:S02]  /*e1c0*/  IMAD.WIDE R6, R8, 0x2, R20 ;  /* 0x0000000208067825 */ /* 0x004fc400078e0214 */
[----:B------:R-:W-:Y:S02]  /*e1d0*/  STL [R1+0x139c], R4 ;  /* 0x00139c0401007387 */ /* 0x000fe40000100800 */
[----:B---3--:R-:W-:Y:S02]  /*e1e0*/  IMAD.WIDE R2, R0, 0x2, R28 ;  /* 0x0000000200027825 */ /* 0x008fe400078e021c */
[----:B------:R2:W-:Y:S04]  /*e1f0*/  STL [R1+0x1398], R5 ;  /* 0x0013980501007387 */ /* 0x0005e80000100800 */
[----:B------:R-:W-:Y:S04]  /*e200*/  STL [R1+0x13a4], R2 ;  /* 0x0013a40201007387 */ /* 0x000fe80000100800 */
[----:B------:R3:W-:Y:S01]  /*e210*/  STL [R1+0x13a0], R3 ;  /* 0x0013a00301007387 */ /* 0x0007e20000100800 */
[----:B0-----:R-:W-:-:S02]  /*e220*/  IMAD R0, R9, 0x35, RZ ;  /* 0x0000003509007824 */ /* 0x001fc400078e02ff */
[C---:B--2---:R-:W-:Y:S01]  /*e230*/  IMAD.WIDE R4, R8.reuse, 0x2, R16 ;  /* 0x0000000208047825 */ /* 0x044fe200078e0210 */
[----:B------:R-:W-:Y:S03]  /*e240*/  STL [R1+0x13ac], R6 ;  /* 0x0013ac0601007387 */ /* 0x000fe60000100800 */
[C---:B---3--:R-:W-:Y:S01]  /*e250*/  IMAD.WIDE R2, R8.reuse, 0x2, R18 ;  /* 0x0000000208027825 */ /* 0x048fe200078e0212 */
[----:B------:R0:W-:Y:S04]  /*e260*/  STL [R1+0x13a8], R7 ;  /* 0x0013a80701007387 */ /* 0x0001e80000100800 */
[----:B------:R-:W-:Y:S04]  /*e270*/  STL [R1+0x13b4], R2 ;  /* 0x0013b40201007387 */ /* 0x000fe80000100800 */
[----:B------:R2:W-:Y:S01]  /*e280*/  STL [R1+0x13b0], R3 ;  /* 0x0013b00301007387 */ /* 0x0005e20000100800 */
[----:B0-----:R-:W-:-:S03]  /*e290*/  IMAD.WIDE R6, R8, 0x2, R28 ;  /* 0x0000000208067825 */ /* 0x001fc600078e021c */
[----:B------:R-:W-:Y:S04]  /*e2a0*/  STL [R1+0x13bc], R4 ;  /* 0x0013bc0401007387 */ /* 0x000fe80000100800 */
[----:B------:R0:W-:Y:S01]  /*e2b0*/  STL [R1+0x13b8], R5 ;  /* 0x0013b80501007387 */ /* 0x0001e20000100800 */
[----:B--2---:R-:W-:-:S03]  /*e2c0*/  IMAD.WIDE R2, R0, 0x2, R20 ;  /* 0x0000000200027825 */ /* 0x004fc600078e0214 */
[----:B------:R-:W-:Y:S04]  /*e2d0*/  STL [R1+0x13c4], R6 ;  /* 0x0013c40601007387 */ /* 0x000fe80000100800 */
[----:B------:R2:W-:Y:S04]  /*e2e0*/  STL [R1+0x13c0], R7 ;  /* 0x0013c00701007387 */ /* 0x0005e80000100800 */
[----:B------:R-:W-:Y:S01]  /*e2f0*/  STL [R1+0x13cc], R2 ;  /* 0x0013cc0201007387 */ /* 0x000fe20000100800 */
[----:B0-----:R-:W-:-:S03]  /*e300*/  IMAD.WIDE R4, R0, 0x2, R16 ;  /* 0x0000000200047825 */ /* 0x001fc600078e0210 */
[----:B------:R0:W-:Y:S01]  /*e310*/  STL [R1+0x13c8], R3 ;  /* 0x0013c80301007387 */ /* 0x0001e20000100800 */
[----:B--2---:R-:W-:-:S04]  /*e320*/  IMAD.WIDE R6, R0, 0x2, R28 ;  /* 0x0000000200067825 */ /* 0x004fc800078e021c */
        /* <DEDUP_REMOVED lines=9> */
[----:B--2---:R-:W-:-:S03]  /*e3c0*/  IMAD.WIDE R4, R11, 0x2, R16 ;  /* 0x000000020b047825 */ /* 0x004fc600078e0210 */
[----:B------:R-:W-:Y:S04]  /*e3d0*/  STL [R1+0x13ec], R8 ;  /* 0x0013ec0801007387 */ /* 0x000fe80000100800 */
[----:B------:R0:W-:Y:S01]  /*e3e0*/  STL [R1+0x13e8], R9 ;  /* 0x0013e80901007387 */ /* 0x0001e20000100800 */
[----:B-1----:R-:W-:Y:S02]  /*e3f0*/  IMAD R0, R12, 0x33, RZ ;  /* 0x000000330c007824 */ /* 0x002fe400078e02ff */
[----:B------:R-:W1:Y:S01]  /*e400*/  LDC R12, c[0x0][0x3a8] ;  /* 0x0000ea00ff0c7b82 */ /* 0x000e620000000800 */
[----:B------:R-:W-:Y:S04]  /*e410*/  STL [R1+0x13f4], R2 ;  /* 0x0013f40201007387 */ /* 0x000fe80000100800 */
[----:B------:R2:W-:Y:S03]  /*e420*/  STL [R1+0x13f0], R3 ;  /* 0x0013f00301007387 */ /* 0x0005e60000100800 */
[----:B0-----:R-:W0:Y:S01]  /*e430*/  LDC R9, c[0x0][0x3a8] ;  /* 0x0000ea00ff097b82 */ /* 0x001e220000000800 */
[----:B------:R-:W-:Y:S01]  /*e440*/  STL [R1+0x13fc], R4 ;  /* 0x0013fc0401007387 */ /* 0x000fe20000100800 */
[----:B------:R-:W-:-:S04]  /*e450*/  IMAD.WIDE R6, R0, 0x2, R20 ;  /* 0x0000000200067825 */ /* 0x000fc800078e0214 */
[----:B--2---:R-:W-:Y:S01]  /*e460*/  IMAD.WIDE R2, R11, 0x2, R28 ;  /* 0x000000020b027825 */ /* 0x004fe200078e021c */
[----:B------:R2:W-:Y:S01]  /*e470*/  STL [R1+0x13f8], R5 ;  /* 0x0013f80501007387 */ /* 0x0005e20000100800 */
[----:B------:R-:W3:Y:S03]  /*e480*/  LDC R11, c[0x0][0x3a8] ;  /* 0x0000ea00ff0b7b82 */ /* 0x000ee60000000800 */
[----:B------:R-:W-:Y:S04]  /*e490*/  STL [R1+0x1404], R2 ;  /* 0x0014040201007387 */ /* 0x000fe80000100800 */
[----:B------:R4:W-:Y:S01]  /*e4a0*/  STL [R1+0x1400], R3 ;  /* 0x0014000301007387 */ /* 0x0009e20000100800 */
[----:B--2---:R-:W-:-:S03]  /*e4b0*/  IMAD.WIDE R4, R0, 0x2, R16 ;  /* 0x0000000200047825 */ /* 0x004fc600078e0210 */
[----:B------:R-:W-:Y:S01]  /*e4c0*/  STL [R1+0x140c], R6 ;  /* 0x00140c0601007387 */ /* 0x000fe20000100800 */
[----:B----4-:R-:W-:-:S03]  /*e4d0*/  IMAD.WIDE R2, R0, 0x2, R18 ;  /* 0x0000000200027825 */ /* 0x010fc600078e0212 */
[----:B------:R2:W-:Y:S04]  /*e4e0*/  STL [R1+0x1408], R7 ;  /* 0x0014080701007387 */ /* 0x0005e80000100800 */
[----:B------:R-:W-:Y:S01]  /*e4f0*/  STL [R1+0x1414], R2 ;  /* 0x0014140201007387 */ /* 0x000fe20000100800 */
[----:B------:R-:W-:Y:S02]  /*e500*/  IMAD R8, R13, 0x32, RZ ;  /* 0x000000320d087824 */ /* 0x000fe400078e02ff */
[----:B---3--:R-:W-:Y:S01]  /*e510*/  IMAD R11, R11, 0x30, RZ ;  /* 0x000000300b0b7824 */ /* 0x008fe200078e02ff */
        /* <DEDUP_REMOVED lines=223> */
[----:B---3--:R-:W-:Y:S01]  /*f310*/  IMAD.SHL.U32 R11, R11, 0x20, RZ ;  /* 0x000000200b0b7824 */ /* 0x008fe200078e00ff */
        /* <DEDUP_REMOVED lines=391> */
[----:B------:R-:W4:Y:S01]  /*10b90*/  LDC R13, c[0x0][0x3a8] ;  /* 0x0000ea00ff0d7b82 */ /* 0x000f220000000800 */
[----:B------:R1:W-:Y:S01]  /*10ba0*/  STL [R1+0x1990], R3 ;  /* 0x0019900301007387 */ /* 0x0003e20000100800 */
[----:B--2---:R-:W-:-:S03]  /*10bb0*/  IMAD.WIDE R6, R8, 0x2, R20 ;  /* 0x0000000208067825 */ /* 0x004fc600078e0214 */
[----:B------:R-:W-:Y:S01]  /*10bc0*/  STL [R1+0x199c], R4 ;  /* 0x00199c0401007387 */ /* 0x000fe20000100800 */
[----:B-1----:R-:W-:-:S03]  /*10bd0*/  IMAD.WIDE R2, R0, 0x2, R28 ;  /* 0x0000000200027825 */ /* 0x002fc600078e021c */
[----:B------:R1:W-:Y:S04]  /*10be0*/  STL [R1+0x1998], R5 ;  /* 0x0019980501007387 */ /* 0x0003e80000100800 */
[----:B------:R-:W-:Y:S01]  /*10bf0*/  STL [R1+0x19a4], R2 ;  /* 0x0019a40201007387 */ /* 0x000fe20000100800 */
[----:B0-----:R-:W-:-:S03]  /*10c00*/  IMAD R0, R9, 0x5, RZ ;  /* 0x0000000509007824 */ /* 0x001fc600078e02ff */
[----:B------:R0:W-:Y:S01]  /*10c10*/  STL [R1+0x19a0], R3 ;  /* 0x0019a00301007387 */ /* 0x0001e20000100800 */
[----:B-1----:R-:W-:-:S03]  /*10c20*/  IMAD.WIDE R4, R8, 0x2, R16 ;  /* 0x0000000208047825 */ /* 0x002fc600078e0210 */
[----:B------:R-:W-:Y:S01]  /*10c30*/  STL [R1+0x19ac], R6 ;  /* 0x0019ac0601007387 */ /* 0x000fe20000100800 */
[----:B0-----:R-:W-:-:S03]  /*10c40*/  IMAD.WIDE R2, R8, 0x2, R18 ;  /* 0x0000000208027825 */ /* 0x001fc600078e0212 */
[----:B------:R0:W-:Y:S04]  /*10c50*/  STL [R1+0x19a8], R7 ;  /* 0x0019a80701007387 */ /* 0x0001e80000100800 */
[----:B------:R-:W-:Y:S04]  /*10c60*/  STL [R1+0x19b4], R2 ;  /* 0x0019b40201007387 */ /* 0x000fe80000100800 */
[----:B------:R1:W-:Y:S01]  /*10c70*/  STL [R1+0x19b0], R3 ;  /* 0x0019b00301007387 */ /* 0x0003e20000100800 */
[----:B0-----:R-:W-:-:S03]  /*10c80*/  IMAD.WIDE R6, R8, 0x2, R28 ;  /* 0x0000000208067825 */ /* 0x001fc600078e021c */
[----:B------:R-:W-:Y:S01]  /*10c90*/  STL [R1+0x19bc], R4 ;  /* 0x0019bc0401007387 */ /* 0x000fe20000100800 */
[----:B------:R-:W-:-:S03]  /*10ca0*/  IMAD.WIDE R8, R0, 0x2, R20 ;  /* 0x0000000200087825 */ /* 0x000fc600078e0214 */
[----:B------:R0:W-:Y:S01]  /*10cb0*/  STL [R1+0x19b8], R5 ;  /* 0x0019b80501007387 */ /* 0x0001e20000100800 */
[----:B-1----:R-:W-:-:S03]  /*10cc0*/  IMAD.WIDE R2, R0, 0x2, R18 ;  /* 0x0000000200027825 */ /* 0x002fc600078e0212 */
[----:B------:R3:W-:Y:S04]  /*10cd0*/  STL [R1+0x19c4], R6 ;  /* 0x0019c40601007387 */ /* 0x0007e80000100800 */
[----:B------:R-:W-:Y:S01]  /*10ce0*/  STL [R1+0x19c0], R7 ;  /* 0x0019c00701007387 */ /* 0x000fe20000100800 */
[----:B0-----:R-:W-:-:S03]  /*10cf0*/  IMAD.WIDE R4, R0, 0x2, R16 ;  /* 0x0000000200047825 */ /* 0x001fc600078e0210 */
[----:B------:R0:W-:Y:S04]  /*10d00*/  STL [R1+0x19cc], R8 ;  /* 0x0019cc0801007387 */ /* 0x0001e80000100800 */
[----:B------:R-:W-:Y:S01]  /*10d10*/  STL [R1+0x19c8], R9 ;  /* 0x0019c80901007387 */ /* 0x000fe20000100800 */
[----:B---3--:R-:W-:Y:S02]  /*10d20*/  IMAD.SHL.U32 R6, R11, 0x4, RZ ;  /* 0x000000040b067824 */ /* 0x008fe400078e00ff */
[----:B------:R-:W1:Y:S01]  /*10d30*/  LDC R11, c[0x0][0x3a8] ;  /* 0x0000ea00ff0b7b82 */ /* 0x000e620000000800 */
[----:B------:R-:W-:Y:S04]  /*10d40*/  STL [R1+0x19d4], R2 ;  /* 0x0019d40201007387 */ /* 0x000fe80000100800 */
[----:B------:R2:W-:Y:S03]  /*10d50*/  STL [R1+0x19d0], R3 ;  /* 0x0019d00301007387 */ /* 0x0005e60000100800 */
[----:B0-----:R-:W0:Y:S01]  /*10d60*/  LDC R8, c[0x0][0x3a8] ;  /* 0x0000ea00ff087b82 */ /* 0x001e220000000800 */
[----:B------:R-:W-:Y:S04]  /*10d70*/  STL [R1+0x19dc], R4 ;  /* 0x0019dc0401007387 */ /* 0x000fe80000100800 */
[----:B------:R3:W-:Y:S01]  /*10d80*/  STL [R1+0x19d8], R5 ;  /* 0x0019d80501007387 */ /* 0x0007e20000100800 */
[----:B--2---:R-:W-:-:S05]  /*10d90*/  IMAD.WIDE R2, R0, 0x2, R28 ;  /* 0x0000000200027825 */ /* 0x004fca00078e021c */
[----:B------:R-:W-:Y:S01]  /*10da0*/  STL [R1+0x19e4], R2 ;  /* 0x0019e40201007387 */ /* 0x000fe20000100800 */
[----:B---3--:R-:W-:-:S03]  /*10db0*/  IMAD.WIDE R4, R6, 0x2, R20 ;  /* 0x0000000206047825 */ /* 0x008fc600078e0214 */
[----:B------:R2:W-:Y:S04]  /*10dc0*/  STL [R1+0x19e0], R3 ;  /* 0x0019e00301007387 */ /* 0x0005e80000100800 */
[----:B------:R-:W-:Y:S01]  /*10dd0*/  STL [R1+0x19ec], R4 ;  /* 0x0019ec0401007387 */ /* 0x000fe20000100800 */
[----:B------:R-:W-:Y:S02]  /*10de0*/  IMAD R0, R12, 0x3, RZ ;  /* 0x000000030c007824 */ /* 0x000fe400078e02ff */
[----:B------:R-:W3:Y:S01]  /*10df0*/  LDC R12, c[0x0][0x3a8] ;  /* 0x0000ea00ff0c7b82 */ /* 0x000ee20000000800 */
[----:B------:R4:W-:Y:S01]  /*10e00*/  STL [R1+0x19e8], R5 ;  /* 0x0019e80501007387 */ /* 0x0009e20000100800 */
[----:B--2---:R-:W-:-:S05]  /*10e10*/  IMAD.WIDE R2, R6, 0x2, R18 ;  /* 0x0000000206027825 */ /* 0x004fca00078e0212 */
[----:B------:R-:W-:Y:S01]  /*10e20*/  STL [R1+0x19f4], R2 ;  /* 0x0019f40201007387 */ /* 0x000fe20000100800 */
[----:B----4-:R-:W-:-:S03]  /*10e30*/  IMAD.WIDE R4, R6, 0x2, R16 ;  /* 0x0000000206047825 */ /* 0x010fc600078e0210 */
[----:B------:R2:W-:Y:S01]  /*10e40*/  STL [R1+0x19f0], R3 ;  /* 0x0019f00301007387 */ /* 0x0005e20000100800 */
[----:B------:R-:W-:-:S03]  /*10e50*/  IMAD.WIDE R6, R6, 0x2, R28 ;  /* 0x0000000206067825 */ /* 0x000fc600078e021c */
[----:B------:R-:W-:Y:S04]  /*10e60*/  STL [R1+0x19fc], R4 ;  /* 0x0019fc0401007387 */ /* 0x000fe80000100800 */
[----:B------:R4:W-:Y:S01]  /*10e70*/  STL [R1+0x19f8], R5 ;  /* 0x0019f80501007387 */ /* 0x0009e20000100800 */
[----:B--2---:R-:W-:-:S03]  /*10e80*/  IMAD.WIDE R2, R0, 0x2, R20 ;  /* 0x0000000200027825 */ /* 0x004fc600078e0214 */
[----:B------:R-:W-:Y:S04]  /*10e90*/  STL [R1+0x1a04], R6 ;  /* 0x001a040601007387 */ /* 0x000fe80000100800 */
[----:B------:R2:W-:Y:S04]  /*10ea0*/  STL [R1+0x1a00], R7 ;  /* 0x001a000701007387 */ /* 0x0005e80000100800 */
[----:B------:R-:W-:Y:S01]  /*10eb0*/  STL [R1+0x1a0c], R2 ;  /* 0x001a0c0201007387 */ /* 0x000fe20000100800 */
[----:B----4-:R-:W-:-:S03]  /*10ec0*/  IMAD.WIDE R4, R0, 0x2, R16 ;  /* 0x0000000200047825 */ /* 0x010fc600078e0210 */
[----:B------:R4:W-:Y:S01]  /*10ed0*/  STL [R1+0x1a08], R3 ;  /* 0x001a080301007387 */ /* 0x0009e20000100800 */
[----:B0-----:R-:W-:Y:S02]  /*10ee0*/  IMAD.SHL.U32 R8, R8, 0x2, RZ ;  /* 0x0000000208087824 */ /* 0x001fe400078e00ff */
[----:B--2---:R-:W-:-:S04]  /*10ef0*/  IMAD.WIDE R6, R0, 0x2, R28 ;  /* 0x0000000200067825 */ /* 0x004fc800078e021c */
[----:B----4-:R-:W-:-:S05]  /*10f00*/  IMAD.WIDE R2, R0, 0x2, R18 ;  /* 0x0000000200027825 */ /* 0x010fca00078e0212 */
[----:B------:R-:W-:Y:S04]  /*10f10*/  STL [R1+0x1a14], R2 ;  /* 0x001a140201007387 */ /* 0x000fe80000100800 */
        /* <DEDUP_REMOVED lines=8> */
[----:B------:R1:W-:Y:S01]  /*10fa0*/  STL [R1+0x1a28], R3 ;  /* 0x001a280301007387 */ /* 0x0003e20000100800 */
[----:B0-----:R-:W-:-:S03]  /*10fb0*/  IMAD.WIDE R6, R8, 0x2, R16 ;  /* 0x0000000208067825 */ /* 0x001fc600078e0210 */
[----:B------:R-:W-:Y:S01]  /*10fc0*/  STL [R1+0x1a34], R4 ;  /* 0x001a340401007387 */ /* 0x000fe20000100800 */
[----:B------:R-:W-:-:S03]  /*10fd0*/  IMAD.WIDE R8, R8, 0x2, R28 ;  /* 0x0000000208087825 */ /* 0x000fc600078e021c */
[----:B------:R3:W-:Y:S01]  /*10fe0*/  STL [R1+0x1a30], R5 ;  /* 0x001a300501007387 */ /* 0x0007e20000100800 */
[----:B-1----:R-:W-:-:S03]  /*10ff0*/  IMAD.WIDE R2, R11, 0x2, R20 ;  /* 0x000000020b027825 */ /* 0x002fc600078e0214 */
[----:B------:R-:W-:Y:S04]  /*11000*/  STL [R1+0x1a3c], R6 ;  /* 0x001a3c0601007387 */ /* 0x000fe80000100800 */
[----:B------:R0:W-:Y:S01]  /*11010*/  STL [R1+0x1a38], R7 ;  /* 0x001a380701007387 */ /* 0x0001e20000100800 */
[----:B---3--:R-:W-:-:S03]  /*11020*/  IMAD.WIDE R4, R12, 0x2, R18 ;  /* 0x000000020c047825 */ /* 0x008fc600078e0212 */
[----:B------:R-:W-:Y:S04]  /*11030*/  STL [R1+0x1a44], R8 ;  /* 0x001a440801007387 */ /* 0x000fe80000100800 */
[----:B------:R-:W-:Y:S01]  /*11040*/  STL [R1+0x1a40], R9 ;  /* 0x001a400901007387 */ /* 0x000fe20000100800 */
[----:B0-----:R-:W-:-:S03]  /*11050*/  IMAD.WIDE R6, R13, 0x2, R16 ;  /* 0x000000020d067825 */ /* 0x001fc600078e0210 */
[----:B------:R-:W-:Y:S04]  /*11060*/  STL [R1+0x1a4c], R2 ;  /* 0x001a4c0201007387 */ /* 0x000fe80000100800 */
[----:B------:R0:W-:Y:S04]  /*11070*/  STL [R1+0x1a48], R3 ;  /* 0x001a480301007387 */ /* 0x0001e80000100800 */
[----:B------:R-:W-:Y:S04]  /*11080*/  STL [R1+0x1a54], R4 ;  /* 0x001a540401007387 */ /* 0x000fe80000100800 */
[----:B------:R-:W-:Y:S01]  /*11090*/  STL [R1+0x1a50], R5 ;  /* 0x001a500501007387 */ /* 0x000fe20000100800 */
[----:B0-----:R-:W-:-:S03]  /*110a0*/  IMAD.WIDE R2, R14, 0x2, R28 ;  /* 0x000000020e027825 */ /* 0x001fc600078e021c */
[----:B------:R-:W-:Y:S04]  /*110b0*/  STL [R1+0x1a5c], R6 ;  /* 0x001a5c0601007387 */ /* 0x000fe80000100800 */
[----:B------:R-:W-:Y:S04]  /*110c0*/  STL [R1+0x1a58], R7 ;  /* 0x001a580701007387 */ /* 0x000fe80000100800 */
[----:B------:R-:W-:Y:S04]  /*110d0*/  STL [R1+0x1a64], R2 ;  /* 0x001a640201007387 */ /* 0x000fe80000100800 */
[----:B------:R0:W-:Y:S04]  /*110e0*/  STL [R1+0x1a60], R3 ;  /* 0x001a600301007387 */ /* 0x0001e80000100800 */
[----:B------:R1:W-:Y:S04]  /*110f0*/  STL [R1+0xbd8], RZ ;  /* 0x000bd8ff01007387 */ /* 0x0003e80000100800 */
        /* <DEDUP_REMOVED lines=137> */
[----:B------:R1:W-:Y:S01]  /*11990*/  STL [R1+0x6a4], RZ ;  /* 0x0006a4ff01007387 */ /* 0x0003e20000100800 */
[----:B------:R-:W2:Y:S03]  /*119a0*/  S2R R29, SR_TID.X ;  /* 0x00000000001d7919 */ /* 0x000ea60000002100 */
        /* <DEDUP_REMOVED lines=29> */
[----:B--2---:R-:W-:-:S03]  /*11b80*/  LOP3.LUT R29, R29, 0x3f, RZ, 0xc0, !PT ;  /* 0x0000003f1d1d7812 */ /* 0x004fc600078ec0ff */
[----:B------:R1:W-:Y:S04]  /*11b90*/  STL [R1+0x71c], RZ ;  /* 0x00071cff01007387 */ /* 0x0003e80000100800 */
[----:B------:R1:W-:Y:S04]  /*11ba0*/  STL [R1+0x690], RZ ;  /* 0x000690ff01007387 */ /* 0x0003e80000100800 */
[----:B------:R1:W-:Y:S04]  /*11bb0*/  STL [R1+0x694], RZ ;  /* 0x000694ff01007387 */ /* 0x0003e80000100800 */
[----:B------:R1:W-:Y:S04]  /*11bc0*/  STL [R1+0x698], RZ ;  /* 0x000698ff01007387 */ /* 0x0003e80000100800 */
[----:B------:R1:W-:Y:S01]  /*11bd0*/  STL [R1+0x69c], RZ ;  /* 0x00069cff01007387 */ /* 0x0003e20000100800 */
[----:B0-----:R-:W-:-:S02]  /*11be0*/  IMAD.SHL.U32 R3, R29, 0x2, RZ ;  /* 0x000000021d037824 */ /* 0x001fc400078e00ff */
[----:B------:R-:W0:Y:S01]  /*11bf0*/  LDC R29, c[0x0][0x3ac] ;  /* 0x0000eb00ff1d7b82 */ /* 0x000e220000000800 */
        /* <DEDUP_REMOVED lines=25> */
[----:B0-----:R-:W-:-:S03]  /*11d90*/  IMAD.SHL.U32 R0, R29, 0x80, RZ ;  /* 0x000000801d007824 */ /* 0x001fc600078e00ff */
[----:B------:R1:W-:Y:S04]  /*11da0*/  STL [R1+0x704], RZ ;  /* 0x000704ff01007387 */ /* 0x0003e80000100800 */
[----:B------:R1:W-:Y:S01]  /*11db0*/  STL [R1+0x708], RZ ;  /* 0x000708ff01007387 */ /* 0x0003e20000100800 */
[----:B------:R-:W0:Y:S03]  /*11dc0*/  S2R R18, SR_TID.X ;  /* 0x0000000000127919 */ /* 0x000e260000002100 */
        /* <DEDUP_REMOVED lines=31> */
[----:B------:R1:W-:Y:S04]  /*11fc0*/  STL [R1+0x6b0], RZ ;  /* 0x0006b0ff01007387 */ /* 0x0003e80000100800 */
[----:B------:R1:W-:Y:S01]  /*11fd0*/  STL [R1+0x6b4], RZ ;  /* 0x0006b4ff01007387 */ /* 0x0003e20000100800 */
[----:B--2---:R-:W-:-:S03]  /*11fe0*/  LOP3.LUT R28, R29, 0x7, RZ, 0xc0, !PT ;  /* 0x000000071d1c7812 */ /* 0x004fc600078ec0ff */
[----:B------:R1:W-:Y:S04]  /*11ff0*/  STL [R1+0x6b8], RZ ;  /* 0x0006b8ff01007387 */ /* 0x0003e80000100800 */
[----:B------:R1:W-:Y:S01]  /*12000*/  STL [R1+0x6bc], RZ ;  /* 0x0006bcff01007387 */ /* 0x0003e20000100800 */
[----:B------:R-:W-:-:S03]  /*12010*/  LOP3.LUT R29, R16, 0x10, RZ, 0xc0, !PT ;  /* 0x00000010101d7812 */ /* 0x000fc600078ec0ff */
[----:B------:R1:W-:Y:S04]  /*12020*/  STL [R1+0x610], RZ ;  /* 0x000610ff01007387 */ /* 0x0003e80000100800 */
[----:B------:R1:W-:Y:S01]  /*12030*/  STL [R1+0x614], RZ ;  /* 0x000614ff01007387 */ /* 0x0003e20000100800 */
[----:B------:R-:W-:-:S03]  /*12040*/  IMAD.SHL.U32 R10, R10, 0x80, RZ ;  /* 0x000000800a0a7824 */ /* 0x000fc600078e00ff */
[----:B------:R1:W-:Y:S01]  /*12050*/  STL [R1+0x618], RZ ;  /* 0x000618ff01007387 */ /* 0x0003e20000100800 */
[----:B------:R-:W-:-:S03]  /*12060*/  IMAD R19, R28, 0x210, RZ ;  /* 0x000002101c137824 */ /* 0x000fc600078e02ff */
[----:B------:R1:W-:Y:S01]  /*12070*/  STL [R1+0x61c], RZ ;  /* 0x00061cff01007387 */ /* 0x0003e20000100800 */
[----:B------:R-:W-:-:S03]  /*12080*/  LOP3.LUT R29, R29, 0x20, R18, 0xf8, !PT ;  /* 0x000000201d1d7812 */ /* 0x000fc600078ef812 */
[----:B------:R1:W-:Y:S04]  /*12090*/  STL [R1+0x540], RZ ;  /* 0x000540ff01007387 */ /* 0x0003e80000100800 */
[----:B------:R1:W-:Y:S01]  /*120a0*/  STL [R1+0x544], RZ ;  /* 0x000544ff01007387 */ /* 0x0003e20000100800 */
[----:B------:R-:W-:-:S03]  /*120b0*/  SHF.R.S32.HI R2, RZ, 0x1f, R0 ;  /* 0x0000001fff027819 */ /* 0x000fc60000011400 */
[----:B------:R1:W-:Y:S01]  /*120c0*/  STL [R1+0x548], RZ ;  /* 0x000548ff01007387 */ /* 0x0003e20000100800 */
[----:B------:R-:W-:-:S03]  /*120d0*/  SHF.R.S32.HI R4, RZ, 0x1f, R10 ;  /* 0x0000001fff047819 */ /* 0x000fc6000001140a */
[----:B------:R1:W-:Y:S01]  /*120e0*/  STL [R1+0x54c], RZ ;  /* 0x00054cff01007387 */ /* 0x0003e20000100800 */
[----:B------:R-:W-:-:S03]  /*120f0*/  IMAD.SHL.U32 R17, R18, 0x100, RZ ;  /* 0x0000010012117824 */ /* 0x000fc600078e00ff */
[----:B------:R1:W-:Y:S01]  /*12100*/  STL [R1+0x4b0], RZ ;  /* 0x0004b0ff01007387 */ /* 0x0003e20000100800 */
[----:B------:R-:W-:-:S03]  /*12110*/  LOP3.LUT R29, R19, R29, RZ, 0x3c, !PT ;  /* 0x0000001d131d7212 */ /* 0x000fc600078e3cff */
[----:B------:R1:W-:Y:S01]  /*12120*/  STL [R1+0x4b4], RZ ;  /* 0x0004b4ff01007387 */ /* 0x0003e20000100800 */
[----:B------:R-:W-:-:S03]  /*12130*/  SHF.L.U64.HI R2, R0, 0x1, R2 ;  /* 0x0000000100027819 */ /* 0x000fc60000010202 */
[----:B------:R1:W-:Y:S01]  /*12140*/  STL [R1+0x4b8], RZ ;  /* 0x0004b8ff01007387 */ /* 0x0003e20000100800 */
[----:B------:R-:W-:-:S03]  /*12150*/  SHF.L.U64.HI R0, R10, 0x1, R4 ;  /* 0x000000010a007819 */ /* 0x000fc60000010204 */
[----:B------:R1:W-:Y:S01]  /*12160*/  STL [R1+0x4bc], RZ ;  /* 0x0004bcff01007387 */ /* 0x0003e20000100800 */
[----:B------:R-:W-:-:S03]  /*12170*/  LOP3.LUT R4, R3, 0x10, RZ, 0x3c, !PT ;  /* 0x0000001003047812 */ /* 0x000fc600078e3cff */
[----:B------:R1:W-:Y:S01]  /*12180*/  STL [R1+0x480], RZ ;  /* 0x000480ff01007387 */ /* 0x0003e20000100800 */
[----:B------:R-:W-:-:S03]  /*12190*/  LOP3.LUT R29, R29, 0x1000, R17, 0xf8, !PT ;  /* 0x000010001d1d7812 */ /* 0x000fc600078ef811 */
[----:B------:R1:W-:Y:S01]  /*121a0*/  STL [R1+0x484], RZ ;  /* 0x000484ff01007387 */ /* 0x0003e20000100800 */
[----:B------:R-:W-:-:S03]  /*121b0*/  LOP3.LUT R4, R3, 0x30, RZ, 0x3c, !PT ;  /* 0x0000003003047812 */ /* 0x000fc600078e3cff */
[----:B------:R1:W-:Y:S01]  /*121c0*/  STL [R1+0x488], RZ ;  /* 0x000488ff01007387 */ /* 0x0003e20000100800 */
[----:B------:R-:W-:-:S03]  /*121d0*/  LOP3.LUT R4, R3, 0x50, RZ, 0x3c, !PT ;  /* 0x0000005003047812 */ /* 0x000fc600078e3cff */
[----:B------:R1:W-:Y:S01]  /*121e0*/  STL [R1+0x48c], RZ ;  /* 0x00048cff01007387 */ /* 0x0003e20000100800 */
[----:B------:R-:W-:-:S03]  /*121f0*/  LOP3.LUT R4, R3, 0x60, RZ, 0x3c, !PT ;  /* 0x0000006003047812 */ /* 0x000fc600078e3cff */
[----:B------:R1:W-:Y:S01]  /*12200*/  STL [R1+0x450], RZ ;  /* 0x000450ff01007387 */ /* 0x0003e20000100800 */
[----:B------:R-:W-:-:S03]  /*12210*/  LOP3.LUT R4, R29, 0x40, RZ, 0x3c, !PT ;  /* 0x000000401d047812 */ /* 0x000fc600078e3cff */
[----:B------:R1:W-:Y:S04]  /*12220*/  STL [R1+0x454], RZ ;  /* 0x000454ff01007387 */ /* 0x0003e80000100800 */
[----:B------:R1:W-:Y:S04]  /*12230*/  STL [R1+0x458], RZ ;  /* 0x000458ff01007387 */ /* 0x0003e80000100800 */
[----:B------:R1:W-:Y:S04]  /*12240*/  STL [R1+0x45c], RZ ;  /* 0x00045cff01007387 */ /* 0x0003e80000100800 */
[----:B------:R1:W-:Y:S04]  /*12250*/  STL [R1+0x460], RZ ;  /* 0x000460ff01007387 */ /* 0x0003e80000100800 */
[----:B------:R1:W-:Y:S04]  /*12260*/  STL [R1+0x464], RZ ;  /* 0x000464ff01007387 */ /* 0x0003e80000100800 */
[----:B------:R1:W-:Y:S04]  /*12270*/  STL [R1+0x468], RZ ;  /* 0x000468ff01007387 */ /* 0x0003e80000100800 */
[----:B------:R1:W-:Y:S04]  /*12280*/  STL [R1+0x46c], RZ ;  /* 0x00046cff01007387 */ /* 0x0003e80000100800 */
[----:B------:R1:W-:Y:S01]  /*12290*/  STL [R1+0x1fe8], R4 ;  /* 0x001fe80401007387 */ /* 0x0003e20000100800 */
[----:B------:R-:W-:Y:S01]  /*122a0*/  IMAD R28, R28, 0x110, RZ ;  /* 0x000001101c1c7824 */ /* 0x000fe200078e02ff */
[----:B------:R-:W-:Y:S01]  /*122b0*/  USHF.R.S32.HI UR6, URZ, 0x1f, UR4 ;  /* 0x0000001fff067899 */ /* 0x000fe20008011404 */
[----:B------:R-:W-:-:S03]  /*122c0*/  LOP3.LUT R5, R3, 0x20, RZ, 0x3c, !PT ;  /* 0x0000002003057812 */ /* 0x000fc600078e3cff */
[----:B------:R-:W-:Y:S01]  /*122d0*/  LOP3.LUT R28, R28, 0x30, R16, 0x78, !PT ;  /* 0x000000301c1c7812 */ /* 0x000fe200078e7810 */
[----:B------:R-:W-:Y:S01]  /*122e0*/  ULEA.HI UR6, UR6, UR4, URZ, 0x7 ;  /* 0x0000000406067291 */ /* 0x000fe2000f8f38ff */
[C---:B------:R-:W-:Y:S02]  /*122f0*/  LOP3.LUT R5, R3.reuse, 0x40, RZ, 0x3c, !PT ;  /* 0x0000004003057812 */ /* 0x040fe400078e3cff */
[----:B------:R-:W-:Y:S02]  /*12300*/  LOP3.LUT R6, R3, 0x70, RZ, 0x3c, !PT ;  /* 0x0000007003067812 */ /* 0x000fe400078e3cff */
[----:B------:R-:W-:Y:S01]  /*12310*/  LOP3.LUT R5, R28, 0x40, RZ, 0x3c, !PT ;  /* 0x000000401c057812 */ /* 0x000fe200078e3cff */
[----:B-1----:R-:W-:-:S12]  /*12320*/  USHF.R.S32.HI UR6, URZ, 0x7, UR6 ;  /* 0x00000007ff067899 */ /* 0x002fd80008011406 */
.L_x_1:
[----:B0-----:R-:W2:Y:S01]  /*12330*/  LDL.64 R4, [R1+0x5f0] ;  /* 0x0005f00001047983 */ /* 0x001ea20000100a00 */
[----:B------:R-:W0:Y:S03]  /*12340*/  LDC R13, c[0x0][0x3a0] ;  /* 0x0000e800ff0d7b82 */ /* 0x000e260000000800 */
[----:B--2---:R1:W-:Y:S04]  /*12350*/  STL [R1+0x4bec], R5 ;  /* 0x004bec0501007387 */ /* 0x0043e80000100800 */
[----:B-1----:R-:W0:Y:S04]  /*12360*/  LDL R5, [R1+0xbd8] ;  /* 0x000bd80001057983 */ /* 0x002e280000100800 */
[----:B-----5:R-:W-:Y:S04]  /*12370*/  STL [R1+0x44f4], R15 ;  /* 0x0044f40f01007387 */ /* 0x020fe80000100800 */
[----:B------:R-:W-:Y:S04]  /*12380*/  STL [R1+0x44f8], R15 ;  /* 0x0044f80f01007387 */ /* 0x000fe80000100800 */
        /* <DEDUP_REMOVED lines=72> */
[----:B------:R-:W-:Y:S01]  /*12810*/  STL [R1+0x465c], R15 ;  /* 0x00465c0f01007387 */ /* 0x000fe20000100800 */
[----:B0-----:R-:W-:-:S03]  /*12820*/  IMAD R13, R5, -0x80, R13 ;  /* 0xffffff80050d7824 */ /* 0x001fc600078e020d */
        /* <DEDUP_REMOVED lines=438> */
[----:B------:R-:W2:Y:S01]  /*14390*/  LDL.LU R5, [R1+0x4bec] ;  /* 0x004bec0001057983 */ /* 0x000ea20000300800 */
[----:B------:R-:W-:-:S02]  /*143a0*/  ISETP.GT.AND P0, PT, R13, RZ, PT ;  /* 0x000000ff0d00720c */ /* 0x000fc40003f04270 */
[----:B0-----:R-:W-:Y:S02]  /*143b0*/  PRMT R14, RZ, 0x7610, R14 ;  /* 0x00007610ff0e7816 */ /* 0x001fe4000000000e */
[----:B------:R-:W-:Y:S02]  /*143c0*/  PRMT R15, RZ, 0x7610, R15 ;  /* 0x00007610ff0f7816 */ /* 0x000fe4000000000f */
[----:B------:R-:W-:-:S07]  /*143d0*/  ISETP.GT.AND P1, PT, R13, 0x1, PT ;  /* 0x000000010d00780c */ /* 0x000fce0003f24270 */
[----:B--2---:R-:W2:Y:S04]  /*143e0*/  @P0 LDG.E.U16 R14, desc[UR38][R4.64] ;  /* 0x00000026040e0981 */ /* 0x004ea8000c1e1500 */
[----:B--2---:R0:W-:Y:S04]  /*143f0*/  STL [R1+0xb94], R14 ;  /* 0x000b940e01007387 */ /* 0x0041e80000100800 */
[----:B0-----:R-:W2:Y:S04]  /*14400*/  LDL.LU R14, [R1+0x4be8] ;  /* 0x004be800010e7983 */ /* 0x001ea80000300800 */
[----:B------:R-:W3:Y:S01]  /*14410*/  LDL.64 R4, [R1+0x5e8] ;  /* 0x0005e80001047983 */ /* 0x000ee20000100a00 */
[----:B--2---:R-:W-:-:S03]  /*14420*/  PRMT R14, RZ, 0x7610, R14 ;  /* 0x00007610ff0e7816 */ /* 0x004fc6000000000e */
[----:B---3--:R-:W2:Y:S04]  /*14430*/  @P0 LDG.E.U16 R15, desc[UR38][R4.64] ;  /* 0x00000026040f0981 */ /* 0x008ea8000c1e1500 */
        /* <DEDUP_REMOVED lines=12> */
[----:B------:R-:W3:Y:S04]  /*14500*/  LDL R4, [R1+0x1a60] ;  /* 0x001a600001047983 */ /* 0x000ee80000100800 */
[----:B------:R-:W3:Y:S01]  /*14510*/  LDL R5, [R1+0x1a64] ;  /* 0x001a640001057983 */ /* 0x000ee20000100800 */
[----:B------:R-:W-:-:S02]  /*14520*/  ISETP.GT.AND P0, PT, R13, 0x2, PT ;  /* 0x000000020d00780c */ /* 0x000fc40003f04270 */
[----:B--2---:R-:W-:Y:S02]  /*14530*/  PRMT R15, RZ, 0x7610, R15 ;  /* 0x00007610ff0f7816 */ /* 0x004fe4000000000f */
[----:B---3--:R-:W-:-:S04]  /*14540*/  @P1 LOP3.LUT R5, R5, R4, RZ, 0x3c, !PT ;  /* 0x0000000405051212 */ /* 0x008fc800078e3cff */
[----:B------:R-:W-:-:S04]  /*14550*/  @P1 LOP3.LUT R4, R5, R4, RZ, 0x3c, !PT ;  /* 0x0000000405041212 */ /* 0x000fc800078e3cff */
[----:B------:R-:W-:-:S05]  /*14560*/  @P1 LOP3.LUT R5, R5, R4, RZ, 0x3c, !PT ;  /* 0x0000000405051212 */ /* 0x000fca00078e3cff */
[----:B------:R-:W2:Y:S04]  /*14570*/  @P1 LDG.E.U16 R14, desc[UR38][R4.64] ;  /* 0x00000026040e1981 */ /* 0x000ea8000c1e1500 */
[----:B--2---:R0:W-:Y:S04]  /*14580*/  STL [R1+0xb84], R14 ;  /* 0x000b840e01007387 */ /* 0x0041e80000100800 */
[----:B0-----:R-:W2:Y:S04]  /*14590*/  LDL.LU R14, [R1+0x4bd8] ;  /* 0x004bd800010e7983 */ /* 0x001ea80000300800 */
[----:B------:R-:W3:Y:S04]  /*145a0*/  LDL R4, [R1+0x1a58] ;  /* 0x001a580001047983 */ /* 0x000ee80000100800 */
[----:B------:R-:W3:Y:S01]  /*145b0*/  LDL R5, [R1+0x1a5c] ;  /* 0x001a5c0001057983 */ /* 0x000ee20000100800 */
[----:B--2---:R-:W-:-:S02]  /*145c0*/  PRMT R14, RZ, 0x7610, R14 ;  /* 0x00007610ff0e7816 */ /* 0x004fc4000000000e */
        /* <DEDUP_REMOVED lines=1062> */
[----:B------:R-:W-:-:S02]  /*18830*/  PRMT R2, RZ, 0x7610, R2 ;  /* 0x00007610ff027816 */ /* 0x000fc40000000002 */
[----:B------:R-:W-:Y:S02]  /*18840*/  ISETP.GT.AND P1, PT, R13, 0x1f, PT ;  /* 0x0000001f0d00780c */ /* 0x000fe40003f24270 */
        /* <DEDUP_REMOVED lines=8> */
[----:B------:R-:W3:Y:S02]  /*188d0*/  LDL R5, [R1+0x16bc] ;  /* 0x0016bc0001057983 */ /* 0x000ee40000100800 */
[----:B---3--:R-:W-:-:S04]  /*188e0*/  @P0 LOP3.LUT R5, R5, R4, RZ, 0x3c, !PT ;  /* 0x0000000405050212 */ /* 0x008fc800078e3cff */
[----:B------:R-:W-:-:S04]  /*188f0*/  @P0 LOP3.LUT R4, R5, R4, RZ, 0x3c, !PT ;  /* 0x0000000405040212 */ /* 0x000fc800078e3cff */
[----:B------:R-:W-:-:S05]  /*18900*/  @P0 LOP3.LUT R5, R5, R4, RZ, 0x3c, !PT ;  /* 0x0000000405050212 */ /* 0x000fca00078e3cff */
[----:B------:R-:W3:Y:S04]  /*18910*/  @P0 LDG.E.U16 R15, desc[UR38][R4.64] ;  /* 0x00000026040f0981 */ /* 0x000ee8000c1e1500 */
[----:B---3--:R0:W-:Y:S04]  /*18920*/  STL [R1+0x960], R15 ;  /* 0x0009600f01007387 */ /* 0x0081e80000100800 */
[----:B0-----:R-:W3:Y:S04]  /*18930*/  LDL.LU R15, [R1+0x4a04] ;  /* 0x004a0400010f7983 */ /* 0x001ee80000300800 */
[----:B------:R-:W4:Y:S04]  /*18940*/  LDL R4, [R1+0x16b0] ;  /* 0x0016b00001047983 */ /* 0x000f280000100800 */
[----:B------:R-:W4:Y:S01]  /*18950*/  LDL R5, [R1+0x16b4] ;  /* 0x0016b40001057983 */ /* 0x000f220000100800 */
[----:B---3--:R-:W-:-:S02]  /*18960*/  PRMT R15, RZ, 0x7610, R15 ;  /* 0x00007610ff0f7816 */ /* 0x008fc4000000000f */
[----:B----4-:R-:W-:-:S04]  /*18970*/  @P0 LOP3.LUT R5, R5, R4, RZ, 0x3c, !PT ;  /* 0x0000000405050212 */ /* 0x010fc800078e3cff */
[----:B------:R-:W-:-:S04]  /*18980*/  @P0 LOP3.LUT R4, R5, R4, RZ, 0x3c, !PT ;  /* 0x0000000405040212 */ /* 0x000fc800078e3cff */
[----:B------:R-:W-:-:S05]  /*18990*/  @P0 LOP3.LUT R5, R5, R4, RZ, 0x3c, !PT ;  /* 0x0000000405050212 */ /* 0x000fca00078e3cff */
[----:B------:R-:W3:Y:S04]  /*189a0*/  @P0 LDG.E.U16 R2, desc[UR38][R4.64] ;  /* 0x0000002604020981 */ /* 0x000ee8000c1e1500 */
[----:B------:R-:W4:Y:S04]  /*189b0*/  LDL R4, [R1+0x16a8] ;  /* 0x0016a80001047983 */ /* 0x000f280000100800 */
[----:B------:R-:W4:Y:S01]  /*189c0*/  LDL R5, [R1+0x16ac] ;  /* 0x0016ac0001057983 */ /* 0x000f220000100800 */
[----:B--2---:R-:W-:-:S03]  /*189d0*/  PRMT R14, RZ, 0x7610, R14 ;  /* 0x00007610ff0e7816 */ /* 0x004fc6000000000e */
[----:B---3--:R-:W-:Y:S01]  /*189e0*/  STL [R1+0x4390], R2 ;  /* 0x0043900201007387 */ /* 0x008fe20000100800 */
[----:B----4-:R-:W-:-:S04]  /*189f0*/  @P0 LOP3.LUT R5, R5, R4, RZ, 0x3c, !PT ;  /* 0x0000000405050212 */ /* 0x010fc800078e3cff */
        /* <DEDUP_REMOVED lines=266> */
[----:B--2---:R-:W-:-:S02]  /*19aa0*/  PRMT R14, RZ, 0x7610, R14 ;  /* 0x00007610ff0e7816 */ /* 0x004fc4000000000e */
[----:B------:R-:W-:Y:S02]  /*19ab0*/  ISETP.GT.AND P1, PT, R13, 0x27, PT ;  /* 0x000000270d00780c */ /* 0x000fe40003f24270 */
[----:B---3--:R-:W-:Y:S02]  /*19ac0*/  PRMT R15, RZ, 0x7610, R15 ;  /* 0x00007610ff0f7816 */ /* 0x008fe4000000000f */
[----:B----4-:R-:W-:-:S04]  /*19ad0*/  @P0 LOP3.LUT R5, R5, R4, RZ, 0x3c, !PT ;  /* 0x0000000405050212 */ /* 0x010fc800078e3cff */
[----:B------:R-:W-:-:S04]  /*19ae0*/  @P0 LOP3.LUT R4, R5, R4, RZ, 0x3c, !PT ;  /* 0x0000000405040212 */ /* 0x000fc800078e3cff */
[----:B------:R-:W-:-:S05]  /*19af0*/  @P0 LOP3.LUT R5, R5, R4, RZ, 0x3c, !PT ;  /* 0x0000000405050212 */ /* 0x000fca00078e3cff */
[----:B------:R-:W2:Y:S04]  /*19b00*/  @P0 LDG.E.U16 R0, desc[UR38][R4.64] ;  /* 0x0000002604000981 */ /* 0x000ea8000c1e1500 */
[----:B------:R-:W3:Y:S04]  /*19b10*/  LDL R4, [R1+0x15b8] ;  /* 0x0015b80001047983 */ /* 0x000ee80000100800 */
[----:B------:R-:W3:Y:S04]  /*19b20*/  LDL R5, [R1+0x15bc] ;  /* 0x0015bc0001057983 */ /* 0x000ee80000100800 */
[----:B--2---:R-:W-:Y:S01]  /*19b30*/  STL [R1+0x4388], R0 ;  /* 0x0043880001007387 */ /* 0x004fe20000100800 */
        /* <DEDUP_REMOVED lines=2194> */
[----:B---3--:R0:W-:Y:S04]  /*22460*/  STL [R1+0x108], R15 ;  /* 0x0001080f01007387 */ /* 0x0081e80000100800 */
[----:B0-----:R-:W3:Y:S04]  /*22470*/  LDL.LU R15, [R1+0x45d8] ;  /* 0x0045d800010f7983 */ /* 0x001ee80000300800 */
[----:B------:R-:W4:Y:S04]  /*22480*/  LDL R4, [R1+0xe48] ;  /* 0x000e480001047983 */ /* 0x000f280000100800 */
[----:B------:R-:W4:Y:S01]  /*22490*/  LDL R5, [R1+0xe4c] ;  /* 0x000e4c0001057983 */ /* 0x000f220000100800 */
[----:B------:R-:W-:-:S02]  /*224a0*/  ISETP.GT.AND P0, PT, R13, 0x62, PT ;  /* 0x000000620d00780c */ /* 0x000fc40003f04270 */
[----:B---3--:R-:W-:Y:S02]  /*224b0*/  PRMT R15, RZ, 0x7610, R15 ;  /* 0x00007610ff0f7816 */ /* 0x008fe4000000000f */
        /* <DEDUP_REMOVED lines=146> */
[----:B------:R-:W-:-:S02]  /*22de0*/  PRMT R2, RZ, 0x7610, R2 ;  /* 0x00007610ff027816 */ /* 0x000fc40000000002 */
[----:B------:R-:W-:Y:S02]  /*22df0*/  ISETP.GT.AND P0, PT, R13, 0x66, PT ;  /* 0x000000660d00780c */ /* 0x000fe40003f04270 */
[----:B----4-:R-:W-:-:S04]  /*22e00*/  @P1 LOP3.LUT R5, R5, R4, RZ, 0x3c, !PT ;  /* 0x0000000405051212 */ /* 0x010fc800078e3cff */
[----:B------:R-:W-:-:S04]  /*22e10*/  @P1 LOP3.LUT R4, R5, R4, RZ, 0x3c, !PT ;  /* 0x0000000405041212 */ /* 0x000fc800078e3cff */
[----:B------:R-:W-:-:S05]  /*22e20*/  @P1 LOP3.LUT R5, R5, R4, RZ, 0x3c, !PT ;  /* 0x0000000405051212 */ /* 0x000fca00078e3cff */
[----:B------:R-:W4:Y:S04]  /*22e30*/  @P1 LDG.E.U16 R2, desc[UR38][R4.64] ;  /* 0x0000002604021981 */ /* 0x000f28000c1e1500 */
[----:B------:R-:W2:Y:S04]  /*22e40*/  LDL R4, [R1+0xdc0] ;  /* 0x000dc00001047983 */ /* 0x000ea80000100800 */
[----:B------:R-:W2:Y:S01]  /*22e50*/  LDL R5, [R1+0xdc4] ;  /* 0x000dc40001057983 */ /* 0x000ea20000100800 */
[----:B---3--:R-:W-:-:S03]  /*22e60*/  PRMT R15, RZ, 0x7610, R15 ;  /* 0x00007610ff0f7816 */ /* 0x008fc6000000000f */
[----:B----4-:R-:W-:Y:S01]  /*22e70*/  STL [R1+0x43e0], R2 ;  /* 0x0043e00201007387 */ /* 0x010fe20000100800 */
[----:B--2---:R-:W-:-:S04]  /*22e80*/  @P0 LOP3.LUT R5, R5, R4, RZ, 0x3c, !PT ;  /* 0x0000000405050212 */ /* 0x004fc800078e3cff */
        /* <DEDUP_REMOVED lines=400> */
[----:B----4-:R0:W-:Y:S04]  /*24790*/  STL [R1+0x54], R29 ;  /* 0x0000541d01007387 */ /* 0x0101e80000100800 */
[----:B0-----:R-:W4:Y:S04]  /*247a0*/  LDL.LU R29, [R1+0x44ec] ;  /* 0x0044ec00011d7983 */ /* 0x001f280000300800 */
[----:B------:R-:W2:Y:S04]  /*247b0*/  LDL R4, [R1+0xc60] ;  /* 0x000c600001047983 */ /* 0x000ea80000100800 */
[----:B------:R-:W2:Y:S01]  /*247c0*/  LDL R5, [R1+0xc64] ;  /* 0x000c640001057983 */ /* 0x000ea20000100800 */
[----:B------:R-:W-:-:S02]  /*247d0*/  PRMT R28, RZ, 0x7610, R28 ;  /* 0x00007610ff1c7816 */ /* 0x000fc4000000001c */
[----:B--2---:R-:W-:-:S04]  /*247e0*/  @P1 LOP3.LUT R5, R5, R4, RZ, 0x3c, !PT ;  /* 0x0000000405051212 */ /* 0x004fc800078e3cff */
[----:B------:R-:W-:-:S04]  /*247f0*/  @P1 LOP3.LUT R4, R5, R4, RZ, 0x3c, !PT ;  /* 0x0000000405041212 */ /* 0x000fc800078e3cff */
[----:B------:R-:W-:-:S05]  /*24800*/  @P1 LOP3.LUT R5, R5, R4, RZ, 0x3c, !PT ;  /* 0x0000000405051212 */ /* 0x000fca00078e3cff */
[----:B------:R-:W2:Y:S04]  /*24810*/  @P1 LDG.E.U16 R28, desc[UR38][R4.64] ;  /* 0x00000026041c1981 */ /* 0x000ea8000c1e1500 */
[----:B--2---:R0:W-:Y:S04]  /*24820*/  STL [R1+0x50], R28 ;  /* 0x0000501c01007387 */ /* 0x0041e80000100800 */
[----:B0-----:R-:W2:Y:S04]  /*24830*/  LDL.LU R28, [R1+0x44e8] ;  /* 0x0044e800011c7983 */ /* 0x001ea80000300800 */
        /* <DEDUP_REMOVED lines=21> */
[----:B------:R-:W-:Y:S02]  /*24990*/  ISETP.GT.AND P0, PT, R13, 0x72, PT ;  /* 0x000000720d00780c */ /* 0x000fe40003f04270 */
        /* <DEDUP_REMOVED lines=105> */
[----:B------:R-:W3:Y:S04]  /*25030*/  LDL R4, [R1+0xbec] ;  /* 0x000bec0001047983 */ /* 0x000ee80000100800 */
[----:B------:R-:W3:Y:S01]  /*25040*/  LDL R5, [R1+0x1a70] ;  /* 0x001a700001057983 */ /* 0x000ee20000100800 */
[----:B------:R-:W-:Y:S02]  /*25050*/  PRMT R0, RZ, 0x7610, R0 ;  /* 0x00007610ff007816 */ /* 0x000fe40000000000 */
[----:B------:R-:W-:Y:S01]  /*25060*/  ISETP.GT.AND P1, PT, R13, 0x75, PT ;  /* 0x000000750d00780c */ /* 0x000fe20003f24270 */
[----:B--2---:R-:W-:Y:S01]  /*25070*/  STL [R1+0x43f4], R2 ;  /* 0x0043f40201007387 */ /* 0x004fe20000100800 */
[----:B---3--:R-:W-:-:S04]  /*25080*/  @P0 LOP3.LUT R5, R5, R4, RZ, 0x3c, !PT ;  /* 0x0000000405050212 */ /* 0x008fc800078e3cff */
[----:B------:R-:W-:-:S04]  /*25090*/  @P0 LOP3.LUT R4, R5, R4, RZ, 0x3c, !PT ;  /* 0x0000000405040212 */ /* 0x000fc800078e3cff */
[----:B------:R-:W-:-:S05]  /*250a0*/  @P0 LOP3.LUT R5, R5, R4, RZ, 0x3c, !PT ;  /* 0x0000000405050212 */ /* 0x000fca00078e3cff */
[----:B------:R-:W2:Y:S04]  /*250b0*/  @P0 LDG.E.U16 R0, desc[UR38][R4.64] ;  /* 0x0000002604000981 */ /* 0x000ea8000c1e1500 */
[----:B------:R-:W3:Y:S04]  /*250c0*/  LDL R4, [R1+0x1a6c] ;  /* 0x001a6c0001047983 */ /* 0x000ee80000100800 */
[----:B------:R-:W3:Y:S01]  /*250d0*/  LDL R5, [R1+0x1a74] ;  /* 0x001a740001057983 */ /* 0x000ee20000100800 */
[----:B------:R-:W-:-:S03]  /*250e0*/  PRMT R12, RZ, 0x7610, R12 ;  /* 0x00007610ff0c7816 */ /* 0x000fc6000000000c */
        /* <DEDUP_REMOVED lines=14> */
[----:B------:R-:W2:Y:S04]  /*251d0*/  LDL R4, [R1+0x1a78] ;  /* 0x001a780001047983 */ /* 0x000ea80000100800 */
[----:B------:R-:W2:Y:S01]  /*251e0*/  LDL R5, [R1+0x1a88] ;  /* 0x001a880001057983 */ /* 0x000ea20000100800 */
[----:B------:R-:W-:-:S03]  /*251f0*/  PRMT R14, RZ, 0x7610, R14 ;  /* 0x00007610ff0e7816 */ /* 0x000fc6000000000e */
[----:B---3--:R0:W-:Y:S01]  /*25200*/  STL [R1+0xc], R15 ;  /* 0x00000c0f01007387 */ /* 0x0081e20000100800 */
[----:B------:R-:W-:-:S03]  /*25210*/  PRMT R11, RZ, 0x7610, R11 ;  /* 0x00007610ff0b7816 */ /* 0x000fc6000000000b */
[----:B0-----:R-:W3:Y:S01]  /*25220*/  LDL R15, [R1+0x1adc] ;  /* 0x001adc00010f7983 */ /* 0x001ee20000100800 */
[----:B--2---:R-:W-:-:S04]  /*25230*/  @P1 LOP3.LUT R5, R5, R4, RZ, 0x3c, !PT ;  /* 0x0000000405051212 */ /* 0x004fc800078e3cff */
[----:B------:R-:W-:-:S04]  /*25240*/  @P1 LOP3.LUT R4, R5, R4, RZ, 0x3c, !PT ;  /* 0x0000000405041212 */ /* 0x000fc800078e3cff */
[----:B------:R-:W-:-:S05]  /*25250*/  @P1 LOP3.LUT R5, R5, R4, RZ, 0x3c, !PT ;  /* 0x0000000405051212 */ /* 0x000fca00078e3cff */
[----:B------:R-:W2:Y:S04]  /*25260*/  @P1 LDG.E.U16 R14, desc[UR38][R4.64] ;  /* 0x00000026040e1981 */ /* 0x000ea8000c1e1500 */
[----:B------:R-:W3:Y:S04]  /*25270*/  LDL R4, [R1+0x1a84] ;  /* 0x001a840001047983 */ /* 0x000ee80000100800 */
[----:B------:R-:W3:Y:S04]  /*25280*/  LDL R5, [R1+0x1a90] ;  /* 0x001a900001057983 */ /* 0x000ee80000100800 */
[----:B--2---:R0:W-:Y:S04]  /*25290*/  STL [R1+0x8], R14 ;  /* 0x0000080e01007387 */ /* 0x0041e80000100800 */
[----:B0-----:R-:W2:Y:S01]  /*252a0*/  LDL R14, [R1+0x1ae8] ;  /* 0x001ae800010e7983 */ /* 0x001ea20000100800 */
[----:B---3--:R-:W-:-:S02]  /*252b0*/  @P1 LOP3.LUT R5, R5, R4, RZ, 0x3c, !PT ;  /* 0x0000000405051212 */ /* 0x008fc400078e3cff */
[----:B------:R-:W-:Y:S02]  /*252c0*/  ISETP.GT.AND P0, PT, R13, 0x76, PT ;  /* 0x000000760d00780c */ /* 0x000fe40003f04270 */
[----:B------:R-:W-:-:S04]  /*252d0*/  @P1 LOP3.LUT R4, R5, R4, RZ, 0x3c, !PT ;  /* 0x0000000405041212 */ /* 0x000fc800078e3cff */
[----:B------:R-:W-:-:S05]  /*252e0*/  @P1 LOP3.LUT R5, R5, R4, RZ, 0x3c, !PT ;  /* 0x0000000405051212 */ /* 0x000fca00078e3cff */
[----:B------:R-:W3:Y:S04]  /*252f0*/  @P1 LDG.E.U16 R11, desc[UR38][R4.64] ;  /* 0x00000026040b1981 */ /* 0x000ee8000c1e1500 */
[----:B---3--:R0:W-:Y:S04]  /*25300*/  STL [R1+0x4], R11 ;  /* 0x0000040b01007387 */ /* 0x0081e80000100800 */
[----:B0-----:R-:W3:Y:S04]  /*25310*/  LDL.LU R11, [R1+0x44ac] ;  /* 0x0044ac00010b7983 */ /* 0x001ee80000300800 */
        /* <DEDUP_REMOVED lines=16> */
[----:B------:R0:W2:Y:S04]  /*25420*/  @P1 LDG.E.U16 R0, desc[UR38][R4.64] ;  /* 0x0000002604001981 */ /* 0x0000a8000c1e1500 */
[----:B------:R-:W3:Y:S01]  /*25430*/  LDL R5, [R1+0x1ac0] ;  /* 0x001ac00001057983 */ /* 0x000ee20000100800 */
[----:B----4-:R-:W-:Y:S01]  /*25440*/  PRMT R29, RZ, 0x7610, R29 ;  /* 0x00007610ff1d7816 */ /* 0x010fe2000000001d */
[----:B0-----:R-:W-:Y:S02]  /*25450*/  @P1 IMAD.MOV.U32 R4, RZ, RZ, R15 ;  /* 0x000000ffff041224 */ /* 0x001fe400078e000f */
[----:B--2---:R-:W-:Y:S01]  /*25460*/  STL [R1+0x4478], R0 ;  /* 0x0044780001007387 */ /* 0x004fe20000100800 */
[----:B------:R-:W-:-:S03]  /*25470*/  PRMT R28, RZ, 0x7610, R28 ;  /* 0x00007610ff1c7816 */ /* 0x000fc6000000001c */
[----:B------:R-:W2:Y:S04]  /*25480*/  LDL R15, [R1+0x1aa8] ;  /* 0x001aa800010f7983 */ /* 0x000ea80000100800 */
[----:B---3--:R0:W3:Y:S04]  /*25490*/  @P1 LDG.E.U16 R29, desc[UR38][R4.64] ;  /* 0x00000026041d1981 */ /* 0x0080e8000c1e1500 */
[----:B------:R-:W4:Y:S01]  /*254a0*/  LDL R5, [R1+0x1ad8] ;  /* 0x001ad80001057983 */ /* 0x000f220000100800 */
[----:B0-----:R-:W-:-:S03]  /*254b0*/  @P1 IMAD.MOV.U32 R4, RZ, RZ, R14 ;  /* 0x000000ffff041224 */ /* 0x001fc600078e000e */
[----:B---3--:R0:W-:Y:S01]  /*254c0*/  STL [R1+0x447c], R29 ;  /* 0x00447c1d01007387 */ /* 0x0081e20000100800 */
[----:B------:R-:W-:-:S03]  /*254d0*/  PRMT R27, RZ, 0x7610, R27 ;  /* 0x00007610ff1b7816 */ /* 0x000fc6000000001b */
[----:B------:R-:W3:Y:S04]  /*254e0*/  LDL R14, [R1+0x1ab0] ;  /* 0x001ab000010e7983 */ /* 0x000ee80000100800 */
[----:B----4-:R1:W4:Y:S04]  /*254f0*/  @P1 LDG.E.U16 R28, desc[UR38][R4.64] ;  /* 0x00000026041c1981 */ /* 0x010328000c1e1500 */
[----:B0-----:R-:W2:Y:S04]  /*25500*/  LDL R29, [R1+0x1ab4] ;  /* 0x001ab400011d7983 */ /* 0x001ea80000100800 */
[----:B------:R-:W1:Y:S04]  /*25510*/  LDL R4, [R1+0x1ae4] ;  /* 0x001ae40001047983 */ /* 0x000e680000100800 */
[----:B------:R-:W1:Y:S02]  /*25520*/  LDL R5, [R1+0x1af0] ;  /* 0x001af00001057983 */ /* 0x000e640000100800 */
[----:B-1----:R-:W-:-:S04]  /*25530*/  @P1 LOP3.LUT R5, R5, R4, RZ, 0x3c, !PT ;  /* 0x0000000405051212 */ /* 0x002fc800078e3cff */
[----:B------:R-:W-:-:S04]  /*25540*/  @P1 LOP3.LUT R4, R5, R4, RZ, 0x3c, !PT ;  /* 0x0000000405041212 */ /* 0x000fc800078e3cff */
[----:B------:R-:W-:Y:S01]  /*25550*/  @P1 LOP3.LUT R5, R5, R4, RZ, 0x3c, !PT ;  /* 0x0000000405051212 */ /* 0x000fe200078e3cff */
[----:B----4-:R0:W-:Y:S04]  /*25560*/  STL [R1+0x4480], R28 ;  /* 0x0044801c01007387 */ /* 0x0101e80000100800 */
[----:B------:R1:W4:Y:S01]  /*25570*/  @P1 LDG.E.U16 R27, desc[UR38][R4.64] ;  /* 0x00000026041b1981 */ /* 0x000322000c1e1500 */
[----:B------:R-:W-:-:S03]  /*25580*/  PRMT R9, RZ, 0x7610, R9 ;  /* 0x00007610ff097816 */ /* 0x000fc60000000009 */
[----:B0-----:R-:W2:Y:S04]  /*25590*/  LDL R28, [R1+0x1aac] ;  /* 0x001aac00011c7983 */ /* 0x001ea80000100800 */
[----:B------:R-:W1:Y:S04]  /*255a0*/  LDL R4, [R1+0x1a80] ;  /* 0x001a800001047983 */ /* 0x000e680000100800 */
[----:B------:R-:W1:Y:S02]  /*255b0*/  LDL R5, [R1+0x1a9c] ;  /* 0x001a9c0001057983 */ /* 0x000e640000100800 */
[----:B-1----:R-:W-:-:S04]  /*255c0*/  @P0 LOP3.LUT R5, R5, R4, RZ, 0x3c, !PT ;  /* 0x0000000405050212 */ /* 0x002fc800078e3cff */
[----:B------:R-:W-:-:S04]  /*255d0*/  @P0 LOP3.LUT R4, R5, R4, RZ, 0x3c, !PT ;  /* 0x0000000405040212 */ /* 0x000fc800078e3cff */
[----:B------:R-:W-:-:S05]  /*255e0*/  @P0 LOP3.LUT R5, R5, R4, RZ, 0x3c, !PT ;  /* 0x0000000405050212 */ /* 0x000fca00078e3cff */
[----:B------:R-:W2:Y:S04]  /*255f0*/  @P0 LDG.E.U16 R9, desc[UR38][R4.64] ;  /* 0x0000002604090981 */ /* 0x000ea8000c1e1500 */
[----:B----4-:R-:W-:Y:S01]  /*25600*/  STL [R1+0x4484], R27 ;  /* 0x0044841b01007387 */ /* 0x010fe20000100800 */
[----:B------:R-:W-:-:S03]  /*25610*/  PRMT R8, RZ, 0x7610, R8 ;  /* 0x00007610ff087816 */ /* 0x000fc60000000008 */
[----:B--2---:R0:W-:Y:S04]  /*25620*/  STL [R1+0x1bc], R9 ;  /* 0x0001bc0901007387 */ /* 0x0041e80000100800 */
[----:B0-----:R-:W2:Y:S04]  /*25630*/  LDL.LU R9, [R1+0x44a4] ;  /* 0x0044a40001097983 */ /* 0x001ea80000300800 */
[----:B------:R-:W4:Y:S01]  /*25640*/  LDL R5, [R1+0x1a98] ;  /* 0x001a980001057983 */ /* 0x000f220000100800 */
[----:B------:R-:W-:-:S03]  /*25650*/  @P0 IMAD.MOV.U32 R4, RZ, RZ, R15 ;  /* 0x000000ffff040224 */ /* 0x000fc600078e000f */
[----:B------:R-:W2:Y:S04]  /*25660*/  LDL R15, [R1+0x1af4] ;  /* 0x001af400010f7983 */ /* 0x000ea80000100800 */
[----:B----4-:R-:W4:Y:S01]  /*25670*/  @P0 LDG.E.U16 R8, desc[UR38][R4.64] ;  /* 0x0000002604080981 */ /* 0x010f22000c1e1500 */
[----:B------:R-:W-:Y:S02]  /*25680*/  ISETP.GT.AND P1, PT, R13, 0x77, PT ;  /* 0x000000770d00780c */ /* 0x000fe40003f24270 */
[----:B------:R-:W-:Y:S01]  /*25690*/  PRMT R7, RZ, 0x7610, R7 ;  /* 0x00007610ff077816 */ /* 0x000fe20000000007 */
[----:B----4-:R0:W-:Y:S04]  /*256a0*/  STL [R1+0x1b8], R8 ;  /* 0x0001b80801007387 */ /* 0x0101e80000100800 */
[----:B0-----:R-:W4:Y:S04]  /*256b0*/  LDL.LU R8, [R1+0x44a0] ;  /* 0x0044a00001087983 */ /* 0x001f280000300800 */
[----:B------:R-:W2:Y:S01]  /*256c0*/  LDL R5, [R1+0x1aa4] ;  /* 0x001aa40001057983 */ /* 0x000ea20000100800 */
[----:B---3--:R-:W-:Y:S01]  /*256d0*/  @P0 IMAD.MOV.U32 R4, RZ, RZ, R14 ;  /* 0x000000ffff040224 */ /* 0x008fe200078e000e */
[----:B------:R-:W-:-:S02]  /*256e0*/  PRMT R6, RZ, 0x7610, R6 ;  /* 0x00007610ff067816 */ /* 0x000fc40000000006 */
[----:B------:R-:W3:Y:S04]  /*256f0*/  LDL R14, [R1+0x1afc] ;  /* 0x001afc00010e7983 */ /* 0x000ee80000100800 */
[----:B--2---:R0:W2:Y:S02]  /*25700*/  @P0 LDG.E.U16 R7, desc[UR38][R4.64] ;  /* 0x0000002604070981 */ /* 0x0040a4000c1e1500 */
[----:B0-----:R-:W-:Y:S02]  /*25710*/  @P1 IMAD.MOV.U32 R4, RZ, RZ, R29 ;  /* 0x000000ffff041224 */ /* 0x001fe400078e001d */
[----:B------:R-:W-:-:S05]  /*25720*/  @P1 IMAD.MOV.U32 R5, RZ, RZ, R28 ;  /* 0x000000ffff051224 */ /* 0x000fca00078e001c */
[----:B------:R-:W3:Y:S04]  /*25730*/  @P1 LDG.E.U16 R6, desc[UR38][R4.64] ;  /* 0x0000002604061981 */ /* 0x000ee8000c1e1500 */
[----:B--2---:R0:W-:Y:S04]  /*25740*/  STL [R1+0x1b4], R7 ;  /* 0x0001b40701007387 */ /* 0x0041e80000100800 */
[----:B0-----:R-:W2:Y:S04]  /*25750*/  LDL.LU R7, [R1+0x449c] ;  /* 0x00449c0001077983 */ /* 0x001ea80000300800 */
[----:B------:R-:W2:Y:S04]  /*25760*/  LDL R29, [R1+0x1af8] ;  /* 0x001af800011d7983 */ /* 0x000ea80000100800 */
[----:B------:R-:W2:Y:S04]  /*25770*/  LDL R28, [R1+0x1b08] ;  /* 0x001b0800011c7983 */ /* 0x000ea80000100800 */
[----:B---3--:R0:W-:Y:S04]  /*25780*/  STL [R1+0x1b0], R6 ;  /* 0x0001b00601007387 */ /* 0x0081e80000100800 */
[----:B0-----:R-:W3:Y:S04]  /*25790*/  LDL.LU R6, [R1+0x4498] ;  /* 0x0044980001067983 */ /* 0x001ee80000300800 */
[----:B------:R-:W2:Y:S04]  /*257a0*/  LDL R4, [R1+0x1aa0] ;  /* 0x001aa00001047983 */ /* 0x000ea80000100800 */
[----:B------:R-:W2:Y:S01]  /*257b0*/  LDL R5, [R1+0x1abc] ;  /* 0x001abc0001057983 */ /* 0x000ea20000100800 */
[----:B------:R-:W-:-:S02]  /*257c0*/  PRMT R3, RZ, 0x7610, R3 ;  /* 0x00007610ff037816 */ /* 0x000fc40000000003 */
[----:B--2---:R-:W-:-:S04]  /*257d0*/  @P1 LOP3.LUT R5, R5, R4, RZ, 0x3c, !PT ;  /* 0x0000000405051212 */ /* 0x004fc800078e3cff */
[----:B------:R-:W-:-:S04]  /*257e0*/  @P1 LOP3.LUT R4, R5, R4, RZ, 0x3c, !PT ;  /* 0x0000000405041212 */ /* 0x000fc800078e3cff */
[----:B------:R-:W-:-:S05]  /*257f0*/  @P1 LOP3.LUT R5, R5, R4, RZ, 0x3c, !PT ;  /* 0x0000000405051212 */ /* 0x000fca00078e3cff */
[----:B------:R-:W2:Y:S01]  /*25800*/  @P1 LDG.E.U16 R3, desc[UR38][R4.64] ;  /* 0x0000002604031981 */ /* 0x000ea2000c1e1500 */
[----:B------:R-:W-:Y:S02]  /*25810*/  ISETP.GT.AND P0, PT, R13, 0x79, PT ;  /* 0x000000790d00780c */ /* 0x000fe40003f04270 */
[----:B------:R-:W-:Y:S01]  /*25820*/  PRMT R26, RZ, 0x7610, R26 ;  /* 0x00007610ff1a7816 */ /* 0x000fe2000000001a */
[----:B--2---:R-:W-:Y:S04]  /*25830*/  STL [R1+0x1ac], R3 ;  /* 0x0001ac0301007387 */ /* 0x004fe80000100800 */
[----:B------:R-:W2:Y:S06]  /*25840*/  LDL R5, [R1+0x1aec] ;  /* 0x001aec0001057983 */ /* 0x000eac0000100800 */
[----:B------:R-:W-:Y:S01]  /*25850*/  @P0 IMAD.MOV.U32 R4, RZ, RZ, R15 ;  /* 0x000000ffff040224 */ /* 0x000fe200078e000f */
[----:B------:R-:W-:-:S02]  /*25860*/  PRMT R25, RZ, 0x7610, R25 ;  /* 0x00007610ff197816 */ /* 0x000fc40000000019 */
[----:B------:R-:W-:Y:S01]  /*25870*/  PRMT R24, RZ, 0x7610, R24 ;  /* 0x00007610ff187816 */ /* 0x000fe20000000018 */
[----:B------:R-:W3:Y:S04]  /*25880*/  LDL R15, [R1+0x1b10] ;  /* 0x001b1000010f7983 */ /* 0x000ee80000100800 */
[----:B--2---:R0:W2:Y:S04]  /*25890*/  @P0 LDG.E.U16 R26, desc[UR38][R4.64] ;  /* 0x00000026041a0981 */ /* 0x0040a8000c1e1500 */
[----:B------:R-:W2:Y:S01]  /*258a0*/  LDL R5, [R1+0x1ae0] ;  /* 0x001ae00001057983 */ /* 0x000ea20000100800 */
[----:B0-----:R-:W-:-:S05]  /*258b0*/  @P0 IMAD.MOV.U32 R4, RZ, RZ, R14 ;  /* 0x000000ffff040224 */ /* 0x001fca00078e000e */
[----:B--2---:R0:W2:Y:S04]  /*258c0*/  @P0 LDG.E.U16 R25, desc[UR38][R4.64] ;  /* 0x0000002604190981 */ /* 0x0040a8000c1e1500 */
[----:B------:R1:W-:Y:S04]  /*258d0*/  STL [R1+0x445c], R26 ;  /* 0x00445c1a01007387 */ /* 0x0003e80000100800 */
[----:B------:R-:W4:Y:S01]  /*258e0*/  LDL R14, [R1+0x1ac8] ;  /* 0x001ac800010e7983 */ /* 0x000f220000100800 */
[----:B0-----:R-:W-:Y:S02]  /*258f0*/  @P0 IMAD.MOV.U32 R4, RZ, RZ, R28 ;  /* 0x000000ffff040224 */ /* 0x001fe400078e001c */
[----:B------:R-:W-:-:S05]  /*25900*/  @P0 IMAD.MOV.U32 R5, RZ, RZ, R29 ;  /* 0x000000ffff050224 */ /* 0x000fca00078e001d */
[----:B------:R3:W4:Y:S04]  /*25910*/  @P0 LDG.E.U16 R24, desc[UR38][R4.64] ;  /* 0x0000002604180981 */ /* 0x000728000c1e1500 */
[----:B--2---:R0:W-:Y:S04]  /*25920*/  STL [R1+0x4460], R25 ;  /* 0x0044601901007387 */ /* 0x0041e80000100800 */
[----:B------:R-:W2:Y:S01]  /*25930*/  LDL R5, [R1+0x1b04] ;  /* 0x001b040001057983 */ /* 0x000ea20000100800 */
[----:B------:R-:W-:Y:S01]  /*25940*/  PRMT R23, RZ, 0x7610, R23 ;  /* 0x00007610ff177816 */ /* 0x000fe20000000017 */
[----:B---3--:R-:W-:-:S02]  /*25950*/  @P0 IMAD.MOV.U32 R4, RZ, RZ, R15 ;  /* 0x000000ffff040224 */ /* 0x008fc400078e000f */
[----:B------:R-:W3:Y:S04]  /*25960*/  LDL R29, [R1+0x1ac4] ;  /* 0x001ac400011d7983 */ /* 0x000ee80000100800 */
[----:B------:R-:W3:Y:S04]  /*25970*/  LDL R28, [R1+0x1ad0] ;  /* 0x001ad000011c7983 */ /* 0x000ee80000100800 */
[----:B-1----:R-:W3:Y:S04]  /*25980*/  LDL R26, [R1+0x1b0c] ;  /* 0x001b0c00011a7983 */ /* 0x002ee80000100800 */
[----:B0-----:R-:W3:Y:S04]  /*25990*/  LDL R25, [R1+0x1b14] ;  /* 0x001b140001197983 */ /* 0x001ee80000100800 */
[----:B----4-:R0:W-:Y:S01]  /*259a0*/  STL [R1+0x4464], R24 ;  /* 0x0044641801007387 */ /* 0x0101e20000100800 */
[----:B------:R-:W-:-:S02]  /*259b0*/  PRMT R2, RZ, 0x7610, R2 ;  /* 0x00007610ff027816 */ /* 0x000fc40000000002 */
[----:B------:R-:W-:Y:S02]  /*259c0*/  PRMT R27, RZ, 0x7610, R27 ;  /* 0x00007610ff1b7816 */ /* 0x000fe4000000001b */
[----:B------:R-:W-:Y:S01]  /*259d0*/  PRMT R22, RZ, 0x7610, R22 ;  /* 0x00007610ff167816 */ /* 0x000fe20000000016 */
[----:B------:R-:W4:Y:S04]  /*259e0*/  LDL R15, [R1+0x1b1c] ;  /* 0x001b1c00010f7983 */ /* 0x000f280000100800 */
[----:B0-----:R-:W3:Y:S04]  /*259f0*/  LDL R24, [R1+0x1b00] ;  /* 0x001b000001187983 */ /* 0x001ee80000100800 */
[----:B--2---:R0:W2:Y:S04]  /*25a00*/  @P0 LDG.E.U16 R23, desc[UR38][R4.64] ;  /* 0x0000002604170981 */ /* 0x0040a8000c1e1500 */
[----:B------:R-:W2:Y:S01]  /*25a10*/  LDL R5, [R1+0x1ab8] ;  /* 0x001ab80001057983 */ /* 0x000ea20000100800 */
[----:B0-----:R-:W-:Y:S01]  /*25a20*/  @P1 IMAD.MOV.U32 R4, RZ, RZ, R14 ;  /* 0x000000ffff041224 */ /* 0x001fe200078e000e */
[----:B------:R-:W-:-:S04]  /*25a30*/  ISETP.GT.AND P0, PT, R13, 0x7a, PT ;  /* 0x0000007a0d00780c */ /* 0x000fc80003f04270 */
[----:B--2---:R3:W2:Y:S02]  /*25a40*/  @P1 LDG.E.U16 R2, desc[UR38][R4.64] ;  /* 0x0000002604021981 */ /* 0x0046a4000c1e1500 */
[----:B---3--:R-:W-:Y:S02]  /*25a50*/  @P1 IMAD.MOV.U32 R4, RZ, RZ, R28 ;  /* 0x000000ffff041224 */ /* 0x008fe400078e001c */
[----:B------:R-:W-:-:S05]  /*25a60*/  @P1 IMAD.MOV.U32 R5, RZ, RZ, R29 ;  /* 0x000000ffff051224 */ /* 0x000fca00078e001d */
[----:B------:R0:W3:Y:S02]  /*25a70*/  @P1 LDG.E.U16 R27, desc[UR38][R4.64] ;  /* 0x00000026041b1981 */ /* 0x0000e4000c1e1500 */
[----:B0-----:R-:W-:Y:S02]  /*25a80*/  @P0 IMAD.MOV.U32 R4, RZ, RZ, R25 ;  /* 0x000000ffff040224 */ /* 0x001fe400078e0019 */
[----:B------:R-:W-:-:S05]  /*25a90*/  @P0 IMAD.MOV.U32 R5, RZ, RZ, R26 ;  /* 0x000000ffff050224 */ /* 0x000fca00078e001a */
[----:B------:R0:W3:Y:S04]  /*25aa0*/  @P0 LDG.E.U16 R22, desc[UR38][R4.64] ;  /* 0x0000002604160981 */ /* 0x0000e8000c1e1500 */
[----:B------:R-:W-:Y:S04]  /*25ab0*/  STL [R1+0x4468], R23 ;  /* 0x0044681701007387 */ /* 0x000fe80000100800 */
[----:B------:R-:W3:Y:S01]  /*25ac0*/  LDL R14, [R1+0x1b18] ;  /* 0x001b1800010e7983 */ /* 0x000ee20000100800 */
[----:B------:R-:W-:Y:S01]  /*25ad0*/  PRMT R21, RZ, 0x7610, R21 ;  /* 0x00007610ff157816 */ /* 0x000fe20000000015 */
[----:B0-----:R-:W-:-:S02]  /*25ae0*/  @P0 IMAD.MOV.U32 R5, RZ, RZ, R24 ;  /* 0x000000ffff050224 */ /* 0x001fc400078e0018 */
[----:B----4-:R-:W-:-:S05]  /*25af0*/  @P0 IMAD.MOV.U32 R4, RZ, RZ, R15 ;  /* 0x000000ffff040224 */ /* 0x010fca00078e000f */
[----:B------:R0:W4:Y:S04]  /*25b00*/  @P0 LDG.E.U16 R21, desc[UR38][R4.64] ;  /* 0x0000002604150981 */ /* 0x000128000c1e1500 */
[----:B--2---:R1:W-:Y:S04]  /*25b10*/  STL [R1+0x1a4], R2 ;  /* 0x0001a40201007387 */ /* 0x0043e80000100800 */
[----:B------:R-:W2:Y:S04]  /*25b20*/  LDL R26, [R1+0x1b24] ;  /* 0x001b2400011a7983 */ /* 0x000ea80000100800 */
[----:B------:R-:W2:Y:S04]  /*25b30*/  LDL R25, [R1+0x1b30] ;  /* 0x001b300001197983 */ /* 0x000ea80000100800 */
[----:B-1----:R-:W2:Y:S04]  /*25b40*/  LDL R2, [R1+0x1b28] ;  /* 0x001b280001027983 */ /* 0x002ea80000100800 */
[----:B---3--:R1:W-:Y:S04]  /*25b50*/  STL [R1+0x4434], R22 ;  /* 0x0044341601007387 */ /* 0x0083e80000100800 */
[----:B------:R-:W3:Y:S04]  /*25b60*/  LDL R24, [R1+0x1b2c] ;  /* 0x001b2c0001187983 */ /* 0x000ee80000100800 */
[----:B-1----:R-:W3:Y:S01]  /*25b70*/  LDL R22, [R1+0x1b34] ;  /* 0x001b340001167983 */ /* 0x002ee20000100800 */
[----:B------:R-:W-:Y:S01]  /*25b80*/  PRMT R20, RZ, 0x7610, R20 ;  /* 0x00007610ff147816 */ /* 0x000fe20000000014 */
[----:B0-----:R-:W-:Y:S01]  /*25b90*/  @P0 IMAD.MOV.U32 R5, RZ, RZ, R14 ;  /* 0x000000ffff050224 */ /* 0x001fe200078e000e */
[----:B------:R-:W-:-:S02]  /*25ba0*/  PRMT R19, RZ, 0x7610, R19 ;  /* 0x00007610ff137816 */ /* 0x000fc40000000013 */
[----:B------:R-:W-:Y:S02]  /*25bb0*/  ISETP.GT.AND P1, PT, R13, 0x7b, PT ;  /* 0x0000007b0d00780c */ /* 0x000fe40003f24270 */
[----:B------:R-:W-:Y:S01]  /*25bc0*/  PRMT R18, RZ, 0x7610, R18 ;  /* 0x00007610ff127816 */ /* 0x000fe20000000012 */
[----:B----4-:R0:W-:Y:S04]  /*25bd0*/  STL [R1+0x4438], R21 ;  /* 0x0044381501007387 */ /* 0x0101e80000100800 */
[----:B------:R-:W4:Y:S04]  /*25be0*/  LDL R15, [R1+0x1b3c] ;  /* 0x001b3c00010f7983 */ /* 0x000f280000100800 */
[----:B------:R-:W4:Y:S04]  /*25bf0*/  LDL R14, [R1+0x1b38] ;  /* 0x001b3800010e7983 */ /* 0x000f280000100800 */
[----:B0-----:R-:W4:Y:S01]  /*25c00*/  LDL R21, [R1+0x1b20] ;  /* 0x001b200001157983 */ /* 0x001f220000100800 */
[----:B--2---:R-:W-:-:S03]  /*25c10*/  @P0 IMAD.MOV.U32 R4, RZ, RZ, R2 ;  /* 0x000000ffff040224 */ /* 0x004fc600078e0002 */
[----:B------:R-:W2:Y:S04]  /*25c20*/  LDL R2, [R1+0x1b48] ;  /* 0x001b480001027983 */ /* 0x000ea80000100800 */
[----:B------:R0:W2:Y:S02]  /*25c30*/  @P0 LDG.E.U16 R20, desc[UR38][R4.64] ;  /* 0x0000002604140981 */ /* 0x0000a4000c1e1500 */
[----:B0-----:R-:W-:Y:S02]  /*25c40*/  @P0 IMAD.MOV.U32 R4, RZ, RZ, R25 ;  /* 0x000000ffff040224 */ /* 0x001fe400078e0019 */
[----:B------:R-:W-:-:S05]  /*25c50*/  @P0 IMAD.MOV.U32 R5, RZ, RZ, R26 ;  /* 0x000000ffff050224 */ /* 0x000fca00078e001a */
[----:B------:R3:W2:Y:S02]  /*25c60*/  @P0 LDG.E.U16 R19, desc[UR38][R4.64] ;  /* 0x0000002604130981 */ /* 0x0006a4000c1e1500 */
[----:B---3--:R-:W-:Y:S02]  /*25c70*/  @P1 IMAD.MOV.U32 R5, RZ, RZ, R24 ;  /* 0x000000ffff051224 */ /* 0x008fe400078e0018 */
[----:B------:R-:W-:-:S05]  /*25c80*/  @P1 IMAD.MOV.U32 R4, RZ, RZ, R22 ;  /* 0x000000ffff041224 */ /* 0x000fca00078e0016 */
[----:B------:R4:W3:Y:S01]  /*25c90*/  @P1 LDG.E.U16 R18, desc[UR38][R4.64] ;  /* 0x0000002604121981 */ /* 0x0008e2000c1e1500 */
[----:B------:R-:W-:Y:S01]  /*25ca0*/  PRMT R17, RZ, 0x7610, R17 ;  /* 0x00007610ff117816 */ /* 0x000fe20000000011 */
[----:B----4-:R-:W-:Y:S02]  /*25cb0*/  @P1 IMAD.MOV.U32 R4, RZ, RZ, R15 ;  /* 0x000000ffff041224 */ /* 0x010fe400078e000f */
[----:B------:R-:W-:-:S05]  /*25cc0*/  @P1 IMAD.MOV.U32 R5, RZ, RZ, R21 ;  /* 0x000000ffff051224 */ /* 0x000fca00078e0015 */
[----:B------:R0:W4:Y:S04]  /*25cd0*/  @P1 LDG.E.U16 R17, desc[UR38][R4.64] ;  /* 0x0000002604111981 */ /* 0x000128000c1e1500 */
[----:B--2---:R-:W-:Y:S04]  /*25ce0*/  STL [R1+0x443c], R20 ;  /* 0x00443c1401007387 */ /* 0x004fe80000100800 */
[----:B------:R1:W-:Y:S04]  /*25cf0*/  STL [R1+0x4440], R19 ;  /* 0x0044401301007387 */ /* 0x0003e80000100800 */
[----:B------:R-:W2:Y:S04]  /*25d00*/  LDL R24, [R1+0x1b44] ;  /* 0x001b440001187983 */ /* 0x000ea80000100800 */
[----:B------:R-:W2:Y:S04]  /*25d10*/  LDL R22, [R1+0x1b50] ;  /* 0x001b500001167983 */ /* 0x000ea80000100800 */
[----:B---3--:R3:W-:Y:S04]  /*25d20*/  STL [R1+0x4410], R18 ;  /* 0x0044101201007387 */ /* 0x0087e80000100800 */
[----:B------:R-:W-:Y:S04]  /*25d30*/  STL [R1+0x1a0], R27 ;  /* 0x0001a01b01007387 */ /* 0x000fe80000100800 */
[----:B-1----:R-:W2:Y:S04]  /*25d40*/  LDL R19, [R1+0x1b4c] ;  /* 0x001b4c0001137983 */ /* 0x002ea80000100800 */
[----:B---3--:R-:W3:Y:S01]  /*25d50*/  LDL R18, [R1+0x1b54] ;  /* 0x001b540001127983 */ /* 0x008ee20000100800 */
[----:B------:R-:W-:Y:S01]  /*25d60*/  PRMT R16, RZ, 0x7610, R16 ;  /* 0x00007610ff107816 */ /* 0x000fe20000000010 */
[----:B0-----:R-:W-:-:S02]  /*25d70*/  @P1 IMAD.MOV.U32 R4, RZ, RZ, R2 ;  /* 0x000000ffff041224 */ /* 0x001fc400078e0002 */
[----:B------:R-:W-:Y:S01]  /*25d80*/  @P1 IMAD.MOV.U32 R5, RZ, RZ, R14 ;  /* 0x000000ffff051224 */ /* 0x000fe200078e000e */
[----:B------:R-:W-:-:S04]  /*25d90*/  PRMT R12, RZ, 0x7610, R12 ;  /* 0x00007610ff0c7816 */ /* 0x000fc8000000000c */
[----:B------:R2:W3:Y:S01]  /*25da0*/  @P1 LDG.E.U16 R16, desc[UR38][R4.64] ;  /* 0x0000002604101981 */ /* 0x0004e2000c1e1500 */
[----:B------:R-:W-:Y:S02]  /*25db0*/  ISETP.GT.AND P0, PT, R13, 0x7c, PT ;  /* 0x0000007c0d00780c */ /* 0x000fe40003f04270 */
[----:B------:R-:W-:Y:S01]  /*25dc0*/  PRMT R11, RZ, 0x7610, R11 ;  /* 0x00007610ff0b7816 */ /* 0x000fe2000000000b */
[----:B----4-:R-:W-:Y:S04]  /*25dd0*/  STL [R1+0x4414], R17 ;  /* 0x0044141101007387 */ /* 0x010fe80000100800 */
[----:B------:R-:W4:Y:S04]  /*25de0*/  LDL R21, [R1+0x1b40] ;  /* 0x001b400001157983 */ /* 0x000f280000100800 */
[----:B------:R-:W4:Y:S04]  /*25df0*/  LDL R15, [R1+0x1b5c] ;  /* 0x001b5c00010f7983 */ /* 0x000f280000100800 */
[----:B------:R-:W4:Y:S04]  /*25e00*/  LDL R14, [R1+0x1b58] ;  /* 0x001b5800010e7983 */ /* 0x000f280000100800 */
[----:B------:R-:W4:Y:S01]  /*25e10*/  LDL R2, [R1+0x1b68] ;  /* 0x001b680001027983 */ /* 0x000f220000100800 */
[----:B--2---:R-:W-:-:S02]  /*25e20*/  @P1 IMAD.MOV.U32 R5, RZ, RZ, R24 ;  /* 0x000000ffff051224 */ /* 0x004fc400078e0018 */
[----:B------:R-:W-:-:S05]  /*25e30*/  @P1 IMAD.MOV.U32 R4, RZ, RZ, R22 ;  /* 0x000000ffff041224 */ /* 0x000fca00078e0016 */
[----:B------:R0:W2:Y:S02]  /*25e40*/  @P1 LDG.E.U16 R12, desc[UR38][R4.64] ;  /* 0x00000026040c1981 */ /* 0x0000a4000c1e1500 */
[----:B0-----:R-:W-:Y:S02]  /*25e50*/  @P0 IMAD.MOV.U32 R5, RZ, RZ, R19 ;  /* 0x000000ffff050224 */ /* 0x001fe400078e0013 */
[----:B---3--:R-:W-:-:S05]  /*25e60*/  @P0 IMAD.MOV.U32 R4, RZ, RZ, R18 ;  /* 0x000000ffff040224 */ /* 0x008fca00078e0012 */
[----:B------:R4:W3:Y:S04]  /*25e70*/  @P0 LDG.E.U16 R11, desc[UR38][R4.64] ;  /* 0x00000026040b0981 */ /* 0x0008e8000c1e1500 */
[----:B------:R0:W-:Y:S01]  /*25e80*/  STL [R1+0x4418], R16 ;  /* 0x0044181001007387 */ /* 0x0001e20000100800 */
[----:B------:R-:W-:Y:S01]  /*25e90*/  PRMT R10, RZ, 0x7610, R10 ;  /* 0x00007610ff0a7816 */ /* 0x000fe2000000000a */
[----:B----4-:R-:W-:Y:S02]  /*25ea0*/  @P0 IMAD.MOV.U32 R4, RZ, RZ, R15 ;  /* 0x000000ffff040224 */ /* 0x010fe400078e000f */
[----:B------:R-:W-:-:S05]  /*25eb0*/  @P0 IMAD.MOV.U32 R5, RZ, RZ, R21 ;  /* 0x000000ffff050224 */ /* 0x000fca00078e0015 */
[----:B------:R1:W4:Y:S04]  /*25ec0*/  @P0 LDG.E.U16 R10, desc[UR38][R4.64] ;  /* 0x00000026040a0981 */ /* 0x000328000c1e1500 */
[----:B--2---:R2:W-:Y:S04]  /*25ed0*/  STL [R1+0x441c], R12 ;  /* 0x00441c0c01007387 */ /* 0x0045e80000100800 */
[----:B------:R-:W4:Y:S04]  /*25ee0*/  LDL R19, [R1+0x1b64] ;  /* 0x001b640001137983 */ /* 0x000f280000100800 */
[----:B------:R-:W4:Y:S04]  /*25ef0*/  LDL R18, [R1+0x1b70] ;  /* 0x001b700001127983 */ /* 0x000f280000100800 */
[----:B---3--:R-:W-:Y:S04]  /*25f00*/  STL [R1+0x43fc], R11 ;  /* 0x0043fc0b01007387 */ /* 0x008fe80000100800 */
[----:B0-----:R-:W3:Y:S04]  /*25f10*/  LDL R16, [R1+0x1b6c] ;  /* 0x001b6c0001107983 */ /* 0x001ee80000100800 */
[----:B--2---:R-:W2:Y:S01]  /*25f20*/  LDL R12, [R1+0x1b74] ;  /* 0x001b7400010c7983 */ /* 0x004ea20000100800 */
[----:B------:R-:W-:Y:S01]  /*25f30*/  PRMT R9, RZ, 0x7610, R9 ;  /* 0x00007610ff097816 */ /* 0x000fe20000000009 */
[----:B-1----:R-:W-:-:S02]  /*25f40*/  @P0 IMAD.MOV.U32 R4, RZ, RZ, R2 ;  /* 0x000000ffff040224 */ /* 0x002fc400078e0002 */
[----:B------:R-:W-:Y:S01]  /*25f50*/  @P0 IMAD.MOV.U32 R5, RZ, RZ, R14 ;  /* 0x000000ffff050224 */ /* 0x000fe200078e000e */
[----:B------:R-:W-:-:S04]  /*25f60*/  PRMT R8, RZ, 0x7610, R8 ;  /* 0x00007610ff087816 */ /* 0x000fc80000000008 */
[----:B------:R0:W2:Y:S01]  /*25f70*/  @P0 LDG.E.U16 R9, desc[UR38][R4.64] ;  /* 0x0000002604090981 */ /* 0x0000a2000c1e1500 */
[----:B------:R-:W-:Y:S02]  /*25f80*/  ISETP.GT.AND P1, PT, R13, 0x7d, PT ;  /* 0x0000007d0d00780c */ /* 0x000fe40003f24270 */
[----:B------:R-:W-:Y:S01]  /*25f90*/  PRMT R7, RZ, 0x7610, R7 ;  /* 0x00007610ff077816 */ /* 0x000fe20000000007 */
[----:B----4-:R1:W-:Y:S04]  /*25fa0*/  STL [R1+0x4400], R10 ;  /* 0x0044000a01007387 */ /* 0x0103e80000100800 */
[----:B------:R-:W4:Y:S04]  /*25fb0*/  LDL R15, [R1+0x1b60] ;  /* 0x001b6000010f7983 */ /* 0x000f280000100800 */
[----:B------:R-:W4:Y:S04]  /*25fc0*/  LDL R14, [R1+0x1b78] ;  /* 0x001b7800010e7983 */ /* 0x000f280000100800 */
[----:B------:R-:W4:Y:S04]  /*25fd0*/  LDL R2, [R1+0x1b88] ;  /* 0x001b880001027983 */ /* 0x000f280000100800 */
[----:B-1----:R-:W4:Y:S01]  /*25fe0*/  LDL R10, [R1+0x1b7c] ;  /* 0x001b7c00010a7983 */ /* 0x002f220000100800 */
[----:B0-----:R-:W-:-:S02]  /*25ff0*/  @P0 IMAD.MOV.U32 R5, RZ, RZ, R19 ;  /* 0x000000ffff050224 */ /* 0x001fc400078e0013 */
[----:B------:R-:W-:-:S05]  /*26000*/  @P0 IMAD.MOV.U32 R4, RZ, RZ, R18 ;  /* 0x000000ffff040224 */ /* 0x000fca00078e0012 */
[----:B------:R3:W4:Y:S02]  /*26010*/  @P0 LDG.E.U16 R8, desc[UR38][R4.64] ;  /* 0x0000002604080981 */ /* 0x000724000c1e1500 */
[----:B---3--:R-:W-:Y:S02]  /*26020*/  @P1 IMAD.MOV.U32 R5, RZ, RZ, R16 ;  /* 0x000000ffff051224 */ /* 0x008fe400078e0010 */
[----:B--2---:R-:W-:-:S05]  /*26030*/  @P1 IMAD.MOV.U32 R4, RZ, RZ, R12 ;  /* 0x000000ffff041224 */ /* 0x004fca00078e000c */
[----:B------:R4:W2:Y:S04]  /*26040*/  @P1 LDG.E.U16 R7, desc[UR38][R4.64] ;  /* 0x0000002604071981 */ /* 0x0008a8000c1e1500 */
[----:B------:R0:W-:Y:S01]  /*26050*/  STL [R1+0x4404], R9 ;  /* 0x0044040901007387 */ /* 0x0001e20000100800 */
[----:B------:R-:W-:Y:S01]  /*26060*/  PRMT R6, RZ, 0x7610, R6 ;  /* 0x00007610ff067816 */ /* 0x000fe20000000006 */
[----:B----4-:R-:W-:Y:S02]  /*26070*/  @P1 IMAD.MOV.U32 R5, RZ, RZ, R15 ;  /* 0x000000ffff051224 */ /* 0x010fe400078e000f */
[----:B------:R-:W-:-:S05]  /*26080*/  @P1 IMAD.MOV.U32 R4, RZ, RZ, R10 ;  /* 0x000000ffff041224 */ /* 0x000fca00078e000a */
[----:B------:R1:W3:Y:S04]  /*26090*/  @P1 LDG.E.U16 R6, desc[UR38][R4.64] ;  /* 0x0000002604061981 */ /* 0x0002e8000c1e1500 */
[----:B------:R-:W-:Y:S04]  /*260a0*/  STL [R1+0x4408], R8 ;  /* 0x0044080801007387 */ /* 0x000fe80000100800 */
[----:B------:R-:W4:Y:S04]  /*260b0*/  LDL R16, [R1+0x1b84] ;  /* 0x001b840001107983 */ /* 0x000f280000100800 */
[----:B------:R-:W4:Y:S04]  /*260c0*/  LDL R12, [R1+0x1b90] ;  /* 0x001b9000010c7983 */ /* 0x000f280000100800 */
[----:B--2---:R2:W-:Y:S04]  /*260d0*/  STL [R1+0x43c4], R7 ;  /* 0x0043c40701007387 */ /* 0x0045e80000100800 */
[----:B------:R-:W4:Y:S04]  /*260e0*/  LDL R10, [R1+0x1b8c] ;  /* 0x001b8c00010a7983 */ /* 0x000f280000100800 */
[----:B0-----:R-:W4:Y:S01]  /*260f0*/  LDL R9, [R1+0x1b94] ;  /* 0x001b940001097983 */ /* 0x001f220000100800 */
[----:B-1----:R-:W-:Y:S01]  /*26100*/  PRMT R5, RZ, 0x7610, R5 ;  /* 0x00007610ff057816 */ /* 0x002fe20000000005 */
[----:B------:R-:W-:-:S02]  /*26110*/  @P1 IMAD.MOV.U32 R15, RZ, RZ, R14 ;  /* 0x000000ffff0f1224 */ /* 0x000fc400078e000e */
[----:B------:R-:W-:Y:S01]  /*26120*/  @P1 IMAD.MOV.U32 R14, RZ, RZ, R2 ;  /* 0x000000ffff0e1224 */ /* 0x000fe200078e0002 */
[----:B------:R-:W-:-:S04]  /*26130*/  PRMT R4, RZ, 0x7610, R4 ;  /* 0x00007610ff047816 */ /* 0x000fc80000000004 */
[----:B------:R4:W4:Y:S01]  /*26140*/  @P1 LDG.E.U16 R5, desc[UR38][R14.64] ;  /* 0x000000260e051981 */ /* 0x000922000c1e1500 */
[----:B------:R-:W-:Y:S02]  /*26150*/  ISETP.GT.AND P0, PT, R13, 0x7e, PT ;  /* 0x0000007e0d00780c */ /* 0x000fe40003f04270 */
[----:B--2---:R-:W-:Y:S01]  /*26160*/  PRMT R7, RZ, 0x7610, R7 ;  /* 0x00007610ff077816 */ /* 0x004fe20000000007 */
[----:B---3--:R0:W-:Y:S04]  /*26170*/  STL [R1+0x43c8], R6 ;  /* 0x0043c80601007387 */ /* 0x0081e80000100800 */
[----:B------:R-:W2:Y:S04]  /*26180*/  LDL R2, [R1+0x1b9c] ;  /* 0x001b9c0001027983 */ /* 0x000ea80000100800 */
[----:B0-----:R-:W3:Y:S01]  /*26190*/  LDL R6, [R1+0x1b80] ;  /* 0x001b800001067983 */ /* 0x001ee20000100800 */
[----:B----4-:R-:W-:-:S02]  /*261a0*/  @P1 IMAD.MOV.U32 R15, RZ, RZ, R16 ;  /* 0x000000ffff0f1224 */ /* 0x010fc400078e0010 */
[----:B------:R-:W-:-:S05]  /*261b0*/  @P1 IMAD.MOV.U32 R14, RZ, RZ, R12 ;  /* 0x000000ffff0e1224 */ /* 0x000fca00078e000c */
[----:B------:R0:W4:Y:S02]  /*261c0*/  @P1 LDG.E.U16 R4, desc[UR38][R14.64] ;  /* 0x000000260e041981 */ /* 0x000124000c1e1500 */
[----:B0-----:R-:W-:Y:S02]  /*261d0*/  @P0 IMAD.MOV.U32 R15, RZ, RZ, R10 ;  /* 0x000000ffff0f0224 */ /* 0x001fe400078e000a */
[----:B------:R-:W-:-:S05]  /*261e0*/  @P0 IMAD.MOV.U32 R14, RZ, RZ, R9 ;  /* 0x000000ffff0e0224 */ /* 0x000fca00078e0009 */
[----:B------:R2:W4:Y:S04]  /*261f0*/  @P0 LDG.E.U16 R7, desc[UR38][R14.64] ;  /* 0x000000260e070981 */ /* 0x000528000c1e1500 */
[----:B------:R-:W-:Y:S04]  /*26200*/  STL [R1+0x43cc], R5 ;  /* 0x0043cc0501007387 */ /* 0x000fe80000100800 */
[----:B------:R-:W4:Y:S04]  /*26210*/  LDL R22, [R1+0x1b98] ;  /* 0x001b980001167983 */ /* 0x000f280000100800 */
[----:B------:R-:W4:Y:S01]  /*26220*/  LDL R21, [R1+0x1ba8] ;  /* 0x001ba80001157983 */ /* 0x000f220000100800 */
[----:B--2---:R-:W-:-:S02]  /*26230*/  @P0 IMAD.MOV.U32 R14, RZ, RZ, R2 ;  /* 0x000000ffff0e0224 */ /* 0x004fc400078e0002 */
[----:B---3--:R-:W-:Y:S01]  /*26240*/  @P0 IMAD.MOV.U32 R15, RZ, RZ, R6 ;  /* 0x000000ffff0f0224 */ /* 0x008fe200078e0006 */
[----:B----4-:R0:W-:Y:S04]  /*26250*/  STL [R1+0x43d0], R4 ;  /* 0x0043d00401007387 */ /* 0x0101e80000100800 */
[----:B------:R-:W2:Y:S04]  /*26260*/  LDL R19, [R1+0x1ba4] ;  /* 0x001ba40001137983 */ /* 0x000ea80000100800 */
[----:B------:R-:W3:Y:S04]  /*26270*/  LDL R18, [R1+0x1bb0] ;  /* 0x001bb00001127983 */ /* 0x000ee80000100800 */
[----:B------:R-:W4:Y:S04]  /*26280*/  LDL R16, [R1+0x1bac] ;  /* 0x001bac0001107983 */ /* 0x000f280000100800 */
[----:B------:R-:W4:Y:S04]  /*26290*/  LDL R12, [R1+0x1bb4] ;  /* 0x001bb400010c7983 */ /* 0x000f280000100800 */
[----:B------:R-:W4:Y:S04]  /*262a0*/  LDL R10, [R1+0x1ba0] ;  /* 0x001ba000010a7983 */ /* 0x000f280000100800 */
[----:B------:R-:W4:Y:S04]  /*262b0*/  LDL R9, [R1+0x1bbc] ;  /* 0x001bbc0001097983 */ /* 0x000f280000100800 */
[----:B------:R1:W-:Y:S04]  /*262c0*/  STL [R1+0x160], R7 ;  /* 0x0001600701007387 */ /* 0x0003e80000100800 */
[----:B------:R-:W4:Y:S04]  /*262d0*/  LDL R6, [R1+0x1bcc] ;  /* 0x001bcc0001067983 */ /* 0x000f280000100800 */
[----:B0-----:R-:W4:Y:S04]  /*262e0*/  LDL R4, [R1+0x1bc8] ;  /* 0x001bc80001047983 */ /* 0x001f280000100800 */
[----:B------:R-:W4:Y:S04]  /*262f0*/  LDL R2, [R1+0x1d3c] ;  /* 0x001d3c0001027983 */ /* 0x000f280000100800 */
[----:B-1----:R-:W4:Y:S01]  /*26300*/  LDL R7, [R1+0x1bb8] ;  /* 0x001bb80001077983 */ /* 0x002f220000100800 */
[----:B------:R-:W-:-:S02]  /*26310*/  PRMT R23, RZ, 0x7610, R23 ;  /* 0x00007610ff177816 */ /* 0x000fc40000000017 */
[----:B------:R-:W-:Y:S02]  /*26320*/  PRMT R20, RZ, 0x7610, R20 ;  /* 0x00007610ff147816 */ /* 0x000fe40000000014 */
[----:B------:R-:W-:Y:S02]  /*26330*/  ISETP.GT.AND P1, PT, R13, 0x7f, PT ;  /* 0x0000007f0d00780c */ /* 0x000fe40003f24270 */
[----:B------:R0:W4:Y:S01]  /*26340*/  @P0 LDG.E.U16 R23, desc[UR38][R14.64] ;  /* 0x000000260e170981 */ /* 0x000122000c1e1500 */
[----:B------:R-:W-:Y:S01]  /*26350*/  PRMT R17, RZ, 0x7610, R17 ;  /* 0x00007610ff117816 */ /* 0x000fe20000000011 */
[----:B0-----:R-:W-:Y:S02]  /*26360*/  @P0 IMAD.MOV.U32 R14, RZ, RZ, R21 ;  /* 0x000000ffff0e0224 */ /* 0x001fe400078e0015 */
[----:B------:R-:W-:-:S05]  /*26370*/  @P0 IMAD.MOV.U32 R15, RZ, RZ, R22 ;  /* 0x000000ffff0f0224 */ /* 0x000fca00078e0016 */
[----:B------:R2:W4:Y:S01]  /*26380*/  @P0 LDG.E.U16 R20, desc[UR38][R14.64] ;  /* 0x000000260e140981 */ /* 0x000522000c1e1500 */
[----:B------:R-:W-:Y:S02]  /*26390*/  PRMT R11, RZ, 0x7610, R11 ;  /* 0x00007610ff0b7816 */ /* 0x000fe4000000000b */
[----:B------:R-:W-:Y:S02]  /*263a0*/  PRMT R8, RZ, 0x7610, R8 ;  /* 0x00007610ff087816 */ /* 0x000fe40000000008 */
[----:B------:R-:W-:Y:S02]  /*263b0*/  PRMT R5, RZ, 0x7610, R5 ;  /* 0x00007610ff057816 */ /* 0x000fe40000000005 */
[----:B------:R-:W-:Y:S01]  /*263c0*/  PRMT R0, RZ, 0x7610, R0 ;  /* 0x00007610ff007816 */ /* 0x000fe20000000000 */
[----:B--2---:R-:W-:Y:S02]  /*263d0*/  @P0 IMAD.MOV.U32 R15, RZ, RZ, R19 ;  /* 0x000000ffff0f0224 */ /* 0x004fe400078e0013 */
[----:B---3--:R-:W-:-:S05]  /*263e0*/  @P0 IMAD.MOV.U32 R14, RZ, RZ, R18 ;  /* 0x000000ffff0e0224 */ /* 0x008fca00078e0012 */
[----:B------:R4:W2:Y:S02]  /*263f0*/  @P0 LDG.E.U16 R17, desc[UR38][R14.64] ;  /* 0x000000260e110981 */ /* 0x0008a4000c1e1500 */
[----:B----4-:R-:W-:Y:S02]  /*26400*/  @P1 IMAD.MOV.U32 R14, RZ, RZ, R12 ;  /* 0x000000ffff0e1224 */ /* 0x010fe400078e000c */
[----:B------:R-:W-:-:S05]  /*26410*/  @P1 IMAD.MOV.U32 R15, RZ, RZ, R16 ;  /* 0x000000ffff0f1224 */ /* 0x000fca00078e0010 */
[----:B------:R0:W3:Y:S02]  /*26420*/  @P1 LDG.E.U16 R11, desc[UR38][R14.64] ;  /* 0x000000260e0b1981 */ /* 0x0000e4000c1e1500 */
[----:B0-----:R-:W-:Y:S02]  /*26430*/  @P1 IMAD.MOV.U32 R14, RZ, RZ, R9 ;  /* 0x000000ffff0e1224 */ /* 0x001fe400078e0009 */
[----:B------:R-:W-:-:S05]  /*26440*/  @P1 IMAD.MOV.U32 R15, RZ, RZ, R10 ;  /* 0x000000ffff0f1224 */ /* 0x000fca00078e000a */
[----:B------:R0:W4:Y:S02]  /*26450*/  @P1 LDG.E.U16 R8, desc[UR38][R14.64] ;  /* 0x000000260e081981 */ /* 0x000124000c1e1500 */
[----:B0-----:R-:W-:Y:S02]  /*26460*/  @P1 IMAD.MOV.U32 R14, RZ, RZ, R6 ;  /* 0x000000ffff0e1224 */ /* 0x001fe400078e0006 */
[----:B------:R-:W-:-:S05]  /*26470*/  @P1 IMAD.MOV.U32 R15, RZ, RZ, R7 ;  /* 0x000000ffff0f1224 */ /* 0x000fca00078e0007 */
[----:B------:R0:W2:Y:S02]  /*26480*/  @P1 LDG.E.U16 R5, desc[UR38][R14.64] ;  /* 0x000000260e051981 */ /* 0x0000a4000c1e1500 */
[----:B0-----:R-:W-:Y:S02]  /*26490*/  @P1 IMAD.MOV.U32 R14, RZ, RZ, R2 ;  /* 0x000000ffff0e1224 */ /* 0x001fe400078e0002 */
[----:B------:R-:W-:-:S05]  /*264a0*/  @P1 IMAD.MOV.U32 R15, RZ, RZ, R4 ;  /* 0x000000ffff0f1224 */ /* 0x000fca00078e0004 */
[----:B------:R-:W2:Y:S01]  /*264b0*/  @P1 LDG.E.U16 R0, desc[UR38][R14.64] ;  /* 0x000000260e001981 */ /* 0x000ea2000c1e1500 */
[----:B------:R-:W0:Y:S03]  /*264c0*/  S2R R2, SR_TID.X ;  /* 0x0000000000027919 */ /* 0x000e260000002100 */
        /* <DEDUP_REMOVED lines=14> */
[----:B------:R-:W1:Y:S01]  /*265b0*/  S2R R3, SR_TID.X ;  /* 0x0000000000037919 */ /* 0x000e620000002100 */
[----:B------:R-:W-:Y:S06]  /*265c0*/  BAR.SYNC.DEFER_BLOCKING 0x0 ;  /* 0x0000000000007b1d */ /* 0x000fec0000010000 */
[----:B--2---:R-:W-:Y:S04]  /*265d0*/  STL [R1+0x134], R0 ;  /* 0x0001340001007387 */ /* 0x004fe80000100800 */
[----:B------:R-:W-:Y:S04]  /*265e0*/  STL [R1+0x150], R20 ;  /* 0x0001501401007387 */ /* 0x000fe80000100800 */
[----:B------:R-:W-:Y:S04]  /*265f0*/  STL [R1+0x4328], R14 ;  /* 0x0043280e01007387 */ /* 0x000fe80000100800 */
[----:B------:R-:W-:Y:S04]  /*26600*/  STL [R1+0x4330], R14 ;  /* 0x0043300e01007387 */ /* 0x000fe80000100800 */
[----:B------:R-:W-:Y:S04]  /*26610*/  STL [R1+0x148], R17 ;  /* 0x0001481101007387 */ /* 0x000fe80000100800 */
[----:B------:R-:W-:Y:S04]  /*26620*/  STL [R1+0x4384], R14 ;  /* 0x0043840e01007387 */ /* 0x000fe80000100800 */
[----:B------:R-:W-:Y:S04]  /*26630*/  STL [R1+0x42b0], R15 ;  /* 0x0042b00f01007387 */ /* 0x000fe80000100800 */
[----:B---3--:R-:W-:Y:S04]  /*26640*/  STL [R1+0x140], R11 ;  /* 0x0001400b01007387 */ /* 0x008fe80000100800 */
[----:B0-----:R-:W-:Y:S04]  /*26650*/  STL [R1+0x4444], R2 ;  /* 0x0044440201007387 */ /* 0x001fe80000100800 */
[----:B------:R-:W-:Y:S04]  /*26660*/  STL [R1+0x42b8], R15 ;  /* 0x0042b80f01007387 */ /* 0x000fe80000100800 */
[----:B----4-:R-:W-:Y:S04]  /*26670*/  STL [R1+0x13c], R8 ;  /* 0x00013c0801007387 */ /* 0x010fe80000100800 */
[----:B------:R0:W-:Y:S04]  /*26680*/  STL [R1+0x4394], R15 ;  /* 0x0043940f01007387 */ /* 0x0001e80000100800 */
[----:B0-----:R-:W2:Y:S04]  /*26690*/  LDL.LU R15, [R1+0xb88] ;  /* 0x000b8800010f7983 */ /* 0x001ea80000300800 */
[----:B------:R-:W-:Y:S01]  /*266a0*/  STL [R1+0x138], R5 ;  /* 0x0001380501007387 */ /* 0x000fe20000100800 */
[----:B------:R-:W-:Y:S01]  /*266b0*/  LOP3.LUT R14, R2, 0x3f, RZ, 0xc0, !PT ;  /* 0x0000003f020e7812 */ /* 0x000fe200078ec0ff */
[----:B------:R-:W0:Y:S02]  /*266c0*/  S2R R0, SR_TID.X ;  /* 0x0000000000007919 */ /* 0x000e240000002100 */
[----:B--2---:R2:W-:Y:S04]  /*266d0*/  STL [R1+0x4494], R15 ;  /* 0x0044940f01007387 */ /* 0x0045e80000100800 */
[----:B--2---:R-:W2:Y:S04]  /*266e0*/  LDL.LU R15, [R1+0xb94] ;  /* 0x000b9400010f7983 */ /* 0x004ea80000300800 */
        /* <DEDUP_REMOVED lines=21> */
[----:B------:R-:W3:Y:S01]  /*26840*/  LDL.LU R27, [R1+0x84c] ;  /* 0x00084c00011b7983 */ /* 0x000ee20000300800 */
[----:B0-----:R-:W-:-:S02]  /*26850*/  LOP3.LUT R0, R0, 0x3f, RZ, 0xc0, !PT ;  /* 0x0000003f00007812 */ /* 0x001fc400078ec0ff */
[----:B-1----:R-:W-:Y:S01]  /*26860*/  LOP3.LUT R3, R3, 0x3f, RZ, 0xc0, !PT ;  /* 0x0000003f03037812 */ /* 0x002fe200078ec0ff */
[----:B------:R-:W4:Y:S04]  /*26870*/  LDL.LU R28, [R1+0x848] ;  /* 0x00084800011c7983 */ /* 0x000f280000300800 */
[----:B------:R-:W4:Y:S01]  /*26880*/  LDL.LU R29, [R1+0x844] ;  /* 0x00084400011d7983 */ /* 0x000f220000300800 */
[----:B------:R-:W-:Y:S01]  /*26890*/  LOP3.LUT R0, R0, 0x40, RZ, 0xfc, !PT ;  /* 0x0000004000007812 */ /* 0x000fe200078efcff */
[----:B------:R-:W-:Y:S01]  /*268a0*/  IMAD.SHL.U32 R3, R3, 0x2, RZ ;  /* 0x0000000203037824 */ /* 0x000fe200078e00ff */
[-C--:B------:R-:W-:Y:S02]  /*268b0*/  ISETP.GE.AND P0, PT, R14, R13.reuse, PT ;  /* 0x0000000d0e00720c */ /* 0x080fe40003f06270 */
[----:B------:R-:W-:-:S02]  /*268c0*/  ISETP.GE.AND P1, PT, R0, R13, PT ;  /* 0x0000000d0000720c */ /* 0x000fc40003f26270 */
[----:B------:R-:W4:Y:S04]  /*268d0*/  LDL.LU R0, [R1+0x7d0] ;  /* 0x0007d00001007983 */ /* 0x000f280000300800 */
[----:B------:R0:W-:Y:S04]  /*268e0*/  STL [R1+0x440c], R14 ;  /* 0x00440c0e01007387 */ /* 0x0001e80000100800 */
[----:B0-----:R-:W4:Y:S04]  /*268f0*/  LDL.LU R14, [R1+0xb8c] ;  /* 0x000b8c00010e7983 */ /* 0x001f280000300800 */
[----:B------:R0:W-:Y:S04]  /*26900*/  STL [R1+0x4398], R13 ;  /* 0x0043980d01007387 */ /* 0x0001e80000100800 */
[----:B0-----:R-:W4:Y:S04]  /*26910*/  LDL.LU R13, [R1+0xb90] ;  /* 0x000b9000010d7983 */ /* 0x001f280000300800 */
[----:B--2---:R0:W-:Y:S04]  /*26920*/  STS.U16 [R3+UR5], R15 ;  /* 0x0000000f03007988 */ /* 0x0041e80008000405 */
[----:B0-----:R-:W2:Y:S04]  /*26930*/  LDL.LU R15, [R1+0x4494] ;  /* 0x00449400010f7983 */ /* 0x001ea80000300800 */
[----:B---3--:R0:W-:Y:S04]  /*26940*/  STS.U16 [R3+UR5+0x6080], R27 ;  /* 0x0060801b03007988 */ /* 0x0081e80008000405 */
[----:B0-----:R-:W3:Y:S04]  /*26950*/  LDL.LU R27, [R1+0x3e0] ;  /* 0x0003e000011b7983 */ /* 0x001ee80000300800 */
[----:B---3--:R0:W-:Y:S04]  /*26960*/  STL [R1+0x4488], R27 ;  /* 0x0044881b01007387 */ /* 0x0081e80000100800 */
[----:B0-----:R-:W3:Y:S04]  /*26970*/  LDL.LU R27, [R1+0x7c4] ;  /* 0x0007c400011b7983 */ /* 0x001ee80000300800 */
[----:B---3--:R0:W-:Y:S04]  /*26980*/  STL [R1+0x448c], R27 ;  /* 0x00448c1b01007387 */ /* 0x0081e80000100800 */
[----:B0-----:R-:W3:Y:S04]  /*26990*/  LDL.LU R27, [R1+0x7c8] ;  /* 0x0007c800011b7983 */ /* 0x001ee80000300800 */
[----:B----4-:R-:W-:Y:S04]  /*269a0*/  STS.U16 [R3+UR5+0x6100], R28 ;  /* 0x0061001c03007988 */ /* 0x010fe80008000405 */
[----:B------:R-:W-:Y:S04]  /*269b0*/  STS.U16 [R3+UR5+0x6180], R29 ;  /* 0x0061801d03007988 */ /* 0x000fe80008000405 */
[----:B------:R-:W-:Y:S04]  /*269c0*/  STS.U16 [R3+UR5+0x7000], R0 ;  /* 0x0070000003007988 */ /* 0x000fe80008000405 */
[----:B------:R-:W-:Y:S04]  /*269d0*/  STS.U16 [R3+UR5+0x80], R13 ;  /* 0x0000800d03007988 */ /* 0x000fe80008000405 */
[----:B------:R-:W-:Y:S04]  /*269e0*/  STS.U16 [R3+UR5+0x100], R14 ;  /* 0x0001000e03007988 */ /* 0x000fe80008000405 */
[----:B--2---:R-:W-:Y:S04]  /*269f0*/  STS.U16 [R3+UR5+0x180], R15 ;  /* 0x0001800f03007988 */ /* 0x004fe80008000405 */
[----:B------:R-:W-:Y:S04]  /*26a00*/  STS.U16 [R3+UR5+0x1000], R2 ;  /* 0x0010000203007988 */ /* 0x000fe80008000405 */
[----:B------:R-:W-:Y:S04]  /*26a10*/  STS.U16 [R3+UR5+0x1080], R4 ;  /* 0x0010800403007988 */ /* 0x000fe80008000405 */
[----:B------:R-:W-:Y:S04]  /*26a20*/  STS.U16 [R3+UR5+0x1100], R5 ;  /* 0x0011000503007988 */ /* 0x000fe80008000405 */
[----:B------:R-:W-:Y:S04]  /*26a30*/  STS.U16 [R3+UR5+0x1180], R6 ;  /* 0x0011800603007988 */ /* 0x000fe80008000405 */
[----:B------:R-:W-:Y:S04]  /*26a40*/  STS.U16 [R3+UR5+0x2000], R7 ;  /* 0x0020000703007988 */ /* 0x000fe80008000405 */
[----:B------:R-:W-:Y:S04]  /*26a50*/  STS.U16 [R3+UR5+0x2080], R8 ;  /* 0x0020800803007988 */ /* 0x000fe80008000405 */
[----:B------:R-:W-:Y:S04]  /*26a60*/  STS.U16 [R3+UR5+0x2100], R9 ;  /* 0x0021000903007988 */ /* 0x000fe80008000405 */
[----:B---3--:R0:W-:Y:S04]  /*26a70*/  STL [R1+0x4490], R27 ;  /* 0x0044901b01007387 */ /* 0x0081e80000100800 */
        /* <DEDUP_REMOVED lines=13> */
[----:B------:R0:W-:Y:S04]  /*26b50*/  STS.U16 [R3+UR5+0x2180], R10 ;  /* 0x0021800a03007988 */ /* 0x0001e80008000405 */
[----:B------:R-:W3:Y:S04]  /*26b60*/  LDL.LU R9, [R1+0x19c] ;  /* 0x00019c0001097983 */ /* 0x000ee80000300800 */
[----:B------:R1:W-:Y:S04]  /*26b70*/  STS.U16 [R3+UR5+0x3000], R11 ;  /* 0x0030000b03007988 */ /* 0x0003e80008000405 */
[----:B------:R0:W-:Y:S04]  /*26b80*/  STS.U16 [R3+UR5+0x3080], R12 ;  /* 0x0030800c03007988 */ /* 0x0001e80008000405 */
[----:B------:R0:W-:Y:S04]  /*26b90*/  STS.U16 [R3+UR5+0x3100], R16 ;  /* 0x0031001003007988 */ /* 0x0001e80008000405 */
[----:B------:R1:W-:Y:S04]  /*26ba0*/  STS.U16 [R3+UR5+0x3180], R17 ;  /* 0x0031801103007988 */ /* 0x0003e80008000405 */
[----:B------:R1:W-:Y:S04]  /*26bb0*/  STS.U16 [R3+UR5+0x4000], R18 ;  /* 0x0040001203007988 */ /* 0x0003e80008000405 */
[----:B0-----:R-:W3:Y:S04]  /*26bc0*/  LDL.LU R10, [R1+0x198] ;  /* 0x00019800010a7983 */ /* 0x001ee80000300800 */
[----:B-1----:R-:W3:Y:S04]  /*26bd0*/  LDL.LU R11, [R1+0x194] ;  /* 0x00019400010b7983 */ /* 0x002ee80000300800 */
        /* <DEDUP_REMOVED lines=18> */
[----:B0-----:R-:W3:Y:S04]  /*26d00*/  LDL.LU R25, [R1+0x58] ;  /* 0x0000580001197983 */ /* 0x001ee80000300800 */
[----:B-1----:R-:W3:Y:S04]  /*26d10*/  LDL.LU R26, [R1+0x54] ;  /* 0x00005400011a7983 */ /* 0x002ee80000300800 */
[----:B--2---:R0:W-:Y:S04]  /*26d20*/  STS.U16 [R3+UR5+0x7080], R27 ;  /* 0x0070801b03007988 */ /* 0x0041e80008000405 */
[----:B0-----:R-:W2:Y:S04]  /*26d30*/  LDL.LU R27, [R1+0x4490] ;  /* 0x00449000011b7983 */ /* 0x001ea80000300800 */
[----:B--2---:R0:W-:Y:S04]  /*26d40*/  STS.U16 [R3+UR5+0x7100], R27 ;  /* 0x0071001b03007988 */ /* 0x0041e80008000405 */
[----:B0-----:R-:W2:Y:S04]  /*26d50*/  LDL.LU R27, [R1+0x448c] ;  /* 0x00448c00011b7983 */ /* 0x001ea80000300800 */
[----:B--2---:R0:W-:Y:S04]  /*26d60*/  STS.U16 [R3+UR5+0x7180], R27 ;  /* 0x0071801b03007988 */ /* 0x0041e80008000405 */
[----:B0-----:R-:W2:Y:S04]  /*26d70*/  LDL.LU R27, [R1+0x4488] ;  /* 0x00448800011b7983 */ /* 0x001ea80000300800 */
[----:B---3--:R-:W-:Y:S04]  /*26d80*/  STS.U16 [R3+UR5+0x8080], R28 ;  /* 0x0080801c03007988 */ /* 0x008fe80008000405 */
[----:B----4-:R-:W-:Y:S04]  /*26d90*/  STS.U16 [R3+UR5+0x8100], R29 ;  /* 0x0081001d03007988 */ /* 0x010fe80008000405 */
[----:B------:R-:W-:Y:S04]  /*26da0*/  STS.U16 [R3+UR5+0x8180], R0 ;  /* 0x0081800003007988 */ /* 0x000fe80008000405 */
[----:B------:R-:W-:Y:S04]  /*26db0*/  STS.U16 [R3+UR5+0x9000], R13 ;  /* 0x0090000d03007988 */ /* 0x000fe80008000405 */
[----:B--2---:R0:W-:Y:S04]  /*26dc0*/  STS.U16 [R3+UR5+0x8000], R27 ;  /* 0x0080001b03007988 */ /* 0x0041e80008000405 */
[----:B0-----:R-:W2:Y:S04]  /*26dd0*/  LDL.LU R27, [R1+0x4484] ;  /* 0x00448400011b7983 */ /* 0x001ea80000300800 */
[----:B------:R-:W3:Y:S04]  /*26de0*/  LDL.LU R28, [R1+0x4480] ;  /* 0x00448000011c7983 */ /* 0x000ee80000300800 */
[----:B------:R-:W4:Y:S04]  /*26df0*/  LDL.LU R29, [R1+0x447c] ;  /* 0x00447c00011d7983 */ /* 0x000f280000300800 */
[----:B------:R-:W2:Y:S04]  /*26e00*/  LDL.LU R0, [R1+0x4478] ;  /* 0x0044780001007983 */ /* 0x000ea80000300800 */
[----:B------:R-:W2:Y:S04]  /*26e10*/  LDL.LU R13, [R1+0xaf0] ;  /* 0x000af000010d7983 */ /* 0x000ea80000300800 */
[----:B------:R-:W-:Y:S04]  /*26e20*/  STS.U16 [R3+UR5+0x9080], R14 ;  /* 0x0090800e03007988 */ /* 0x000fe80008000405 */
        /* <DEDUP_REMOVED lines=16> */
[----:B--2---:R0:W-:Y:S04]  /*26f30*/  STL [R1+0x4474], R13 ;  /* 0x0044740d01007387 */ /* 0x0041e80000100800 */
[----:B0-----:R-:W2:Y:S04]  /*26f40*/  LDL.LU R13, [R1+0xb84] ;  /* 0x000b8400010d7983 */ /* 0x001ea80000300800 */
        /* <DEDUP_REMOVED lines=16> */
[----:B------:R0:W-:Y:S04]  /*27050*/  STS.U16 [R3+UR5+0xd180], R22 ;  /* 0x00d1801603007988 */ /* 0x0001e80008000405 */
[----:B------:R-:W2:Y:S04]  /*27060*/  LDL.LU R21, [R1+0x8b8] ;  /* 0x0008b80001157983 */ /* 0x000ea80000300800 */
[----:B------:R1:W-:Y:S04]  /*27070*/  STS.U16 [R3+UR5+0xe000], R23 ;  /* 0x00e0001703007988 */ /* 0x0003e80008000405 */
[----:B------:R0:W-:Y:S04]  /*27080*/  STS.U16 [R3+UR5+0xe080], R24 ;  /* 0x00e0801803007988 */ /* 0x0001e80008000405 */
[----:B------:R0:W-:Y:S04]  /*27090*/  STS.U16 [R3+UR5+0xe100], R25 ;  /* 0x00e1001903007988 */ /* 0x0001e80008000405 */
[----:B------:R1:W-:Y:S04]  /*270a0*/  STS.U16 [R3+UR5+0xe180], R26 ;  /* 0x00e1801a03007988 */ /* 0x0003e80008000405 */
[----:B------:R3:W-:Y:S04]  /*270b0*/  STS.U16 [R3+UR5+0xf000], R0 ;  /* 0x00f0000003007988 */ /* 0x0007e80008000405 */
[----:B0-----:R-:W2:Y:S04]  /*270c0*/  LDL.LU R22, [R1+0x8b4] ;  /* 0x0008b40001167983 */ /* 0x001ea80000300800 */
[----:B-1----:R-:W2:Y:S04]  /*270d0*/  LDL.LU R23, [R1+0x840] ;  /* 0x0008400001177983 */ /* 0x002ea80000300800 */
[----:B------:R-:W2:Y:S04]  /*270e0*/  LDL.LU R24, [R1+0x83c] ;  /* 0x00083c0001187983 */ /* 0x000ea80000300800 */
[----:B------:R-:W2:Y:S04]  /*270f0*/  LDL.LU R25, [R1+0x838] ;  /* 0x0008380001197983 */ /* 0x000ea80000300800 */
[----:B------:R-:W2:Y:S04]  /*27100*/  LDL.LU R26, [R1+0x834] ;  /* 0x00083400011a7983 */ /* 0x000ea80000300800 */
[----:B---3--:R-:W3:Y:S04]  /*27110*/  LDL.LU R0, [R1+0x7c0] ;  /* 0x0007c00001007983 */ /* 0x008ee80000300800 */
[----:B----4-:R-:W-:Y:S04]  /*27120*/  STS.U16 [R3+UR5+0xf080], R29 ;  /* 0x00f0801d03007988 */ /* 0x010fe80008000405 */
[----:B------:R0:W-:Y:S04]  /*27130*/  STL [R1+0x439c], R29 ;  /* 0x00439c1d01007387 */ /* 0x0001e80000100800 */
[----:B------:R-:W-:Y:S04]  /*27140*/  STS.U16 [R3+UR5+0xf100], R28 ;  /* 0x00f1001c03007988 */ /* 0x000fe80008000405 */
[----:B------:R1:W-:Y:S04]  /*27150*/  STS.U16 [R3+UR5+0x9180], R2 ;  /* 0x0091800203007988 */ /* 0x0003e80008000405 */
[----:B------:R-:W-:Y:S04]  /*27160*/  STS.U16 [R3+UR5+0xf180], R27 ;  /* 0x00f1801b03007988 */ /* 0x000fe80008000405 */
[----:B0-----:R-:W4:Y:S04]  /*27170*/  LDL.LU R29, [R1+0xaf4] ;  /* 0x000af400011d7983 */ /* 0x001f280000300800 */
[----:B------:R0:W-:Y:S01]  /*27180*/  STL [R1+0x43a0], R28 ;  /* 0x0043a01c01007387 */ /* 0x0001e20000100800 */
[----:B-1----:R-:W-:-:S03]  /*27190*/  LOP3.LUT R2, R3, 0x10, RZ, 0x3c, !PT ;  /* 0x0000001003027812 */ /* 0x002fc600078e3cff */
[----:B0-----:R-:W3:Y:S04]  /*271a0*/  LDL.LU R28, [R1+0xb78] ;  /* 0x000b7800011c7983 */ /* 0x001ee80000300800 */
[----:B------:R0:W-:Y:S04]  /*271b0*/  STL [R1+0x43a8], R27 ;  /* 0x0043a81b01007387 */ /* 0x0001e80000100800 */
[----:B0-----:R-:W3:Y:S04]  /*271c0*/  LDL.LU R27, [R1+0xb7c] ;  /* 0x000b7c00011b7983 */ /* 0x001ee80000300800 */
[----:B------:R0:W-:Y:S04]  /*271d0*/  STL [R1+0x43a4], R3 ;  /* 0x0043a40301007387 */ /* 0x0001e80000100800 */
[----:B0-----:R-:W3:Y:S04]  /*271e0*/  LDL.LU R3, [R1+0xb80] ;  /* 0x000b800001037983 */ /* 0x001ee80000300800 */
[----:B--2---:R0:W-:Y:S04]  /*271f0*/  STS.U16 [R2+UR5+0x200], R13 ;  /* 0x0002000d02007988 */ /* 0x0041e80008000405 */
[----:B0-----:R-:W2:Y:S04]  /*27200*/  LDL.LU R13, [R1+0x4474] ;  /* 0x00447400010d7983 */ /* 0x001ea80000300800 */
[----:B---3--:R-:W-:Y:S04]  /*27210*/  STS.U16 [R2+UR5+0x280], R3 ;  /* 0x0002800302007988 */ /* 0x008fe80008000405 */
[----:B------:R-:W-:Y:S04]  /*27220*/  STS.U16 [R2+UR5+0x300], R27 ;  /* 0x0003001b02007988 */ /* 0x000fe80008000405 */
[----:B------:R-:W-:Y:S04]  /*27230*/  STS.U16 [R2+UR5+0x380], R28 ;  /* 0x0003801c02007988 */ /* 0x000fe80008000405 */
[----:B----4-:R-:W-:Y:S04]  /*27240*/  STS.U16 [R2+UR5+0x1200], R29 ;  /* 0x0012001d02007988 */ /* 0x010fe80008000405 */
        /* <DEDUP_REMOVED lines=18> */
[----:B------:R0:W-:Y:S04]  /*27370*/  STS.U16 [R2+UR5+0x5380], R22 ;  /* 0x0053801602007988 */ /* 0x0001e80008000405 */
[----:B------:R1:W-:Y:S04]  /*27380*/  STS.U16 [R2+UR5+0x6200], R23 ;  /* 0x0062001702007988 */ /* 0x0003e80008000405 */
[----:B0-----:R-:W2:Y:S04]  /*27390*/  LDL.LU R22, [R1+0x44c] ;  /* 0x00044c0001167983 */ /* 0x001ea80000300800 */
[----:B-1----:R-:W3:Y:S04]  /*273a0*/  LDL.LU R23, [R1+0x3d0] ;  /* 0x0003d00001177983 */ /* 0x002ee80000300800 */
[----:B---3--:R0:W-:Y:S04]  /*273b0*/  STL [R1+0x446c], R23 ;  /* 0x00446c1701007387 */ /* 0x0081e80000100800 */
[----:B0-----:R-:W3:Y:S04]  /*273c0*/  LDL.LU R23, [R1+0x444] ;  /* 0x0004440001177983 */ /* 0x001ee80000300800 */
[----:B------:R-:W-:Y:S04]  /*273d0*/  STS.U16 [R2+UR5+0x6280], R24 ;  /* 0x0062801802007988 */ /* 0x000fe80008000405 */
[----:B------:R-:W-:Y:S04]  /*273e0*/  STS.U16 [R2+UR5+0x6300], R25 ;  /* 0x0063001902007988 */ /* 0x000fe80008000405 */
[----:B------:R-:W-:Y:S04]  /*273f0*/  STS.U16 [R2+UR5+0x6380], R26 ;  /* 0x0063801a02007988 */ /* 0x000fe80008000405 */
[----:B---3--:R0:W-:Y:S04]  /*27400*/  STL [R1+0x4470], R23 ;  /* 0x0044701701007387 */ /* 0x0081e80000100800 */
[----:B0-----:R-:W3:Y:S04]  /*27410*/  LDL.LU R23, [R1+0x448] ;  /* 0x0004480001177983 */ /* 0x001ee80000300800 */
        /* <DEDUP_REMOVED lines=24> */
[----:B------:R0:W-:Y:S04]  /*275a0*/  STS.U16 [R2+UR5+0x7200], R0 ;  /* 0x0072000002007988 */ /* 0x0001e80008000405 */
[----:B------:R-:W4:Y:S04]  /*275b0*/  LDL.LU R21, [R1+0x4c] ;  /* 0x00004c0001157983 */ /* 0x000f280000300800 */
[----:B--2---:R1:W-:Y:S04]  /*275c0*/  STS.U16 [R2+UR5+0x7280], R22 ;  /* 0x0072801602007988 */ /* 0x0043e80008000405 */
[----:B0-----:R-:W2:Y:S04]  /*275d0*/  LDL.LU R0, [R1+0x48] ;  /* 0x0000480001007983 */ /* 0x001ea80000300800 */
[----:B-1----:R-:W2:Y:S04]  /*275e0*/  LDL.LU R22, [R1+0x44] ;  /* 0x0000440001167983 */ /* 0x002ea80000300800 */
[----:B---3--:R0:W-:Y:S04]  /*275f0*/  STS.U16 [R2+UR5+0x7300], R23 ;  /* 0x0073001702007988 */ /* 0x0081e80008000405 */
[----:B0-----:R-:W3:Y:S04]  /*27600*/  LDL.LU R23, [R1+0x4470] ;  /* 0x0044700001177983 */ /* 0x001ee80000300800 */
[----:B---3--:R0:W-:Y:S04]  /*27610*/  STS.U16 [R2+UR5+0x7380], R23 ;  /* 0x0073801702007988 */ /* 0x0081e80008000405 */
[----:B0-----:R-:W3:Y:S04]  /*27620*/  LDL.LU R23, [R1+0x446c] ;  /* 0x00446c0001177983 */ /* 0x001ee80000300800 */
[----:B---3--:R0:W-:Y:S04]  /*27630*/  STS.U16 [R2+UR5+0x8200], R23 ;  /* 0x0082001702007988 */ /* 0x0081e80008000405 */
[----:B----4-:R1:W-:Y:S04]  /*27640*/  STS.U16 [R2+UR5+0x8280], R24 ;  /* 0x0082801802007988 */ /* 0x0103e80008000405 */
[----:B------:R3:W-:Y:S04]  /*27650*/  STS.U16 [R2+UR5+0x8300], R25 ;  /* 0x0083001902007988 */ /* 0x0007e80008000405 */
[----:B------:R4:W-:Y:S04]  /*27660*/  STS.U16 [R2+UR5+0x8380], R26 ;  /* 0x0083801a02007988 */ /* 0x0009e80008000405 */
[----:B0-----:R-:W2:Y:S04]  /*27670*/  LDL.LU R23, [R1+0x4468] ;  /* 0x0044680001177983 */ /* 0x001ea80000300800 */
[----:B-1----:R-:W2:Y:S04]  /*27680*/  LDL.LU R24, [R1+0x4464] ;  /* 0x0044640001187983 */ /* 0x002ea80000300800 */
[----:B---3--:R-:W3:Y:S04]  /*27690*/  LDL.LU R25, [R1+0x4460] ;  /* 0x0044600001197983 */ /* 0x008ee80000300800 */
[----:B----4-:R-:W4:Y:S04]  /*276a0*/  LDL.LU R26, [R1+0x445c] ;  /* 0x00445c00011a7983 */ /* 0x010f280000300800 */
        /* <DEDUP_REMOVED lines=22> */
[----:B--2---:R-:W-:Y:S04]  /*27810*/  STS.U16 [R2+UR5+0xe300], R0 ;  /* 0x00e3000002007988 */ /* 0x004fe80008000405 */
[----:B------:R-:W-:Y:S04]  /*27820*/  STS.U16 [R2+UR5+0xe380], R22 ;  /* 0x00e3801602007988 */ /* 0x000fe80008000405 */
[----:B----4-:R-:W-:Y:S04]  /*27830*/  STS.U16 [R2+UR5+0xf200], R26 ;  /* 0x00f2001a02007988 */ /* 0x010fe80008000405 */
[----:B------:R-:W-:Y:S04]  /*27840*/  STL [R1+0x43ac], R26 ;  /* 0x0043ac1a01007387 */ /* 0x000fe80000100800 */
[----:B---3--:R-:W-:Y:S04]  /*27850*/  STS.U16 [R2+UR5+0xf280], R25 ;  /* 0x00f2801902007988 */ /* 0x008fe80008000405 */
[----:B------:R0:W-:Y:S04]  /*27860*/  STL [R1+0x43b0], R25 ;  /* 0x0043b01901007387 */ /* 0x0001e80000100800 */
[----:B0-----:R-:W2:Y:S01]  /*27870*/  LDL.LU R25, [R1+0xb68] ;  /* 0x000b680001197983 */ /* 0x001ea20000300800 */
[----:B------:R-:W0:Y:S03]  /*27880*/  S2R R22, SR_TID.X ;  /* 0x0000000000167919 */ /* 0x000e260000002100 */
[----:B--2---:R1:W-:Y:S04]  /*27890*/  STL [R1+0x4454], R25 ;  /* 0x0044541901007387 */ /* 0x0043e80000100800 */
[----:B-1----:R-:W2:Y:S04]  /*278a0*/  LDL.LU R25, [R1+0xb74] ;  /* 0x000b740001197983 */ /* 0x002ea80000300800 */
[----:B------:R1:W-:Y:S01]  /*278b0*/  STS.U16 [R2+UR5+0xf300], R24 ;  /* 0x00f3001802007988 */ /* 0x0003e20008000405 */
[----:B------:R-:W3:Y:S03]  /*278c0*/  S2R R0, SR_TID.X ;  /* 0x0000000000007919 */ /* 0x000ee60000002100 */
[----:B--2---:R0:W-:Y:S04]  /*278d0*/  STL [R1+0x4458], R25 ;  /* 0x0044581901007387 */ /* 0x0041e80000100800 */
[----:B------:R-:W2:Y:S04]  /*278e0*/  LDL.LU R26, [R1+0xae4] ;  /* 0x000ae400011a7983 */ /* 0x000ea80000300800 */
[----:B------:R-:W4:Y:S04]  /*278f0*/  LDL.LU R3, [R1+0xae0] ;  /* 0x000ae00001037983 */ /* 0x000f280000300800 */
[----:B------:R-:W2:Y:S04]  /*27900*/  LDL.LU R27, [R1+0xadc] ;  /* 0x000adc00011b7983 */ /* 0x000ea80000300800 */
[----:B------:R-:W2:Y:S04]  /*27910*/  LDL.LU R28, [R1+0xad8] ;  /* 0x000ad800011c7983 */ /* 0x000ea80000300800 */
[----:B------:R-:W2:Y:S04]  /*27920*/  LDL.LU R29, [R1+0xa54] ;  /* 0x000a5400011d7983 */ /* 0x000ea80000300800 */
[----:B------:R-:W2:Y:S04]  /*27930*/  LDL.LU R13, [R1+0xa50] ;  /* 0x000a5000010d7983 */ /* 0x000ea80000300800 */
[----:B------:R-:W2:Y:S04]  /*27940*/  LDL.LU R14, [R1+0xa4c] ;  /* 0x000a4c00010e7983 */ /* 0x000ea80000300800 */
[----:B------:R-:W2:Y:S04]  /*27950*/  LDL.LU R15, [R1+0xa48] ;  /* 0x000a4800010f7983 */ /* 0x000ea80000300800 */
[----:B-1----:R-:W2:Y:S04]  /*27960*/  LDL.LU R2, [R1+0x9c4] ;  /* 0x0009c40001027983 */ /* 0x002ea80000300800 */
[----:B------:R-:W2:Y:S04]  /*27970*/  LDL.LU R4, [R1+0x9c0] ;  /* 0x0009c00001047983 */ /* 0x000ea80000300800 */
[----:B------:R-:W2:Y:S04]  /*27980*/  LDL.LU R5, [R1+0x9bc] ;  /* 0x0009bc0001057983 */ /* 0x000ea80000300800 */
[----:B------:R-:W2:Y:S01]  /*27990*/  LDL.LU R6, [R1+0x9b8] ;  /* 0x0009b80001067983 */ /* 0x000ea20000300800 */
[----:B0-----:R-:W-:-:S03]  /*279a0*/  LOP3.LUT R25, R22, 0x3f, RZ, 0xc0, !PT ;  /* 0x0000003f16197812 */ /* 0x001fc600078ec0ff */
[----:B------:R-:W2:Y:S04]  /*279b0*/  LDL.LU R7, [R1+0x934] ;  /* 0x0009340001077983 */ /* 0x000ea80000300800 */
[----:B------:R-:W2:Y:S04]  /*279c0*/  LDL.LU R8, [R1+0x930] ;  /* 0x0009300001087983 */ /* 0x000ea80000300800 */
[----:B------:R-:W2:Y:S04]  /*279d0*/  LDL.LU R9, [R1+0x92c] ;  /* 0x00092c0001097983 */ /* 0x000ea80000300800 */
[----:B------:R-:W2:Y:S04]  /*279e0*/  LDL.LU R10, [R1+0x928] ;  /* 0x00092800010a7983 */ /* 0x000ea80000300800 */
[----:B------:R-:W2:Y:S01]  /*279f0*/  LDL.LU R11, [R1+0x8b0] ;  /* 0x0008b000010b7983 */ /* 0x000ea20000300800 */
[----:B------:R-:W-:-:S03]  /*27a00*/  IMAD.SHL.U32 R25, R25, 0x2, RZ ;  /* 0x0000000219197824 */ /* 0x000fc600078e00ff */
[----:B------:R-:W2:Y:S04]  /*27a10*/  LDL.LU R12, [R1+0x8ac] ;  /* 0x0008ac00010c7983 */ /* 0x000ea80000300800 */
[----:B------:R-:W2:Y:S04]  /*27a20*/  LDL.LU R16, [R1+0x8a8] ;  /* 0x0008a80001107983 */ /* 0x000ea80000300800 */
[----:B------:R-:W2:Y:S04]  /*27a30*/  LDL.LU R17, [R1+0x8a4] ;  /* 0x0008a40001117983 */ /* 0x000ea80000300800 */
[----:B------:R-:W2:Y:S04]  /*27a40*/  LDL.LU R18, [R1+0x830] ;  /* 0x0008300001127983 */ /* 0x000ea80000300800 */
[----:B------:R-:W2:Y:S01]  /*27a50*/  LDL.LU R19, [R1+0x82c] ;  /* 0x00082c0001137983 */ /* 0x000ea20000300800 */
[----:B------:R-:W-:-:S03]  /*27a60*/  LOP3.LUT R25, R25, 0x10, RZ, 0x3c, !PT ;  /* 0x0000001019197812 */ /* 0x000fc600078e3cff */
[----:B------:R-:W2:Y:S04]  /*27a70*/  LDL.LU R20, [R1+0x828] ;  /* 0x0008280001147983 */ /* 0x000ea80000300800 */
[----:B------:R-:W2:Y:S04]  /*27a80*/  LDL.LU R21, [R1+0x824] ;  /* 0x0008240001157983 */ /* 0x000ea80000300800 */
[----:B------:R-:W2:Y:S04]  /*27a90*/  LDL.LU R22, [R1+0x440] ;  /* 0x0004400001167983 */ /* 0x000ea80000300800 */
[----:B------:R0:W-:Y:S04]  /*27aa0*/  STL [R1+0x43b4], R24 ;  /* 0x0043b41801007387 */ /* 0x0001e80000100800 */
[----:B------:R1:W-:Y:S04]  /*27ab0*/  STS.U16 [R25+UR5+0xf380], R23 ;  /* 0x00f3801719007988 */ /* 0x0003e80008000405 */
[----:B0-----:R-:W2:Y:S04]  /*27ac0*/  LDL.LU R24, [R1+0xb6c] ;  /* 0x000b6c0001187983 */ /* 0x001ea80000300800 */
[----:B-1----:R-:W2:Y:S01]  /*27ad0*/  LDL.LU R25, [R1+0x4458] ;  /* 0x0044580001197983 */ /* 0x002ea20000300800 */
[----:B---3--:R-:W-:-:S05]  /*27ae0*/  LOP3.LUT R0, R0, 0x3f, RZ, 0xc0, !PT ;  /* 0x0000003f00007812 */ /* 0x008fca00078ec0ff */
[----:B------:R-:W-:Y:S01]  /*27af0*/  IMAD.SHL.U32 R0, R0, 0x2, RZ ;  /* 0x0000000200007824 */ /* 0x000fe200078e00ff */
[----:B------:R0:W-:Y:S04]  /*27b00*/  STL [R1+0x43b8], R23 ;  /* 0x0043b81701007387 */ /* 0x0001e80000100800 */
[----:B------:R-:W-:Y:S01]  /*27b10*/  LOP3.LUT R0, R0, 0x20, RZ, 0x3c, !PT ;  /* 0x0000002000007812 */ /* 0x000fe200078e3cff */
[----:B0-----:R-:W3:Y:S04]  /*27b20*/  LDL.LU R23, [R1+0xb70] ;  /* 0x000b700001177983 */ /* 0x001ee80000300800 */
[----:B--2---:R0:W-:Y:S04]  /*27b30*/  STS.U16 [R0+UR5+0x400], R25 ;  /* 0x0004001900007988 */ /* 0x0041e80008000405 */
[----:B0-----:R-:W2:Y:S04]  /*27b40*/  LDL.LU R25, [R1+0x4454] ;  /* 0x0044540001197983 */ /* 0x001ea80000300800 */
[----:B---3--:R-:W-:Y:S04]  /*27b50*/  STS.U16 [R0+UR5+0x480], R23 ;  /* 0x0004801700007988 */ /* 0x008fe80008000405 */
[----:B------:R-:W-:Y:S04]  /*27b60*/  STS.U16 [R0+UR5+0x500], R24 ;  /* 0x0005001800007988 */ /* 0x000fe80008000405 */
[----:B--2---:R-:W-:Y:S04]  /*27b70*/  STS.U16 [R0+UR5+0x580], R25 ;  /* 0x0005801900007988 */ /* 0x004fe80008000405 */
[----:B------:R-:W-:Y:S04]  /*27b80*/  STS.U16 [R0+UR5+0x1400], R26 ;  /* 0x0014001a00007988 */ /* 0x000fe80008000405 */
[----:B----4-:R-:W-:Y:S04]  /*27b90*/  STS.U16 [R0+UR5+0x1480], R3 ;  /* 0x0014800300007988 */ /* 0x010fe80008000405 */
[----:B------:R-:W-:Y:S04]  /*27ba0*/  STS.U16 [R0+UR5+0x1500], R27 ;  /* 0x0015001b00007988 */ /* 0x000fe80008000405 */
[----:B------:R-:W-:Y:S04]  /*27bb0*/  STS.U16 [R0+UR5+0x1580], R28 ;  /* 0x0015801c00007988 */ /* 0x000fe80008000405 */
[----:B------:R-:W-:Y:S04]  /*27bc0*/  STS.U16 [R0+UR5+0x2400], R29 ;  /* 0x0024001d00007988 */ /* 0x000fe80008000405 */
[----:B------:R-:W-:Y:S04]  /*27bd0*/  STS.U16 [R0+UR5+0x2480], R13 ;  /* 0x0024800d00007988 */ /* 0x000fe80008000405 */
[----:B------:R-:W-:Y:S04]  /*27be0*/  STS.U16 [R0+UR5+0x2500], R14 ;  /* 0x0025000e00007988 */ /* 0x000fe80008000405 */
[----:B------:R-:W-:Y:S04]  /*27bf0*/  STS.U16 [R0+UR5+0x2580], R15 ;  /* 0x0025800f00007988 */ /* 0x000fe80008000405 */
[----:B------:R0:W-:Y:S04]  /*27c00*/  STS.U16 [R0+UR5+0x3400], R2 ;  /* 0x0034000200007988 */ /* 0x0001e80008000405 */
[----:B0-----:R-:W2:Y:S04]  /*27c10*/  LDL.LU R2, [R1+0x3c0] ;  /* 0x0003c00001027983 */ /* 0x001ea80000300800 */
[----:B--2---:R0:W-:Y:S04]  /*27c20*/  STL [R1+0x4448], R2 ;  /* 0x0044480201007387 */ /* 0x0041e80000100800 */
[----:B0-----:R-:W2:Y:S04]  /*27c30*/  LDL.LU R2, [R1+0x434] ;  /* 0x0004340001027983 */ /* 0x001ea80000300800 */
[----:B--2---:R0:W-:Y:S04]  /*27c40*/  STL [R1+0x444c], R2 ;  /* 0x00444c0201007387 */ /* 0x0041e80000100800 */
[----:B0-----:R-:W2:Y:S04]  /*27c50*/  LDL.LU R2, [R1+0x438] ;  /* 0x0004380001027983 */ /* 0x001ea80000300800 */
        /* <DEDUP_REMOVED lines=45> */
[----:B--2---:R0:W-:Y:S04]  /*27f30*/  STS.U16 [R0+UR5+0x7480], R2 ;  /* 0x0074800200007988 */ /* 0x0041e80008000405 */
[----:B0-----:R-:W2:Y:S04]  /*27f40*/  LDL.LU R2, [R1+0x4450] ;  /* 0x0044500001027983 */ /* 0x001ea80000300800 */
[----:B--2---:R0:W-:Y:S04]  /*27f50*/  STS.U16 [R0+UR5+0x7500], R2 ;  /* 0x0075000200007988 */ /* 0x0041e80008000405 */
[----:B0-----:R-:W2:Y:S04]  /*27f60*/  LDL.LU R2, [R1+0x444c] ;  /* 0x00444c0001027983 */ /* 0x001ea80000300800 */
[----:B--2---:R0:W-:Y:S04]  /*27f70*/  STS.U16 [R0+UR5+0x7580], R2 ;  /* 0x0075800200007988 */ /* 0x0041e80008000405 */
[----:B0-----:R-:W2:Y:S04]  /*27f80*/  LDL.LU R2, [R1+0x4448] ;  /* 0x0044480001027983 */ /* 0x001ea80000300800 */
[----:B--2---:R0:W-:Y:S04]  /*27f90*/  STS.U16 [R0+UR5+0x8400], R2 ;  /* 0x0084000200007988 */ /* 0x0041e80008000405 */
[----:B---3--:R1:W-:Y:S04]  /*27fa0*/  STS.U16 [R0+UR5+0x8480], R19 ;  /* 0x0084801300007988 */ /* 0x0083e80008000405 */
[----:B----4-:R2:W-:Y:S04]  /*27fb0*/  STS.U16 [R0+UR5+0x8500], R20 ;  /* 0x0085001400007988 */ /* 0x0105e80008000405 */
[----:B------:R3:W-:Y:S04]  /*27fc0*/  STS.U16 [R0+UR5+0x8580], R21 ;  /* 0x0085801500007988 */ /* 0x0007e80008000405 */
[----:B------:R4:W-:Y:S04]  /*27fd0*/  STS.U16 [R0+UR5+0x9400], R22 ;  /* 0x0094001600007988 */ /* 0x0009e80008000405 */
[----:B0-----:R-:W4:Y:S04]  /*27fe0*/  LDL.LU R2, [R1+0x4444] ;  /* 0x0044440001027983 */ /* 0x001f280000300800 */
[----:B-1----:R-:W4:Y:S04]  /*27ff0*/  LDL.LU R19, [R1+0x4440] ;  /* 0x0044400001137983 */ /* 0x002f280000300800 */
[----:B--2---:R-:W2:Y:S04]  /*28000*/  LDL.LU R20, [R1+0x443c] ;  /* 0x00443c0001147983 */ /* 0x004ea80000300800 */
        /* <DEDUP_REMOVED lines=25> */
[----:B----4-:R-:W-:Y:S04]  /*281a0*/  STS.U16 [R0+UR5+0xf400], R22 ;  /* 0x00f4001600007988 */ /* 0x010fe80008000405 */
[----:B------:R-:W-:Y:S04]  /*281b0*/  STL [R1+0x43bc], R22 ;  /* 0x0043bc1601007387 */ /* 0x000fe80000100800 */
[----:B---3--:R-:W-:Y:S04]  /*281c0*/  STS.U16 [R0+UR5+0xf480], R21 ;  /* 0x00f4801500007988 */ /* 0x008fe80008000405 */
[----:B------:R-:W-:Y:S04]  /*281d0*/  STL [R1+0x43c0], R21 ;  /* 0x0043c01501007387 */ /* 0x000fe80000100800 */
[----:B--2---:R-:W-:Y:S04]  /*281e0*/  STS.U16 [R0+UR5+0xf500], R20 ;  /* 0x00f5001400007988 */ /* 0x004fe80008000405 */
[----:B------:R0:W-:Y:S04]  /*281f0*/  STL [R1+0x43d4], R20 ;  /* 0x0043d41401007387 */ /* 0x0001e80000100800 */
[----:B0-----:R-:W2:Y:S01]  /*28200*/  LDL.LU R20, [R1+0xb5c] ;  /* 0x000b5c0001147983 */ /* 0x001ea20000300800 */
[----:B------:R-:W-:-:S03]  /*28210*/  LOP3.LUT R2, R2, 0x3f, RZ, 0xc0, !PT ;  /* 0x0000003f02027812 */ /* 0x000fc600078ec0ff */
        /* <DEDUP_REMOVED lines=29> */
[----:B------:R0:W-:Y:S04]  /*283f0*/  STL [R1+0x43d8], R19 ;  /* 0x0043d81301007387 */ /* 0x0001e80000100800 */
[----:B------:R1:W-:Y:S01]  /*28400*/  STL [R1+0x4420], R2 ;  /* 0x0044200201007387 */ /* 0x0003e20000100800 */
[----:B0-----:R-:W-:-:S03]  /*28410*/  IMAD.SHL.U32 R19, R2, 0x2, RZ ;  /* 0x0000000202137824 */ /* 0x001fc600078e00ff */
[----:B-1----:R-:W3:Y:S02]  /*28420*/  LDL.LU R2, [R1+0xb60] ;  /* 0x000b600001027983 */ /* 0x002ee40000300800 */
[----:B------:R-:W-:-:S05]  /*28430*/  LOP3.LUT R19, R19, 0x30, RZ, 0x3c, !PT ;  /* 0x0000003013137812 */ /* 0x000fca00078e3cff */
[----:B--2---:R0:W-:Y:S04]  /*28440*/  STS.U16 [R19+UR5+0x600], R20 ;  /* 0x0006001413007988 */ /* 0x0041e80008000405 */
[----:B0-----:R-:W2:Y:S04]  /*28450*/  LDL.LU R20, [R1+0x4430] ;  /* 0x0044300001147983 */ /* 0x001ea80000300800 */
[----:B---3--:R0:W-:Y:S04]  /*28460*/  STS.U16 [R19+UR5+0x680], R2 ;  /* 0x0006800213007988 */ /* 0x0081e80008000405 */
[----:B0-----:R-:W3:Y:S04]  /*28470*/  LDL.LU R2, [R1+0x3b0] ;  /* 0x0003b00001027983 */ /* 0x001ee80000300800 */
[----:B---3--:R0:W-:Y:S04]  /*28480*/  STL [R1+0x4424], R2 ;  /* 0x0044240201007387 */ /* 0x0081e80000100800 */
[----:B0-----:R-:W3:Y:S04]  /*28490*/  LDL.LU R2, [R1+0x424] ;  /* 0x0004240001027983 */ /* 0x001ee80000300800 */
[----:B---3--:R0:W-:Y:S04]  /*284a0*/  STL [R1+0x4428], R2 ;  /* 0x0044280201007387 */ /* 0x0081e80000100800 */
[----:B0-----:R-:W3:Y:S04]  /*284b0*/  LDL.LU R2, [R1+0x428] ;  /* 0x0004280001027983 */ /* 0x001ee80000300800 */
        /* <DEDUP_REMOVED lines=27> */
[----:B------:R0:W-:Y:S04]  /*28670*/  STS.U16 [R19+UR5+0x6700], R17 ;  /* 0x0067001113007988 */ /* 0x0001e80008000405 */
[----:B------:R-:W4:Y:S04]  /*28680*/  LDL.LU R16, [R1+0x3a8] ;  /* 0x0003a80001107983 */ /* 0x000f280000300800 */
[----:B------:R1:W-:Y:S04]  /*28690*/  STS.U16 [R19+UR5+0x6780], R18 ;  /* 0x0067801213007988 */ /* 0x0003e80008000405 */
[----:B0-----:R-:W3:Y:S04]  /*286a0*/  LDL.LU R17, [R1+0x3a4] ;  /* 0x0003a40001117983 */ /* 0x001ee80000300800 */
[----:B-1----:R-:W3:Y:S04]  /*286b0*/  LDL.LU R18, [R1+0x2c0] ;  /* 0x0002c00001127983 */ /* 0x002ee80000300800 */
        /* <DEDUP_REMOVED lines=23> */
[----:B0-----:R-:W3:Y:S04]  /*28830*/  LDL.LU R0, [R1+0x24] ;  /* 0x0000240001007983 */ /* 0x001ee80000300800 */
        /* <DEDUP_REMOVED lines=16> */
[----:B------:R0:W-:Y:S04]  /*28940*/  STS.U16 [R19+UR5+0x9680], R20 ;  /* 0x0096801413007988 */ /* 0x0001e80008000405 */
[----:B------:R1:W-:Y:S04]  /*28950*/  STS.U16 [R19+UR5+0x9700], R21 ;  /* 0x0097001513007988 */ /* 0x0003e80008000405 */
[----:B------:R0:W-:Y:S04]  /*28960*/  STS.U16 [R19+UR5+0x9780], R22 ;  /* 0x0097801613007988 */ /* 0x0001e80008000405 */
[----:B------:R0:W-:Y:S04]  /*28970*/  STS.U16 [R19+UR5+0xa600], R23 ;  /* 0x00a6001713007988 */ /* 0x0001e80008000405 */
        /* <DEDUP_REMOVED lines=10> */
[----:B0-----:R-:W2:Y:S04]  /*28a20*/  LDL.LU R20, [R1+0xb54] ;  /* 0x000b540001147983 */ /* 0x001ea80000300800 */
[----:B------:R-:W-:Y:S04]  /*28a30*/  STS.U16 [R19+UR5+0xc780], R4 ;  /* 0x00c7800413007988 */ /* 0x000fe80008000405 */
[----:B-1----:R-:W2:Y:S04]  /*28a40*/  LDL.LU R21, [R1+0xb50] ;  /* 0x000b500001157983 */ /* 0x002ea80000300800 */
[----:B------:R-:W-:Y:S04]  /*28a50*/  STS.U16 [R19+UR5+0xd600], R5 ;  /* 0x00d6000513007988 */ /* 0x000fe80008000405 */
[----:B------:R-:W2:Y:S04]  /*28a60*/  LDL.LU R22, [R1+0xb4c] ;  /* 0x000b4c0001167983 */ /* 0x000ea80000300800 */
[----:B------:R0:W-:Y:S04]  /*28a70*/  STS.U16 [R19+UR5+0xd680], R6 ;  /* 0x00d6800613007988 */ /* 0x0001e80008000405 */
[----:B------:R-:W2:Y:S04]  /*28a80*/  LDL.LU R23, [R1+0xb44] ;  /* 0x000b440001177983 */ /* 0x000ea80000300800 */
[----:B0-----:R-:W2:Y:S04]  /*28a90*/  LDL.LU R6, [R1+0xac4] ;  /* 0x000ac40001067983 */ /* 0x001ea80000300800 */
[----:B------:R0:W-:Y:S04]  /*28aa0*/  STS.U16 [R19+UR5+0xd700], R7 ;  /* 0x00d7000713007988 */ /* 0x0001e80008000405 */
[----:B------:R-:W2:Y:S04]  /*28ab0*/  LDL.LU R15, [R1+0xac0] ;  /* 0x000ac000010f7983 */ /* 0x000ea80000300800 */
[----:B------:R-:W-:Y:S04]  /*28ac0*/  STS.U16 [R19+UR5+0xd780], R8 ;  /* 0x00d7800813007988 */ /* 0x000fe80008000405 */
[----:B------:R-:W-:Y:S04]  /*28ad0*/  STS.U16 [R19+UR5+0xe600], R9 ;  /* 0x00e6000913007988 */ /* 0x000fe80008000405 */
[----:B------:R-:W-:Y:S04]  /*28ae0*/  STS.U16 [R19+UR5+0xe680], R10 ;  /* 0x00e6800a13007988 */ /* 0x000fe80008000405 */
[----:B------:R-:W-:Y:S04]  /*28af0*/  STS.U16 [R19+UR5+0xe700], R11 ;  /* 0x00e7000b13007988 */ /* 0x000fe80008000405 */
[----:B0-----:R-:W2:Y:S04]  /*28b00*/  LDL.LU R7, [R1+0xab8] ;  /* 0x000ab80001077983 */ /* 0x001ea80000300800 */
[----:B------:R-:W-:Y:S04]  /*28b10*/  STS.U16 [R19+UR5+0xe780], R0 ;  /* 0x00e7800013007988 */ /* 0x000fe80008000405 */
[----:B----4-:R-:W-:Y:S04]  /*28b20*/  STL [R1+0x43e4], R18 ;  /* 0x0043e41201007387 */ /* 0x010fe80000100800 */
[----:B---3--:R-:W-:Y:S04]  /*28b30*/  STL [R1+0x43e8], R17 ;  /* 0x0043e81101007387 */ /* 0x008fe80000100800 */
[----:B------:R-:W3:Y:S04]  /*28b40*/  LDL.LU R24, [R1+0xab0] ;  /* 0x000ab00001187983 */ /* 0x000ee80000300800 */
[----:B------:R-:W4:Y:S04]  /*28b50*/  LDL.LU R25, [R1+0xa34] ;  /* 0x000a340001197983 */ /* 0x000f280000300800 */
[----:B------:R-:W4:Y:S04]  /*28b60*/  LDL.LU R26, [R1+0xa30] ;  /* 0x000a3000011a7983 */ /* 0x000f280000300800 */
[----:B------:R-:W-:Y:S04]  /*28b70*/  STS.U16 [R19+UR5+0xf600], R18 ;  /* 0x00f6001213007988 */ /* 0x000fe80008000405 */
[----:B------:R-:W4:Y:S04]  /*28b80*/  LDL.LU R3, [R1+0xa28] ;  /* 0x000a280001037983 */ /* 0x000f280000300800 */
[----:B------:R0:W-:Y:S04]  /*28b90*/  STS.U16 [R19+UR5+0xf680], R17 ;  /* 0x00f6801113007988 */ /* 0x0001e80008000405 */
[----:B------:R-:W4:Y:S04]  /*28ba0*/  LDL.LU R27, [R1+0xa20] ;  /* 0x000a2000011b7983 */ /* 0x000f280000300800 */
[----:B------:R-:W4:Y:S04]  /*28bb0*/  LDL.LU R28, [R1+0x9a4] ;  /* 0x0009a400011c7983 */ /* 0x000f280000300800 */
[----:B------:R-:W4:Y:S04]  /*28bc0*/  LDL.LU R29, [R1+0x9a0] ;  /* 0x0009a000011d7983 */ /* 0x000f280000300800 */
[----:B------:R-:W4:Y:S04]  /*28bd0*/  LDL.LU R13, [R1+0x998] ;  /* 0x00099800010d7983 */ /* 0x000f280000300800 */
[----:B------:R-:W4:Y:S04]  /*28be0*/  LDL.LU R14, [R1+0x990] ;  /* 0x00099000010e7983 */ /* 0x000f280000300800 */
[----:B------:R-:W4:Y:S04]  /*28bf0*/  LDL.LU R4, [R1+0x914] ;  /* 0x0009140001047983 */ /* 0x000f280000300800 */
[----:B------:R-:W4:Y:S01]  /*28c00*/  LDL.LU R5, [R1+0x910] ;  /* 0x0009100001057983 */ /* 0x000f220000300800 */
[----:B0-----:R-:W-:-:S03]  /*28c10*/  IMAD.SHL.U32 R17, R2, 0x2, RZ ;  /* 0x0000000202117824 */ /* 0x001fc600078e00ff */
[----:B------:R-:W4:Y:S04]  /*28c20*/  LDL.LU R8, [R1+0x908] ;  /* 0x0009080001087983 */ /* 0x000f280000300800 */
[----:B------:R-:W4:Y:S04]  /*28c30*/  LDL.LU R9, [R1+0x900] ;  /* 0x0009000001097983 */ /* 0x000f280000300800 */
[----:B--2---:R-:W-:Y:S04]  /*28c40*/  STS.U16 [R19+UR5+0xf700], R16 ;  /* 0x00f7001013007988 */ /* 0x004fe80008000405 */
[----:B------:R-:W2:Y:S01]  /*28c50*/  LDL.LU R10, [R1+0x890] ;  /* 0x00089000010a7983 */ /* 0x000ea20000300800 */
[----:B------:R-:W-:-:S03]  /*28c60*/  LOP3.LUT R17, R17, 0x40, RZ, 0x3c, !PT ;  /* 0x0000004011117812 */ /* 0x000fc600078e3cff */
[----:B------:R-:W2:Y:S04]  /*28c70*/  LDL.LU R11, [R1+0x88c] ;  /* 0x00088c00010b7983 */ /* 0x000ea80000300800 */
[----:B------:R-:W-:Y:S04]  /*28c80*/  STS.U16 [R19+UR5+0xf780], R12 ;  /* 0x00f7800c13007988 */ /* 0x000fe80008000405 */
[----:B------:R-:W2:Y:S04]  /*28c90*/  LDL.LU R0, [R1+0x884] ;  /* 0x0008840001007983 */ /* 0x000ea80000300800 */
[----:B------:R-:W-:Y:S04]  /*28ca0*/  STS.U16 [R17+UR5+0x800], R20 ;  /* 0x0008001411007988 */ /* 0x000fe80008000405 */
[----:B------:R-:W2:Y:S04]  /*28cb0*/  LDL.LU R2, [R1+0x87c] ;  /* 0x00087c0001027983 */ /* 0x000ea80000300800 */
[----:B------:R-:W-:Y:S04]  /*28cc0*/  STS.U16 [R17+UR5+0x880], R21 ;  /* 0x0008801511007988 */ /* 0x000fe80008000405 */
[----:B------:R-:W-:Y:S04]  /*28cd0*/  STS.U16 [R17+UR5+0x900], R22 ;  /* 0x0009001611007988 */ /* 0x000fe80008000405 */
[----:B------:R-:W-:Y:S04]  /*28ce0*/  STL [R1+0x43ec], R16 ;  /* 0x0043ec1001007387 */ /* 0x000fe80000100800 */
[----:B------:R-:W-:Y:S04]  /*28cf0*/  STS.U16 [R17+UR5+0x980], R23 ;  /* 0x0009801711007988 */ /* 0x000fe80008000405 */
[----:B------:R-:W-:Y:S04]  /*28d00*/  STL [R1+0x43f0], R12 ;  /* 0x0043f00c01007387 */ /* 0x000fe80000100800 */
[----:B------:R0:W-:Y:S04]  /*28d10*/  STS.U16 [R17+UR5+0x1800], R6 ;  /* 0x0018000611007988 */ /* 0x0001e80008000405 */
[----:B0-----:R-:W2:Y:S04]  /*28d20*/  LDL.LU R6, [R1+0x810] ;  /* 0x0008100001067983 */ /* 0x001ea80000300800 */
[----:B------:R0:W-:Y:S04]  /*28d30*/  STS.U16 [R17+UR5+0x1880], R15 ;  /* 0x0018800f11007988 */ /* 0x0001e80008000405 */
[----:B------:R1:W-:Y:S04]  /*28d40*/  STS.U16 [R17+UR5+0x1900], R7 ;  /* 0x0019000711007988 */ /* 0x0003e80008000405 */
[----:B0-----:R-:W2:Y:S04]  /*28d50*/  LDL.LU R15, [R1+0x80c] ;  /* 0x00080c00010f7983 */ /* 0x001ea80000300800 */
[----:B-1----:R-:W2:Y:S04]  /*28d60*/  LDL.LU R7, [R1+0x804] ;  /* 0x0008040001077983 */ /* 0x002ea80000300800 */
[----:B---3--:R-:W-:Y:S04]  /*28d70*/  STS.U16 [R17+UR5+0x1980], R24 ;  /* 0x0019801811007988 */ /* 0x008fe80008000405 */
        /* <DEDUP_REMOVED lines=8> */
[----:B------:R-:W-:Y:S04]  /*28e00*/  STS.U16 [R17+UR5+0x4800], R4 ;  /* 0x0048000411007988 */ /* 0x000fe80008000405 */
[----:B------:R-:W-:Y:S04]  /*28e10*/  STS.U16 [R17+UR5+0x4880], R5 ;  /* 0x0048800511007988 */ /* 0x000fe80008000405 */
[----:B------:R1:W-:Y:S04]  /*28e20*/  STS.U16 [R17+UR5+0x4900], R8 ;  /* 0x0049000811007988 */ /* 0x0003e80008000405 */
[----:B------:R3:W-:Y:S04]  /*28e30*/  STS.U16 [R17+UR5+0x4980], R9 ;  /* 0x0049800911007988 */ /* 0x0007e80008000405 */
[----:B--2---:R2:W-:Y:S04]  /*28e40*/  STS.U16 [R17+UR5+0x5800], R10 ;  /* 0x0058000a11007988 */ /* 0x0045e80008000405 */
[----:B0-----:R-:W4:Y:S04]  /*28e50*/  LDL.LU R14, [R1+0x7fc] ;  /* 0x0007fc00010e7983 */ /* 0x001f280000300800 */
[----:B------:R0:W-:Y:S04]  /*28e60*/  STS.U16 [R17+UR5+0x5880], R11 ;  /* 0x0058800b11007988 */ /* 0x0001e80008000405 */
[----:B------:R0:W-:Y:S04]  /*28e70*/  STS.U16 [R17+UR5+0x5900], R0 ;  /* 0x0059000011007988 */ /* 0x0001e80008000405 */
[----:B-1----:R-:W4:Y:S04]  /*28e80*/  LDL.LU R8, [R1+0x420] ;  /* 0x0004200001087983 */ /* 0x002f280000300800 */
[----:B---3--:R-:W3:Y:S04]  /*28e90*/  LDL.LU R9, [R1+0x41c] ;  /* 0x00041c0001097983 */ /* 0x008ee80000300800 */
[----:B------:R1:W-:Y:S04]  /*28ea0*/  STS.U16 [R17+UR5+0x5980], R2 ;  /* 0x0059800211007988 */ /* 0x0003e80008000405 */
[----:B--2---:R-:W2:Y:S04]  /*28eb0*/  LDL.LU R10, [R1+0x414] ;  /* 0x00041400010a7983 */ /* 0x004ea80000300800 */
[----:B0-----:R-:W2:Y:S04]  /*28ec0*/  LDL.LU R11, [R1+0x40c] ;  /* 0x00040c00010b7983 */ /* 0x001ea80000300800 */
[----:B------:R-:W2:Y:S04]  /*28ed0*/  LDL.LU R0, [R1+0x3a0] ;  /* 0x0003a00001007983 */ /* 0x000ea80000300800 */
[----:B-1----:R-:W2:Y:S04]  /*28ee0*/  LDL.LU R2, [R1+0x32c] ;  /* 0x00032c0001027983 */ /* 0x002ea80000300800 */
[----:B------:R-:W2:Y:S04]  /*28ef0*/  LDL.LU R12, [R1+0x328] ;  /* 0x00032800010c7983 */ /* 0x000ea80000300800 */
[----:B------:R-:W2:Y:S04]  /*28f00*/  LDL.LU R4, [R1+0x320] ;  /* 0x0003200001047983 */ /* 0x000ea80000300800 */
[----:B------:R-:W2:Y:S04]  /*28f10*/  LDL.LU R5, [R1+0x2b0] ;  /* 0x0002b00001057983 */ /* 0x000ea80000300800 */
[----:B------:R0:W-:Y:S04]  /*28f20*/  STS.U16 [R17+UR5+0x6800], R6 ;  /* 0x0068000611007988 */ /* 0x0001e80008000405 */
        /* <DEDUP_REMOVED lines=17> */
[----:B------:R-:W2:Y:S04]  /*29040*/  LDL.LU R13, [R1+0x80] ;  /* 0x00008000010d7983 */ /* 0x000ea80000300800 */
[----:B0-----:R-:W2:Y:S04]  /*29050*/  LDL.LU R15, [R1+0x7c] ;  /* 0x00007c00010f7983 */ /* 0x001ea80000300800 */
[----:B-1----:R-:W2:Y:S04]  /*29060*/  LDL.LU R7, [R1+0x78] ;  /* 0x0000780001077983 */ /* 0x002ea80000300800 */
[----:B----4-:R0:W-:Y:S04]  /*29070*/  STS.U16 [R17+UR5+0x6980], R14 ;  /* 0x0069800e11007988 */ /* 0x0101e80008000405 */
[----:B------:R1:W-:Y:S04]  /*29080*/  STS.U16 [R17+UR5+0x7800], R8 ;  /* 0x0078000811007988 */ /* 0x0003e80008000405 */
[----:B---3--:R3:W-:Y:S04]  /*29090*/  STS.U16 [R17+UR5+0x7880], R9 ;  /* 0x0078800911007988 */ /* 0x0087e80008000405 */
[----:B--2---:R2:W-:Y:S04]  /*290a0*/  STS.U16 [R17+UR5+0x7900], R10 ;  /* 0x0079000a11007988 */ /* 0x0045e80008000405 */
[----:B0-----:R-:W4:Y:S04]  /*290b0*/  LDL.LU R14, [R1+0x440c] ;  /* 0x00440c00010e7983 */ /* 0x001f280000300800 */
[----:B------:R0:W-:Y:S04]  /*290c0*/  STS.U16 [R17+UR5+0x7980], R11 ;  /* 0x0079800b11007988 */ /* 0x0001e80008000405 */
[----:B------:R0:W-:Y:S04]  /*290d0*/  STS.U16 [R17+UR5+0x8800], R0 ;  /* 0x0088000011007988 */ /* 0x0001e80008000405 */
[----:B-1----:R-:W4:Y:S04]  /*290e0*/  LDL.LU R8, [R1+0x4408] ;  /* 0x0044080001087983 */ /* 0x002f280000300800 */
[----:B---3--:R-:W3:Y:S04]  /*290f0*/  LDL.LU R9, [R1+0x4404] ;  /* 0x0044040001097983 */ /* 0x008ee80000300800 */
[----:B--2---:R-:W2:Y:S04]  /*29100*/  LDL.LU R10, [R1+0x4400] ;  /* 0x00440000010a7983 */ /* 0x004ea80000300800 */
[----:B------:R1:W-:Y:S04]  /*29110*/  STS.U16 [R17+UR5+0x8880], R2 ;  /* 0x0088800211007988 */ /* 0x0003e80008000405 */
[----:B0-----:R-:W2:Y:S04]  /*29120*/  LDL.LU R11, [R1+0x43fc] ;  /* 0x0043fc00010b7983 */ /* 0x001ea80000300800 */
[----:B------:R-:W2:Y:S04]  /*29130*/  LDL.LU R0, [R1+0x43f8] ;  /* 0x0043f80001007983 */ /* 0x000ea80000300800 */
[----:B------:R-:W-:Y:S04]  /*29140*/  STS.U16 [R17+UR5+0x8900], R12 ;  /* 0x0089000c11007988 */ /* 0x000fe80008000405 */
[----:B------:R0:W-:Y:S04]  /*29150*/  STS.U16 [R17+UR5+0x8980], R4 ;  /* 0x0089800411007988 */ /* 0x0001e80008000405 */
[----:B------:R0:W-:Y:S04]  /*29160*/  STS.U16 [R17+UR5+0x9800], R5 ;  /* 0x0098000511007988 */ /* 0x0001e80008000405 */
[----:B-1----:R-:W2:Y:S04]  /*29170*/  LDL.LU R2, [R1+0x43f4] ;  /* 0x0043f40001027983 */ /* 0x002ea80000300800 */
[----:B------:R1:W-:Y:S04]  /*29180*/  STS.U16 [R17+UR5+0x9880], R6 ;  /* 0x0098800611007988 */ /* 0x0003e80008000405 */
[----:B0-----:R-:W2:Y:S04]  /*29190*/  LDL.LU R4, [R1+0x74] ;  /* 0x0000740001047983 */ /* 0x001ea80000300800 */
[----:B------:R-:W3:Y:S04]  /*291a0*/  LDL.LU R5, [R1+0x20] ;  /* 0x0000200001057983 */ /* 0x000ee80000300800 */
[----:B-1----:R-:W4:Y:S04]  /*291b0*/  LDL.LU R6, [R1+0x1c] ;  /* 0x00001c0001067983 */ /* 0x002f280000300800 */
[----:B------:R-:W-:Y:S04]  /*291c0*/  STS.U16 [R17+UR5+0x9900], R16 ;  /* 0x0099001011007988 */ /* 0x000fe80008000405 */
[----:B------:R0:W-:Y:S04]  /*291d0*/  STS.U16 [R17+UR5+0x9980], R18 ;  /* 0x0099801211007988 */ /* 0x0001e80008000405 */
[----:B------:R1:W-:Y:S04]  /*291e0*/  STS.U16 [R17+UR5+0xa800], R19 ;  /* 0x00a8001311007988 */ /* 0x0003e80008000405 */
[----:B------:R0:W-:Y:S04]  /*291f0*/  STS.U16 [R17+UR5+0xa880], R20 ;  /* 0x00a8801411007988 */ /* 0x0001e80008000405 */
[----:B------:R-:W-:Y:S04]  /*29200*/  STS.U16 [R17+UR5+0xa900], R21 ;  /* 0x00a9001511007988 */ /* 0x000fe80008000405 */
[----:B------:R0:W-:Y:S04]  /*29210*/  STS.U16 [R17+UR5+0xa980], R22 ;  /* 0x00a9801611007988 */ /* 0x0001e80008000405 */
[----:B------:R-:W-:Y:S04]  /*29220*/  STS.U16 [R17+UR5+0xb800], R23 ;  /* 0x00b8001711007988 */ /* 0x000fe80008000405 */
[----:B------:R-:W-:Y:S04]  /*29230*/  STS.U16 [R17+UR5+0xb880], R24 ;  /* 0x00b8801811007988 */ /* 0x000fe80008000405 */
[----:B------:R-:W-:Y:S04]  /*29240*/  STS.U16 [R17+UR5+0xb900], R25 ;  /* 0x00b9001911007988 */ /* 0x000fe80008000405 */
[----:B------:R1:W-:Y:S04]  /*29250*/  STS.U16 [R17+UR5+0xb980], R26 ;  /* 0x00b9801a11007988 */ /* 0x0003e80008000405 */
[----:B------:R1:W-:Y:S04]  /*29260*/  STS.U16 [R17+UR5+0xc800], R3 ;  /* 0x00c8000311007988 */ /* 0x0003e80008000405 */
[----:B0-----:R-:W4:Y:S04]  /*29270*/  LDL.LU R18, [R1+0xb3c] ;  /* 0x000b3c0001127983 */ /* 0x001f280000300800 */
[----:B-1----:R-:W4:Y:S04]  /*29280*/  LDL.LU R19, [R1+0xb34] ;  /* 0x000b340001137983 */ /* 0x002f280000300800 */
[----:B------:R0:W-:Y:S04]  /*29290*/  STS.U16 [R17+UR5+0xc880], R27 ;  /* 0x00c8801b11007988 */ /* 0x0001e80008000405 */
[----:B------:R-:W4:Y:S04]  /*292a0*/  LDL.LU R20, [R1+0xb2c] ;  /* 0x000b2c0001147983 */ /* 0x000f280000300800 */
[----:B------:R1:W-:Y:S04]  /*292b0*/  STS.U16 [R17+UR5+0xc900], R28 ;  /* 0x00c9001c11007988 */ /* 0x0003e80008000405 */
[----:B------:R-:W4:Y:S04]  /*292c0*/  LDL.LU R22, [R1+0xb24] ;  /* 0x000b240001167983 */ /* 0x000f280000300800 */
[----:B------:R-:W-:Y:S04]  /*292d0*/  STS.U16 [R17+UR5+0xc980], R29 ;  /* 0x00c9801d11007988 */ /* 0x000fe80008000405 */
[----:B------:R-:W4:Y:S04]  /*292e0*/  LDL.LU R26, [R1+0xaa8] ;  /* 0x000aa800011a7983 */ /* 0x000f280000300800 */
[----:B------:R-:W-:Y:S04]  /*292f0*/  STS.U16 [R17+UR5+0xd800], R13 ;  /* 0x00d8000d11007988 */ /* 0x000fe80008000405 */
[----:B------:R-:W4:Y:S04]  /*29300*/  LDL.LU R3, [R1+0xaa0] ;  /* 0x000aa00001037983 */ /* 0x000f280000300800 */
[----:B------:R-:W-:Y:S04]  /*29310*/  STS.U16 [R17+UR5+0xd880], R15 ;  /* 0x00d8800f11007988 */ /* 0x000fe80008000405 */
[----:B------:R1:W-:Y:S04]  /*29320*/  STS.U16 [R17+UR5+0xd900], R7 ;  /* 0x00d9000711007988 */ /* 0x0003e80008000405 */
[----:B0-----:R-:W4:Y:S04]  /*29330*/  LDL.LU R27, [R1+0xa98] ;  /* 0x000a9800011b7983 */ /* 0x001f280000300800 */
[----:B-1----:R-:W4:Y:S04]  /*29340*/  LDL.LU R28, [R1+0xa90] ;  /* 0x000a9000011c7983 */ /* 0x002f280000300800 */
[----:B------:R-:W4:Y:S04]  /*29350*/  LDL.LU R7, [R1+0xa18] ;  /* 0x000a180001077983 */ /* 0x000f280000300800 */
[----:B------:R-:W4:Y:S04]  /*29360*/  LDL.LU R29, [R1+0xa10] ;  /* 0x000a1000011d7983 */ /* 0x000f280000300800 */
[----:B------:R-:W4:Y:S04]  /*29370*/  LDL.LU R13, [R1+0xa08] ;  /* 0x000a0800010d7983 */ /* 0x000f280000300800 */
[----:B------:R-:W4:Y:S04]  /*29380*/  LDL.LU R23, [R1+0xa00] ;  /* 0x000a000001177983 */ /* 0x000f280000300800 */
[----:B------:R-:W4:Y:S04]  /*29390*/  LDL.LU R24, [R1+0x988] ;  /* 0x0009880001187983 */ /* 0x000f280000300800 */
[----:B------:R-:W4:Y:S04]  /*293a0*/  LDL.LU R25, [R1+0x980] ;  /* 0x0009800001197983 */ /* 0x000f280000300800 */
[----:B------:R-:W4:Y:S04]  /*293b0*/  LDL.LU R15, [R1+0x978] ;  /* 0x00097800010f7983 */ /* 0x000f280000300800 */
[----:B--2---:R0:W-:Y:S04]  /*293c0*/  STS.U16 [R17+UR5+0xd980], R4 ;  /* 0x00d9800411007988 */ /* 0x0041e80008000405 */
[----:B---3--:R1:W-:Y:S04]  /*293d0*/  STS.U16 [R17+UR5+0xe800], R5 ;  /* 0x00e8000511007988 */ /* 0x0083e80008000405 */
[----:B----4-:R2:W-:Y:S04]  /*293e0*/  STS.U16 [R17+UR5+0xe880], R6 ;  /* 0x00e8800611007988 */ /* 0x0105e80008000405 */
[----:B0-----:R-:W3:Y:S04]  /*293f0*/  LDL.LU R4, [R1+0x970] ;  /* 0x0009700001047983 */ /* 0x001ee80000300800 */
[----:B------:R-:W-:Y:S04]  /*29400*/  STS.U16 [R17+UR5+0xe900], R2 ;  /* 0x00e9000211007988 */ /* 0x000fe80008000405 */
[----:B-1----:R-:W4:Y:S04]  /*29410*/  LDL.LU R5, [R1+0x8f8] ;  /* 0x0008f80001057983 */ /* 0x002f280000300800 */
[----:B------:R0:W-:Y:S04]  /*29420*/  STS.U16 [R17+UR5+0xe980], R0 ;  /* 0x00e9800011007988 */ /* 0x0001e80008000405 */
[----:B--2---:R-:W2:Y:S04]  /*29430*/  LDL.LU R6, [R1+0x8f0] ;  /* 0x0008f00001067983 */ /* 0x004ea80000300800 */
[----:B0-----:R-:W2:Y:S04]  /*29440*/  LDL.LU R0, [R1+0x8e8] ;  /* 0x0008e80001007983 */ /* 0x001ea80000300800 */
[----:B------:R-:W2:Y:S01]  /*29450*/  LDL.LU R2, [R1+0x8e0] ;  /* 0x0008e00001027983 */ /* 0x000ea20000300800 */
[----:B------:R-:W-:-:S03]  /*29460*/  IMAD.SHL.U32 R21, R14, 0x2, RZ ;  /* 0x000000020e157824 */ /* 0x000fc600078e00ff */
[----:B------:R-:W-:Y:S04]  /*29470*/  STS.U16 [R17+UR5+0xf800], R11 ;  /* 0x00f8000b11007988 */ /* 0x000fe80008000405 */
[----:B------:R-:W-:Y:S01]  /*29480*/  STS.U16 [R17+UR5+0xf880], R10 ;  /* 0x00f8800a11007988 */ /* 0x000fe20008000405 */
[----:B------:R-:W-:-:S03]  /*29490*/  LOP3.LUT R21, R21, 0x50, RZ, 0x3c, !PT ;  /* 0x0000005015157812 */ /* 0x000fc600078e3cff */
        /* <DEDUP_REMOVED lines=12> */
[----:B------:R0:W-:Y:S04]  /*29560*/  STS.U16 [R21+UR5+0x2b00], R13 ;  /* 0x002b000d15007988 */ /* 0x0001e80008000405 */
[----:B------:R-:W-:Y:S04]  /*29570*/  STS.U16 [R21+UR5+0x2b80], R23 ;  /* 0x002b801715007988 */ /* 0x000fe80008000405 */
[----:B------:R-:W-:Y:S04]  /*29580*/  STS.U16 [R21+UR5+0x3a00], R24 ;  /* 0x003a001815007988 */ /* 0x000fe80008000405 */
[----:B------:R-:W-:Y:S04]  /*29590*/  STS.U16 [R21+UR5+0x3a80], R25 ;  /* 0x003a801915007988 */ /* 0x000fe80008000405 */
[----:B0-----:R-:W2:Y:S04]  /*295a0*/  LDL.LU R7, [R1+0x874] ;  /* 0x0008740001077983 */ /* 0x001ea80000300800 */
[----:B------:R-:W2:Y:S04]  /*295b0*/  LDL.LU R26, [R1+0x86c] ;  /* 0x00086c00011a7983 */ /* 0x000ea80000300800 */
[----:B------:R-:W2:Y:S04]  /*295c0*/  LDL.LU R3, [R1+0x864] ;  /* 0x0008640001037983 */ /* 0x000ea80000300800 */
[----:B------:R-:W2:Y:S04]  /*295d0*/  LDL.LU R27, [R1+0x85c] ;  /* 0x00085c00011b7983 */ /* 0x000ea80000300800 */
[----:B------:R-:W2:Y:S04]  /*295e0*/  LDL.LU R28, [R1+0x7f4] ;  /* 0x0007f400011c7983 */ /* 0x000ea80000300800 */
[----:B-1----:R-:W2:Y:S04]  /*295f0*/  LDL.LU R29, [R1+0x7ec] ;  /* 0x0007ec00011d7983 */ /* 0x002ea80000300800 */
[----:B------:R-:W2:Y:S04]  /*29600*/  LDL.LU R13, [R1+0x7e4] ;  /* 0x0007e400010d7983 */ /* 0x000ea80000300800 */
[----:B------:R0:W-:Y:S04]  /*29610*/  STS.U16 [R21+UR5+0x3b00], R15 ;  /* 0x003b000f15007988 */ /* 0x0001e80008000405 */
[----:B0-----:R-:W2:Y:S04]  /*29620*/  LDL.LU R15, [R1+0x7dc] ;  /* 0x0007dc00010f7983 */ /* 0x001ea80000300800 */
[----:B------:R-:W2:Y:S04]  /*29630*/  LDL.LU R12, [R1+0x404] ;  /* 0x00040400010c7983 */ /* 0x000ea80000300800 */
[----:B------:R-:W2:Y:S04]  /*29640*/  LDL.LU R16, [R1+0x3fc] ;  /* 0x0003fc0001107983 */ /* 0x000ea80000300800 */
[----:B------:R-:W2:Y:S04]  /*29650*/  LDL.LU R17, [R1+0x3f4] ;  /* 0x0003f40001117983 */ /* 0x000ea80000300800 */
[----:B------:R-:W2:Y:S04]  /*29660*/  LDL.LU R18, [R1+0x3ec] ;  /* 0x0003ec0001127983 */ /* 0x000ea80000300800 */
[----:B---3--:R-:W-:Y:S04]  /*29670*/  STS.U16 [R21+UR5+0x3b80], R4 ;  /* 0x003b800415007988 */ /* 0x008fe80008000405 */
[----:B----4-:R-:W-:Y:S04]  /*29680*/  STS.U16 [R21+UR5+0x4a00], R5 ;  /* 0x004a000515007988 */ /* 0x010fe80008000405 */
[----:B--2---:R-:W-:Y:S04]  /*29690*/  STS.U16 [R21+UR5+0x4a80], R6 ;  /* 0x004a800615007988 */ /* 0x004fe80008000405 */
[----:B------:R-:W-:Y:S04]  /*296a0*/  STS.U16 [R21+UR5+0x4b00], R0 ;  /* 0x004b000015007988 */ /* 0x000fe80008000405 */
[----:B------:R0:W-:Y:S04]  /*296b0*/  STS.U16 [R21+UR5+0x4b80], R2 ;  /* 0x004b800215007988 */ /* 0x0001e80008000405 */
[----:B0-----:R-:W2:Y:S04]  /*296c0*/  LDL.LU R2, [R1+0x318] ;  /* 0x0003180001027983 */ /* 0x001ea80000300800 */
[----:B------:R-:W3:Y:S04]  /*296d0*/  LDL.LU R19, [R1+0x310] ;  /* 0x0003100001137983 */ /* 0x000ee80000300800 */
        /* <DEDUP_REMOVED lines=8> */
[----:B------:R1:W-:Y:S04]  /*29760*/  STS.U16 [R21+UR5+0x5a80], R26 ;  /* 0x005a801a15007988 */ /* 0x0003e80008000405 */
[----:B------:R0:W-:Y:S04]  /*29770*/  STS.U16 [R21+UR5+0x5b00], R3 ;  /* 0x005b000315007988 */ /* 0x0001e80008000405 */
[----:B------:R0:W-:Y:S04]  /*29780*/  STS.U16 [R21+UR5+0x5b80], R27 ;  /* 0x005b801b15007988 */ /* 0x0001e80008000405 */
[----:B------:R0:W-:Y:S04]  /*29790*/  STS.U16 [R21+UR5+0x6a00], R28 ;  /* 0x006a001c15007988 */ /* 0x0001e80008000405 */
[----:B------:R1:W-:Y:S04]  /*297a0*/  STS.U16 [R21+UR5+0x6a80], R29 ;  /* 0x006a801d15007988 */ /* 0x0003e80008000405 */
[----:B------:R1:W-:Y:S04]  /*297b0*/  STS.U16 [R21+UR5+0x6b00], R13 ;  /* 0x006b000d15007988 */ /* 0x0003e80008000405 */
[----:B0-----:R-:W4:Y:S04]  /*297c0*/  LDL.LU R7, [R1+0x1c8] ;  /* 0x0001c80001077983 */ /* 0x001f280000300800 */
[----:B------:R-:W4:Y:S04]  /*297d0*/  LDL.LU R24, [R1+0x1c4] ;  /* 0x0001c40001187983 */ /* 0x000f280000300800 */
[----:B------:R-:W4:Y:S04]  /*297e0*/  LDL.LU R25, [R1+0x1c0] ;  /* 0x0001c00001197983 */ /* 0x000f280000300800 */
[----:B-1----:R-:W4:Y:S04]  /*297f0*/  LDL.LU R26, [R1+0x130] ;  /* 0x00013000011a7983 */ /* 0x002f280000300800 */
[----:B------:R-:W4:Y:S04]  /*29800*/  LDL.LU R3, [R1+0x12c] ;  /* 0x00012c0001037983 */ /* 0x000f280000300800 */
[----:B------:R0:W-:Y:S04]  /*29810*/  STS.U16 [R21+UR5+0x6b80], R15 ;  /* 0x006b800f15007988 */ /* 0x0001e80008000405 */
[----:B------:R1:W-:Y:S04]  /*29820*/  STS.U16 [R21+UR5+0x7a00], R12 ;  /* 0x007a000c15007988 */ /* 0x0003e80008000405 */
[----:B------:R-:W4:Y:S04]  /*29830*/  LDL.LU R27, [R1+0x128] ;  /* 0x00012800011b7983 */ /* 0x000f280000300800 */
[----:B------:R-:W4:Y:S04]  /*29840*/  LDL.LU R28, [R1+0x124] ;  /* 0x00012400011c7983 */ /* 0x000f280000300800 */
[----:B------:R0:W-:Y:S04]  /*29850*/  STS.U16 [R21+UR5+0x7a80], R16 ;  /* 0x007a801015007988 */ /* 0x0001e80008000405 */
[----:B------:R0:W-:Y:S04]  /*29860*/  STS.U16 [R21+UR5+0x7b00], R17 ;  /* 0x007b001115007988 */ /* 0x0001e80008000405 */
[----:B------:R0:W-:Y:S04]  /*29870*/  STS.U16 [R21+UR5+0x7b80], R18 ;  /* 0x007b801215007988 */ /* 0x0001e80008000405 */
[----:B------:R-:W4:Y:S04]  /*29880*/  LDL.LU R29, [R1+0xd0] ;  /* 0x0000d000011d7983 */ /* 0x000f280000300800 */
[----:B------:R-:W4:Y:S04]  /*29890*/  LDL.LU R13, [R1+0xcc] ;  /* 0x0000cc00010d7983 */ /* 0x000f280000300800 */
[----:B0-----:R-:W4:Y:S04]  /*298a0*/  LDL.LU R15, [R1+0xc8] ;  /* 0x0000c800010f7983 */ /* 0x001f280000300800 */
[----:B-1----:R-:W4:Y:S04]  /*298b0*/  LDL.LU R12, [R1+0x43f0] ;  /* 0x0043f000010c7983 */ /* 0x002f280000300800 */
[----:B------:R-:W4:Y:S04]  /*298c0*/  LDL.LU R16, [R1+0x43ec] ;  /* 0x0043ec0001107983 */ /* 0x000f280000300800 */
[----:B------:R-:W4:Y:S04]  /*298d0*/  LDL.LU R17, [R1+0x43e8] ;  /* 0x0043e80001117983 */ /* 0x000f280000300800 */
[----:B------:R-:W4:Y:S04]  /*298e0*/  LDL.LU R18, [R1+0x43e4] ;  /* 0x0043e40001127983 */ /* 0x000f280000300800 */
[----:B--2---:R0:W-:Y:S04]  /*298f0*/  STS.U16 [R21+UR5+0x8a00], R2 ;  /* 0x008a000215007988 */ /* 0x0041e80008000405 */
[----:B---3--:R-:W-:Y:S04]  /*29900*/  STS.U16 [R21+UR5+0x8a80], R19 ;  /* 0x008a801315007988 */ /* 0x008fe80008000405 */
[----:B----4-:R-:W-:Y:S04]  /*29910*/  STS.U16 [R21+UR5+0x8b00], R20 ;  /* 0x008b001415007988 */ /* 0x010fe80008000405 */
[----:B------:R-:W-:Y:S04]  /*29920*/  STS.U16 [R21+UR5+0x8b80], R22 ;  /* 0x008b801615007988 */ /* 0x000fe80008000405 */
[----:B------:R-:W-:Y:S04]  /*29930*/  STS.U16 [R21+UR5+0x9a00], R23 ;  /* 0x009a001715007988 */ /* 0x000fe80008000405 */
[----:B------:R-:W-:Y:S04]  /*29940*/  STS.U16 [R21+UR5+0x9a80], R4 ;  /* 0x009a800415007988 */ /* 0x000fe80008000405 */
[----:B------:R-:W-:Y:S04]  /*29950*/  STS.U16 [R21+UR5+0x9b00], R5 ;  /* 0x009b000515007988 */ /* 0x000fe80008000405 */
[----:B------:R1:W-:Y:S04]  /*29960*/  STS.U16 [R21+UR5+0x9b80], R0 ;  /* 0x009b800015007988 */ /* 0x0003e80008000405 */
[----:B0-----:R-:W2:Y:S04]  /*29970*/  LDL.LU R2, [R1+0x43e0] ;  /* 0x0043e00001027983 */ /* 0x001ea80000300800 */
[----:B-1----:R-:W3:Y:S04]  /*29980*/  LDL.LU R0, [R1+0x70] ;  /* 0x0000700001007983 */ /* 0x002ee80000300800 */
[----:B------:R-:W4:Y:S04]  /*29990*/  LDL.LU R19, [R1+0x68] ;  /* 0x0000680001137983 */ /* 0x000f280000300800 */
[----:B------:R-:W4:Y:S04]  /*299a0*/  LDL.LU R20, [R1+0x64] ;  /* 0x0000640001147983 */ /* 0x000f280000300800 */
[----:B------:R-:W4:Y:S04]  /*299b0*/  LDL.LU R4, [R1+0x10] ;  /* 0x0000100001047983 */ /* 0x000f280000300800 */
[----:B------:R0:W-:Y:S04]  /*299c0*/  STS.U16 [R21+UR5+0xaa00], R6 ;  /* 0x00aa000615007988 */ /* 0x0001e80008000405 */
[----:B------:R-:W4:Y:S04]  /*299d0*/  LDL.LU R5, [R1+0xc] ;  /* 0x00000c0001057983 */ /* 0x000f280000300800 */
[----:B------:R1:W-:Y:S04]  /*299e0*/  STS.U16 [R21+UR5+0xaa80], R7 ;  /* 0x00aa800715007988 */ /* 0x0003e80008000405 */
[----:B0-----:R-:W4:Y:S04]  /*299f0*/  LDL.LU R6, [R1+0x8] ;  /* 0x0000080001067983 */ /* 0x001f280000300800 */
[----:B------:R0:W-:Y:S04]  /*29a00*/  STS.U16 [R21+UR5+0xab00], R24 ;  /* 0x00ab001815007988 */ /* 0x0001e80008000405 */
[----:B------:R0:W-:Y:S04]  /*29a10*/  STS.U16 [R21+UR5+0xab80], R25 ;  /* 0x00ab801915007988 */ /* 0x0001e80008000405 */
[----:B------:R0:W-:Y:S04]  /*29a20*/  STS.U16 [R21+UR5+0xba00], R26 ;  /* 0x00ba001a15007988 */ /* 0x0001e80008000405 */
[----:B------:R-:W-:Y:S04]  /*29a30*/  STS.U16 [R21+UR5+0xba80], R3 ;  /* 0x00ba800315007988 */ /* 0x000fe80008000405 */
[----:B-1----:R-:W4:Y:S04]  /*29a40*/  LDL.LU R7, [R1+0x4] ;  /* 0x0000040001077983 */ /* 0x002f280000300800 */
[----:B------:R-:W4:Y:S04]  /*29a50*/  LDL.LU R22, [R1+0xb1c] ;  /* 0x000b1c0001167983 */ /* 0x000f280000300800 */
[----:B------:R-:W4:Y:S04]  /*29a60*/  LDL.LU R23, [R1+0xb0c] ;  /* 0x000b0c0001177983 */ /* 0x000f280000300800 */
[----:B0-----:R-:W4:Y:S04]  /*29a70*/  LDL.LU R24, [R1+0xa88] ;  /* 0x000a880001187983 */ /* 0x001f280000300800 */
[----:B------:R-:W4:Y:S04]  /*29a80*/  LDL.LU R25, [R1+0xa80] ;  /* 0x000a800001197983 */ /* 0x000f280000300800 */
[----:B------:R0:W-:Y:S04]  /*29a90*/  STS.U16 [R21+UR5+0xbb00], R27 ;  /* 0x00bb001b15007988 */ /* 0x0001e80008000405 */
[----:B------:R-:W4:Y:S04]  /*29aa0*/  LDL.LU R26, [R1+0xa7c] ;  /* 0x000a7c00011a7983 */ /* 0x000f280000300800 */
[----:B------:R1:W-:Y:S04]  /*29ab0*/  STS.U16 [R21+UR5+0xbb80], R28 ;  /* 0x00bb801c15007988 */ /* 0x0003e80008000405 */
[----:B------:R0:W-:Y:S04]  /*29ac0*/  STS.U16 [R21+UR5+0xca00], R29 ;  /* 0x00ca001d15007988 */ /* 0x0001e80008000405 */
[----:B------:R1:W-:Y:S04]  /*29ad0*/  STS.U16 [R21+UR5+0xca80], R13 ;  /* 0x00ca800d15007988 */ /* 0x0003e80008000405 */
[----:B------:R1:W-:Y:S04]  /*29ae0*/  STS.U16 [R21+UR5+0xcb00], R15 ;  /* 0x00cb000f15007988 */ /* 0x0003e80008000405 */
[----:B0-----:R-:W4:Y:S04]  /*29af0*/  LDL.LU R27, [R1+0xa78] ;  /* 0x000a7800011b7983 */ /* 0x001f280000300800 */
[----:B------:R-:W4:Y:S04]  /*29b00*/  LDL.LU R3, [R1+0x9f8] ;  /* 0x0009f80001037983 */ /* 0x000f280000300800 */
[----:B-1----:R-:W4:Y:S04]  /*29b10*/  LDL.LU R28, [R1+0x9f0] ;  /* 0x0009f000011c7983 */ /* 0x002f280000300800 */
[----:B------:R-:W4:Y:S04]  /*29b20*/  LDL.LU R29, [R1+0x9ec] ;  /* 0x0009ec00011d7983 */ /* 0x000f280000300800 */
[----:B------:R-:W4:Y:S04]  /*29b30*/  LDL.LU R13, [R1+0x9e8] ;  /* 0x0009e800010d7983 */ /* 0x000f280000300800 */
[----:B------:R-:W4:Y:S04]  /*29b40*/  LDL.LU R15, [R1+0x968] ;  /* 0x00096800010f7983 */ /* 0x000f280000300800 */
[----:B--2---:R0:W-:Y:S04]  /*29b50*/  STS.U16 [R21+UR5+0xcb80], R2 ;  /* 0x00cb800215007988 */ /* 0x0041e80008000405 */
[----:B---3--:R1:W-:Y:S04]  /*29b60*/  STS.U16 [R21+UR5+0xda00], R0 ;  /* 0x00da000015007988 */ /* 0x0083e80008000405 */
[----:B0-----:R-:W2:Y:S04]  /*29b70*/  LDL.LU R2, [R1+0x960] ;  /* 0x0009600001027983 */ /* 0x001ea80000300800 */
[----:B-1----:R-:W3:Y:S04]  /*29b80*/  LDL.LU R0, [R1+0x43dc] ;  /* 0x0043dc0001007983 */ /* 0x002ee80000300800 */
[----:B---3--:R0:W-:Y:S04]  /*29b90*/  STS.U16 [R21+UR5+0xda80], R0 ;  /* 0x00da800015007988 */ /* 0x0081e80008000405 */
[----:B----4-:R1:W-:Y:S04]  /*29ba0*/  STS.U16 [R21+UR5+0xdb00], R19 ;  /* 0x00db001315007988 */ /* 0x0103e80008000405 */
[----:B------:R3:W-:Y:S04]  /*29bb0*/  STS.U16 [R21+UR5+0xdb80], R20 ;  /* 0x00db801415007988 */ /* 0x0007e80008000405 */
[----:B------:R4:W-:Y:S04]  /*29bc0*/  STS.U16 [R21+UR5+0xea00], R4 ;  /* 0x00ea000415007988 */ /* 0x0009e80008000405 */
[----:B------:R1:W-:Y:S04]  /*29bd0*/  STS.U16 [R21+UR5+0xea80], R5 ;  /* 0x00ea800515007988 */ /* 0x0003e80008000405 */
[----:B------:R2:W-:Y:S04]  /*29be0*/  STS.U16 [R21+UR5+0xeb00], R6 ;  /* 0x00eb000615007988 */ /* 0x0005e80008000405 */
[----:B0-----:R-:W2:Y:S04]  /*29bf0*/  LDL.LU R0, [R1+0x958] ;  /* 0x0009580001007983 */ /* 0x001ea80000300800 */
[----:B-1----:R-:W2:Y:S04]  /*29c00*/  LDL.LU R19, [R1+0x43d8] ;  /* 0x0043d80001137983 */ /* 0x002ea80000300800 */
[----:B---3--:R-:W3:Y:S04]  /*29c10*/  LDL.LU R20, [R1+0x43d4] ;  /* 0x0043d40001147983 */ /* 0x008ee80000300800 */
[----:B----4-:R-:W4:Y:S04]  /*29c20*/  LDL.LU R4, [R1+0x43d0] ;  /* 0x0043d00001047983 */ /* 0x010f280000300800 */
[----:B------:R-:W3:Y:S04]  /*29c30*/  LDL.LU R5, [R1+0x43cc] ;  /* 0x0043cc0001057983 */ /* 0x000ee80000300800 */
[----:B--2---:R-:W2:Y:S04]  /*29c40*/  LDL.LU R6, [R1+0x43c8] ;  /* 0x0043c80001067983 */ /* 0x004ea80000300800 */
[----:B------:R0:W-:Y:S04]  /*29c50*/  STS.U16 [R21+UR5+0xeb80], R7 ;  /* 0x00eb800715007988 */ /* 0x0001e80008000405 */
[----:B0-----:R-:W2:Y:S01]  /*29c60*/  LDL.LU R7, [R1+0x43c4] ;  /* 0x0043c40001077983 */ /* 0x001ea20000300800 */
[----:B------:R-:W-:-:S03]  /*29c70*/  IMAD.SHL.U32 R14, R14, 0x2, RZ ;  /* 0x000000020e0e7824 */ /* 0x000fc600078e00ff */
[----:B--2---:R-:W-:Y:S04]  /*29c80*/  STS.U16 [R21+UR5+0xfa00], R7 ;  /* 0x00fa000715007988 */ /* 0x004fe80008000405 */
[----:B------:R-:W-:Y:S04]  /*29c90*/  STS.U16 [R21+UR5+0xfa80], R6 ;  /* 0x00fa800615007988 */ /* 0x000fe80008000405 */
[----:B---3--:R0:W-:Y:S04]  /*29ca0*/  STS.U16 [R21+UR5+0xfb00], R5 ;  /* 0x00fb000515007988 */ /* 0x0081e80008000405 */
[----:B----4-:R1:W-:Y:S04]  /*29cb0*/  STS.U16 [R21+UR5+0xfb80], R4 ;  /* 0x00fb800415007988 */ /* 0x0103e80008000405 */
[----:B0-----:R-:W2:Y:S04]  /*29cc0*/  LDL.LU R5, [R1+0xb10] ;  /* 0x000b100001057983 */ /* 0x001ea80000300800 */
[----:B-1----:R-:W3:Y:S04]  /*29cd0*/  LDL.LU R21, [R1+0x43c0] ;  /* 0x0043c00001157983 */ /* 0x002ee80000300800 */
[----:B------:R-:W4:Y:S01]  /*29ce0*/  LDL.LU R4, [R1+0xb14] ;  /* 0x000b140001047983 */ /* 0x000f220000300800 */
[----:B------:R-:W-:-:S05]  /*29cf0*/  LOP3.LUT R14, R14, 0x60, RZ, 0x3c, !PT ;  /* 0x000000600e0e7812 */ /* 0x000fca00078e3cff */
[----:B------:R0:W-:Y:S04]  /*29d00*/  STS.U16 [R14+UR5+0xc00], R22 ;  /* 0x000c00160e007988 */ /* 0x0001e80008000405 */
[----:B0-----:R-:W3:Y:S04]  /*29d10*/  LDL.LU R22, [R1+0x43bc] ;  /* 0x0043bc0001167983 */ /* 0x001ee80000300800 */
[----:B----4-:R0:W-:Y:S04]  /*29d20*/  STS.U16 [R14+UR5+0xc80], R4 ;  /* 0x000c80040e007988 */ /* 0x0101e80008000405 */
[----:B--2---:R1:W-:Y:S04]  /*29d30*/  STS.U16 [R14+UR5+0xd00], R5 ;  /* 0x000d00050e007988 */ /* 0x0043e80008000405 */
[----:B------:R2:W-:Y:S04]  /*29d40*/  STS.U16 [R14+UR5+0xd80], R23 ;  /* 0x000d80170e007988 */ /* 0x0005e80008000405 */
[----:B------:R4:W-:Y:S04]  /*29d50*/  STS.U16 [R14+UR5+0x1c00], R24 ;  /* 0x001c00180e007988 */ /* 0x0009e80008000405 */
[----:B------:R0:W-:Y:S04]  /*29d60*/  STS.U16 [R14+UR5+0x1c80], R25 ;  /* 0x001c80190e007988 */ /* 0x0001e80008000405 */
[----:B------:R1:W-:Y:S04]  /*29d70*/  STS.U16 [R14+UR5+0x1d00], R26 ;  /* 0x001d001a0e007988 */ /* 0x0003e80008000405 */
[----:B------:R2:W-:Y:S04]  /*29d80*/  STS.U16 [R14+UR5+0x1d80], R27 ;  /* 0x001d801b0e007988 */ /* 0x0005e80008000405 */
[----:B0-----:R-:W3:Y:S04]  /*29d90*/  LDL R4, [R1+0x1d38] ;  /* 0x001d380001047983 */ /* 0x001ee80000100800 */
[----:B-1----:R-:W3:Y:S04]  /*29da0*/  LDL R5, [R1+0x1d34] ;  /* 0x001d340001057983 */ /* 0x002ee80000100800 */
[----:B--2---:R-:W2:Y:S04]  /*29db0*/  LDL.LU R23, [R1+0x43b8] ;  /* 0x0043b80001177983 */ /* 0x004ea80000300800 */
[----:B----4-:R-:W4:Y:S04]  /*29dc0*/  LDL.LU R24, [R1+0x43b4] ;  /* 0x0043b40001187983 */ /* 0x010f280000300800 */
[----:B------:R-:W2:Y:S04]  /*29dd0*/  LDL.LU R25, [R1+0x43b0] ;  /* 0x0043b00001197983 */ /* 0x000ea80000300800 */
[----:B------:R-:W2:Y:S04]  /*29de0*/  LDL.LU R26, [R1+0x43ac] ;  /* 0x0043ac00011a7983 */ /* 0x000ea80000300800 */
[----:B------:R-:W2:Y:S04]  /*29df0*/  LDL.LU R27, [R1+0x43a8] ;  /* 0x0043a800011b7983 */ /* 0x000ea80000300800 */
[----:B------:R0:W-:Y:S04]  /*29e00*/  STS.U16 [R14+UR5+0x2c00], R3 ;  /* 0x002c00030e007988 */ /* 0x0001e80008000405 */
        /* <DEDUP_REMOVED lines=10> */
[----:B------:R-:W2:Y:S04]  /*29eb0*/  LDL.LU R2, [R1+0x4390] ;  /* 0x0043900001027983 */ /* 0x000ea80000300800 */
[----:B--2---:R0:W-:Y:S04]  /*29ec0*/  STS.U16 [R14+UR5+0x3d00], R2 ;  /* 0x003d00020e007988 */ /* 0x0041e80008000405 */
[----:B0-----:R-:W2:Y:S04]  /*29ed0*/  LDL.LU R2, [R1+0x438c] ;  /* 0x00438c0001027983 */ /* 0x001ea80000300800 */
[----:B------:R0:W-:Y:S04]  /*29ee0*/  STS.U16 [R14+UR5+0x3d80], R0 ;  /* 0x003d80000e007988 */ /* 0x0001e80008000405 */
[----:B0-----:R-:W4:Y:S01]  /*29ef0*/  LDL.LU R0, [R1+0x4388] ;  /* 0x0043880001007983 */ /* 0x001f220000300800 */
[----:B--2---:R-:W-:-:S06]  /*29f00*/  PRMT R2, RZ, 0x7610, R2 ;  /* 0x00007610ff027816 */ /* 0x004fcc0000000002 */
[----:B---3--:R-:W2:Y:S04]  /*29f10*/  @!P0 LDG.E.U16 R2, desc[UR38][R4.64] ;  /* 0x0000002604028981 */ /* 0x008ea8000c1e1500 */
[----:B----4-:R0:W-:Y:S04]  /*29f20*/  STS.U16 [R14+UR5+0x4c00], R0 ;  /* 0x004c00000e007988 */ /* 0x0101e80008000405 */
[----:B0-----:R-:W3:Y:S04]  /*29f30*/  LDL.LU R14, [R1+0x4384] ;  /* 0x00438400010e7983 */ /* 0x001ee80000300800 */
[----:B------:R-:W4:Y:S04]  /*29f40*/  LDL.LU R0, [R1+0x4380] ;  /* 0x0043800001007983 */ /* 0x000f280000300800 */
[----:B--2---:R0:W-:Y:S04]  /*29f50*/  STL [R1+0x104], R2 ;  /* 0x0001040201007387 */ /* 0x0041e80000100800 */
[----:B0-----:R-:W2:Y:S04]  /*29f60*/  LDL.LU R2, [R1+0x437c] ;  /* 0x00437c0001027983 */ /* 0x001ea80000300800 */
[----:B------:R-:W2:Y:S04]  /*29f70*/  LDL R4, [R1+0x1d2c] ;  /* 0x001d2c0001047983 */ /* 0x000ea80000100800 */
[----:B------:R-:W2:Y:S01]  /*29f80*/  LDL R5, [R1+0x1d30] ;  /* 0x001d300001057983 */ /* 0x000ea20000100800 */
[----:B----4-:R-:W-:-:S02]  /*29f90*/  PRMT R0, RZ, 0x7610, R0 ;  /* 0x00007610ff007816 */ /* 0x010fc40000000000 */
[----:B--2---:R-:W-:-:S04]  /*29fa0*/  @!P1 LOP3.LUT R5, R5, R4, RZ, 0x3c, !PT ;  /* 0x0000000405059212 */ /* 0x004fc800078e3cff */
[----:B------:R-:W-:-:S04]  /*29fb0*/  @!P1 LOP3.LUT R4, R5, R4, RZ, 0x3c, !PT ;  /* 0x0000000405049212 */ /* 0x000fc800078e3cff */
[----:B------:R-:W-:-:S05]  /*29fc0*/  @!P1 LOP3.LUT R5, R5, R4, RZ, 0x3c, !PT ;  /* 0x0000000405059212 */ /* 0x000fca00078e3cff */
[----:B------:R-:W2:Y:S04]  /*29fd0*/  @!P1 LDG.E.U16 R0, desc[UR38][R4.64] ;  /* 0x0000002604009981 */ /* 0x000ea8000c1e1500 */
[----:B--2---:R0:W-:Y:S04]  /*29fe0*/  STL [R1+0x100], R0 ;  /* 0x0001000001007387 */ /* 0x0041e80000100800 */
[----:B0-----:R-:W2:Y:S04]  /*29ff0*/  LDL.LU R0, [R1+0x4378] ;  /* 0x0043780001007983 */ /* 0x001ea80000300800 */
[----:B------:R-:W4:Y:S04]  /*2a000*/  LDL R4, [R1+0x1cb4] ;  /* 0x001cb40001047983 */ /* 0x000f280000100800 */
[----:B------:R-:W4:Y:S01]  /*2a010*/  LDL R5, [R1+0x1cb8] ;  /* 0x001cb80001057983 */ /* 0x000f220000100800 */
[----:B------:R-:W-:-:S02]  /*2a020*/  PRMT R2, RZ, 0x7610, R2 ;  /* 0x00007610ff027816 */ /* 0x000fc40000000002 */
[----:B----4-:R-:W-:-:S04]  /*2a030*/  @!P0 LOP3.LUT R5, R5, R4, RZ, 0x3c, !PT ;  /* 0x0000000405058212 */ /* 0x010fc800078e3cff */
[----:B------:R-:W-:-:S04]  /*2a040*/  @!P0 LOP3.LUT R4, R5, R4, RZ, 0x3c, !PT ;  /* 0x0000000405048212 */ /* 0x000fc800078e3cff */
[----:B------:R-:W-:-:S05]  /*2a050*/  @!P0 LOP3.LUT R5, R5, R4, RZ, 0x3c, !PT ;  /* 0x0000000405058212 */ /* 0x000fca00078e3cff */
[----:B------:R-:W4:Y:S04]  /*2a060*/  @!P0 LDG.E.U16 R2, desc[UR38][R4.64] ;  /* 0x0000002604028981 */ /* 0x000f28000c1e1500 */
[----:B----4-:R0:W-:Y:S04]  /*2a070*/  STL [R1+0xfc], R2 ;  /* 0x0000fc0201007387 */ /* 0x0101e80000100800 */
[----:B0-----:R-:W4:Y:S04]  /*2a080*/  LDL.LU R2, [R1+0x4374] ;  /* 0x0043740001027983 */ /* 0x001f280000300800 */
[----:B------:R-:W3:Y:S04]  /*2a090*/  LDL R4, [R1+0x1cac] ;  /* 0x001cac0001047983 */ /* 0x000ee80000100800 */
[----:B------:R-:W3:Y:S01]  /*2a0a0*/  LDL R5, [R1+0x1cb0] ;  /* 0x001cb00001057983 */ /* 0x000ee20000100800 */
[----:B--2---:R-:W-:-:S02]  /*2a0b0*/  PRMT R0, RZ, 0x7610, R0 ;  /* 0x00007610ff007816 */ /* 0x004fc40000000000 */
[----:B---3--:R-:W-:-:S04]  /*2a0c0*/  @!P1 LOP3.LUT R5, R5, R4, RZ, 0x3c, !PT ;  /* 0x0000000405059212 */ /* 0x008fc800078e3cff */
[----:B------:R-:W-:-:S04]  /*2a0d0*/  @!P1 LOP3.LUT R4, R5, R4, RZ, 0x3c, !PT ;  /* 0x0000000405049212 */ /* 0x000fc800078e3cff */
[----:B------:R-:W-:-:S05]  /*2a0e0*/  @!P1 LOP3.LUT R5, R5, R4, RZ, 0x3c, !PT ;  /* 0x0000000405059212 */ /* 0x000fca00078e3cff */
[----:B------:R-:W2:Y:S04]  /*2a0f0*/  @!P1 LDG.E.U16 R0, desc[UR38][R4.64] ;  /* 0x0000002604009981 */ /* 0x000ea8000c1e1500 */
[----:B--2---:R0:W-:Y:S04]  /*2a100*/  STL [R1+0xf8], R0 ;  /* 0x0000f80001007387 */ /* 0x0041e80000100800 */
[----:B0-----:R-:W2:Y:S04]  /*2a110*/  LDL.LU R0, [R1+0x4370] ;  /* 0x0043700001007983 */ /* 0x001ea80000300800 */
[----:B------:R-:W3:Y:S04]  /*2a120*/  LDL R4, [R1+0x1c34] ;  /* 0x001c340001047983 */ /* 0x000ee80000100800 */
[----:B------:R-:W3:Y:S01]  /*2a130*/  LDL R5, [R1+0x1c38] ;  /* 0x001c380001057983 */ /* 0x000ee20000100800 */
[----:B----4-:R-:W-:-:S02]  /*2a140*/  PRMT R2, RZ, 0x7610, R2 ;  /* 0x00007610ff027816 */ /* 0x010fc40000000002 */
[----:B---3--:R-:W-:-:S04]  /*2a150*/  @!P0 LOP3.LUT R5, R5, R4, RZ, 0x3c, !PT ;  /* 0x0000000405058212 */ /* 0x008fc800078e3cff */
[----:B------:R-:W-:-:S04]  /*2a160*/  @!P0 LOP3.LUT R4, R5, R4, RZ, 0x3c, !PT ;  /* 0x0000000405048212 */ /* 0x000fc800078e3cff */
[----:B------:R-:W-:-:S05]  /*2a170*/  @!P0 LOP3.LUT R5, R5, R4, RZ, 0x3c, !PT ;  /* 0x0000000405058212 */ /* 0x000fca00078e3cff */
[----:B------:R-:W3:Y:S04]  /*2a180*/  @!P0 LDG.E.U16 R2, desc[UR38][R4.64] ;  /* 0x0000002604028981 */ /* 0x000ee8000c1e1500 */
[----:B---3--:R0:W-:Y:S04]  /*2a190*/  STL [R1+0xf4], R2 ;  /* 0x0000f40201007387 */ /* 0x0081e80000100800 */
[----:B0-----:R-:W3:Y:S04]  /*2a1a0*/  LDL.LU R2, [R1+0x436c] ;  /* 0x00436c0001027983 */ /* 0x001ee80000300800 */
[----:B------:R-:W4:Y:S04]  /*2a1b0*/  LDL R4, [R1+0x1c2c] ;  /* 0x001c2c0001047983 */ /* 0x000f280000100800 */
[----:B------:R-:W4:Y:S01]  /*2a1c0*/  LDL R5, [R1+0x1c30] ;  /* 0x001c300001057983 */ /* 0x000f220000100800 */
[----:B--2---:R-:W-:-:S02]  /*2a1d0*/  PRMT R0, RZ, 0x7610, R0 ;  /* 0x00007610ff007816 */ /* 0x004fc40000000000 */
[----:B----4-:R-:W-:-:S04]  /*2a1e0*/  @!P1 LOP3.LUT R5, R5, R4, RZ, 0x3c, !PT ;  /* 0x0000000405059212 */ /* 0x010fc800078e3cff */
[----:B------:R-:W-:-:S04]  /*2a1f0*/  @!P1 LOP3.LUT R4, R5, R4, RZ, 0x3c, !PT ;  /* 0x0000000405049212 */ /* 0x000fc800078e3cff */
[----:B------:R-:W-:-:S05]  /*2a200*/  @!P1 LOP3.LUT R5, R5, R4, RZ, 0x3c, !PT ;  /* 0x0000000405059212 */ /* 0x000fca00078e3cff */
[----:B------:R-:W2:Y:S04]  /*2a210*/  @!P1 LDG.E.U16 R0, desc[UR38][R4.64] ;  /* 0x0000002604009981 */ /* 0x000ea8000c1e1500 */
[----:B--2---:R0:W-:Y:S04]  /*2a220*/  STL [R1+0xf0], R0 ;  /* 0x0000f00001007387 */ /* 0x0041e80000100800 */
[----:B0-----:R-:W2:Y:S04]  /*2a230*/  LDL.LU R0, [R1+0x4368] ;  /* 0x0043680001007983 */ /* 0x001ea80000300800 */
[----:B------:R-:W4:Y:S04]  /*2a240*/  LDL R4, [R1+0x1d40] ;  /* 0x001d400001047983 */ /* 0x000f280000100800 */
[----:B------:R-:W4:Y:S01]  /*2a250*/  LDL R5, [R1+0x1d5c] ;  /* 0x001d5c0001057983 */ /* 0x000f220000100800 */
[----:B---3--:R-:W-:-:S02]  /*2a260*/  PRMT R2, RZ, 0x7610, R2 ;  /* 0x00007610ff027816 */ /* 0x008fc40000000002 */
[----:B----4-:R-:W-:-:S04]  /*2a270*/  @!P0 LOP3.LUT R5, R5, R4, RZ, 0x3c, !PT ;  /* 0x0000000405058212 */ /* 0x010fc800078e3cff */
        /* <DEDUP_REMOVED lines=74> */
[----:B------:R0:W4:Y:S04]  /*2a720*/  @!P0 LDG.E.U16 R13, desc[UR38][R4.64] ;  /* 0x00000026040d8981 */ /* 0x000128000c1e1500 */
[----:B------:R-:W0:Y:S04]  /*2a730*/  LDL R4, [R1+0x1f50] ;  /* 0x001f500001047983 */ /* 0x000e280000100800 */
[----:B------:R-:W0:Y:S01]  /*2a740*/  LDL R5, [R1+0x1f5c] ;  /* 0x001f5c0001057983 */ /* 0x000e220000100800 */
[----:B------:R-:W-:Y:S02]  /*2a750*/  PRMT R12, RZ, 0x7610, R12 ;  /* 0x00007610ff0c7816 */ /* 0x000fe4000000000c */
[----:B0-----:R-:W-:-:S04]  /*2a760*/  @!P1 LOP3.LUT R5, R5, R4, RZ, 0x3c, !PT ;  /* 0x0000000405059212 */ /* 0x001fc800078e3cff */
[----:B------:R-:W-:-:S04]  /*2a770*/  @!P1 LOP3.LUT R4, R5, R4, RZ, 0x3c, !PT ;  /* 0x0000000405049212 */ /* 0x000fc800078e3cff */
[----:B------:R-:W-:Y:S01]  /*2a780*/  @!P1 LOP3.LUT R5, R5, R4, RZ, 0x3c, !PT ;  /* 0x0000000405059212 */ /* 0x000fe200078e3cff */
[----:B----4-:R-:W-:Y:S04]  /*2a790*/  STL [R1+0x42a0], R13 ;  /* 0x0042a00d01007387 */ /* 0x010fe80000100800 */
[----:B------:R0:W4:Y:S04]  /*2a7a0*/  @!P1 LDG.E.U16 R12, desc[UR38][R4.64] ;  /* 0x00000026040c9981 */ /* 0x000128000c1e1500 */
[----:B------:R-:W0:Y:S04]  /*2a7b0*/  LDL R4, [R1+0x1d24] ;  /* 0x001d240001047983 */ /* 0x000e280000100800 */
[----:B------:R-:W0:Y:S01]  /*2a7c0*/  LDL R5, [R1+0x1d28] ;  /* 0x001d280001057983 */ /* 0x000e220000100800 */
[----:B--2---:R-:W-:-:S02]  /*2a7d0*/  PRMT R0, RZ, 0x7610, R0 ;  /* 0x00007610ff007816 */ /* 0x004fc40000000000 */
[----:B0-----:R-:W-:-:S04]  /*2a7e0*/  @!P0 LOP3.LUT R5, R5, R4, RZ, 0x3c, !PT ;  /* 0x0000000405058212 */ /* 0x001fc800078e3cff */
[----:B------:R-:W-:-:S04]  /*2a7f0*/  @!P0 LOP3.LUT R4, R5, R4, RZ, 0x3c, !PT ;  /* 0x0000000405048212 */ /* 0x000fc800078e3cff */
[----:B------:R-:W-:-:S05]  /*2a800*/  @!P0 LOP3.LUT R5, R5, R4, RZ, 0x3c, !PT ;  /* 0x0000000405058212 */ /* 0x000fca00078e3cff */
[----:B------:R-:W2:Y:S04]  /*2a810*/  @!P0 LDG.E.U16 R0, desc[UR38][R4.64] ;  /* 0x0000002604008981 */ /* 0x000ea8000c1e1500 */
[----:B----4-:R-:W-:Y:S04]  /*2a820*/  STL [R1+0x42a4], R12 ;  /* 0x0042a40c01007387 */ /* 0x010fe80000100800 */
        /* <DEDUP_REMOVED lines=44> */
[----:B------:R0:W3:Y:S04]  /*2aaf0*/  @!P1 LDG.E.U16 R2, desc[UR38][R4.64] ;  /* 0x0000002604029981 */ /* 0x0000e8000c1e1500 */
[----:B------:R-:W0:Y:S04]  /*2ab00*/  LDL R4, [R1+0x1d50] ;  /* 0x001d500001047983 */ /* 0x000e280000100800 */
[----:B------:R-:W0:Y:S01]  /*2ab10*/  LDL R5, [R1+0x1d6c] ;  /* 0x001d6c0001057983 */ /* 0x000e220000100800 */
[----:B------:R-:W-:Y:S02]  /*2ab20*/  PRMT R14, RZ, 0x7610, R14 ;  /* 0x00007610ff0e7816 */ /* 0x000fe4000000000e */
[----:B0-----:R-:W-:-:S04]  /*2ab30*/  @!P0 LOP3.LUT R5, R5, R4, RZ, 0x3c, !PT ;  /* 0x0000000405058212 */ /* 0x001fc800078e3cff */
[----:B------:R-:W-:-:S04]  /*2ab40*/  @!P0 LOP3.LUT R4, R5, R4, RZ, 0x3c, !PT ;  /* 0x0000000405048212 */ /* 0x000fc800078e3cff */
[----:B------:R-:W-:-:S05]  /*2ab50*/  @!P0 LOP3.LUT R5, R5, R4, RZ, 0x3c, !PT ;  /* 0x0000000405058212 */ /* 0x000fca00078e3cff */
[----:B------:R-:W4:Y:S04]  /*2ab60*/  @!P0 LDG.E.U16 R14, desc[UR38][R4.64] ;  /* 0x00000026040e8981 */ /* 0x000f28000c1e1500 */
[----:B---3--:R0:W-:Y:S04]  /*2ab70*/  STL [R1+0xd0], R2 ;  /* 0x0000d00201007387 */ /* 0x0081e80000100800 */
[----:B0-----:R-:W3:Y:S04]  /*2ab80*/  LDL R2, [R1+0x1e6c] ;  /* 0x001e6c0001027983 */ /* 0x001ee80000100800 */
        /* <DEDUP_REMOVED lines=35> */
[----:B------:R-:W3:Y:S01]  /*2adc0*/  @!P0 LDG.E.U16 R14, desc[UR38][R4.64] ;  /* 0x00000026040e8981 */ /* 0x000ee2000c1e1500 */
[----:B--2---:R-:W-:-:S03]  /*2add0*/  PRMT R0, RZ, 0x7610, R0 ;  /* 0x00007610ff007816 */ /* 0x004fc60000000000 */
[----:B---3--:R0:W-:Y:S04]  /*2ade0*/  STL [R1+0xac], R14 ;  /* 0x0000ac0e01007387 */ /* 0x0081e80000100800 */
[----:B0-----:R-:W2:Y:S04]  /*2adf0*/  LDL.LU R14, [R1+0x4320] ;  /* 0x00432000010e7983 */ /* 0x001ea80000300800 */
[----:B------:R-:W3:Y:S01]  /*2ae00*/  LDL R5, [R1+0x1e60] ;  /* 0x001e600001057983 */ /* 0x000ee20000100800 */
[----:B------:R-:W-:-:S03]  /*2ae10*/  @!P1 IMAD.MOV.U32 R4, RZ, RZ, R2 ;  /* 0x000000ffff049224 */ /* 0x000fc600078e0002 */
[----:B------:R-:W4:Y:S04]  /*2ae20*/  LDL.LU R2, [R1+0x1d10] ;  /* 0x001d100001027983 */ /* 0x000f280000300800 */
[----:B---3--:R-:W3:Y:S04]  /*2ae30*/  @!P1 LDG.E.U16 R0, desc[UR38][R4.64] ;  /* 0x0000002604009981 */ /* 0x008ee8000c1e1500 */
[----:B---3--:R0:W-:Y:S04]  /*2ae40*/  STL [R1+0xa8], R0 ;  /* 0x0000a80001007387 */ /* 0x0081e80000100800 */
[----:B0-----:R-:W3:Y:S04]  /*2ae50*/  LDL.LU R0, [R1+0x431c] ;  /* 0x00431c0001007983 */ /* 0x001ee80000300800 */
        /* <DEDUP_REMOVED lines=11> */
[----:B------:R-:W-:-:S02]  /*2af10*/  PRMT R0, RZ, 0x7610, R0 ;  /* 0x00007610ff007816 */ /* 0x000fc40000000000 */
[----:B---3--:R-:W-:-:S04]  /*2af20*/  @!P1 LOP3.LUT R5, R5, R4, RZ, 0x3c, !PT ;  /* 0x0000000405059212 */ /* 0x008fc800078e3cff */
[----:B------:R-:W-:-:S04]  /*2af30*/  @!P1 LOP3.LUT R4, R5, R4, RZ, 0x3c, !PT ;  /* 0x0000000405049212 */ /* 0x000fc800078e3cff */
[----:B------:R-:W-:-:S05]  /*2af40*/  @!P1 LOP3.LUT R5, R5, R4, RZ, 0x3c, !PT ;  /* 0x0000000405059212 */ /* 0x000fca00078e3cff */
[----:B------:R-:W3:Y:S04]  /*2af50*/  @!P1 LDG.E.U16 R0, desc[UR38][R4.64] ;  /* 0x0000002604009981 */ /* 0x000ee8000c1e1500 */
[----:B---3--:R0:W-:Y:S04]  /*2af60*/  STL [R1+0x34], R0 ;  /* 0x0000340001007387 */ /* 0x0081e80000100800 */
[----:B0-----:R-:W3:Y:S04]  /*2af70*/  LDL.LU R0, [R1+0x4314] ;  /* 0x0043140001007983 */ /* 0x001ee80000300800 */
[----:B------:R-:W2:Y:S04]  /*2af80*/  LDL R4, [R1+0x1f58] ;  /* 0x001f580001047983 */ /* 0x000ea80000100800 */
[----:B------:R-:W2:Y:S01]  /*2af90*/  LDL R5, [R1+0x1f64] ;  /* 0x001f640001057983 */ /* 0x000ea20000100800 */
[----:B------:R-:W-:-:S02]  /*2afa0*/  PRMT R11, RZ, 0x7610, R11 ;  /* 0x00007610ff0b7816 */ /* 0x000fc4000000000b */
[----:B--2---:R-:W-:-:S04]  /*2afb0*/  @!P0 LOP3.LUT R5, R5, R4, RZ, 0x3c, !PT ;  /* 0x0000000405058212 */ /* 0x004fc800078e3cff */
[----:B------:R-:W-:-:S04]  /*2afc0*/  @!P0 LOP3.LUT R4, R5, R4, RZ, 0x3c, !PT ;  /* 0x0000000405048212 */ /* 0x000fc800078e3cff */
[----:B------:R-:W-:-:S05]  /*2afd0*/  @!P0 LOP3.LUT R5, R5, R4, RZ, 0x3c, !PT ;  /* 0x0000000405058212 */ /* 0x000fca00078e3cff */
[----:B------:R0:W2:Y:S04]  /*2afe0*/  @!P0 LDG.E.U16 R11, desc[UR38][R4.64] ;  /* 0x00000026040b8981 */ /* 0x0000a8000c1e1500 */
[----:B------:R-:W0:Y:S04]  /*2aff0*/  LDL R4, [R1+0x1f60] ;  /* 0x001f600001047983 */ /* 0x000e280000100800 */
[----:B------:R-:W0:Y:S01]  /*2b000*/  LDL R5, [R1+0x1f6c] ;  /* 0x001f6c0001057983 */ /* 0x000e220000100800 */
[----:B------:R-:W-:Y:S02]  /*2b010*/  PRMT R10, RZ, 0x7610, R10 ;  /* 0x00007610ff0a7816 */ /* 0x000fe4000000000a */
[----:B0-----:R-:W-:-:S04]  /*2b020*/  @!P1 LOP3.LUT R5, R5, R4, RZ, 0x3c, !PT ;  /* 0x0000000405059212 */ /* 0x001fc800078e3cff */
[----:B------:R-:W-:-:S04]  /*2b030*/  @!P1 LOP3.LUT R4, R5, R4, RZ, 0x3c, !PT ;  /* 0x0000000405049212 */ /* 0x000fc800078e3cff */
[----:B------:R-:W-:Y:S01]  /*2b040*/  @!P1 LOP3.LUT R5, R5, R4, RZ, 0x3c, !PT ;  /* 0x0000000405059212 */ /* 0x000fe200078e3cff */
[----:B--2---:R-:W-:Y:S04]  /*2b050*/  STL [R1+0x42a8], R11 ;  /* 0x0042a80b01007387 */ /* 0x004fe80000100800 */
[----:B------:R0:W2:Y:S04]  /*2b060*/  @!P1 LDG.E.U16 R10, desc[UR38][R4.64] ;  /* 0x00000026040a9981 */ /* 0x0000a8000c1e1500 */
[----:B------:R-:W0:Y:S04]  /*2b070*/  LDL R4, [R1+0x1d14] ;  /* 0x001d140001047983 */ /* 0x000e280000100800 */
[----:B------:R-:W0:Y:S01]  /*2b080*/  LDL R5, [R1+0x1d18] ;  /* 0x001d180001057983 */ /* 0x000e220000100800 */
[----:B------:R-:W-:-:S02]  /*2b090*/  PRMT R14, RZ, 0x7610, R14 ;  /* 0x00007610ff0e7816 */ /* 0x000fc4000000000e */
[----:B0-----:R-:W-:-:S04]  /*2b0a0*/  @!P0 LOP3.LUT R5, R5, R4, RZ, 0x3c, !PT ;  /* 0x0000000405058212 */ /* 0x001fc800078e3cff */
[----:B------:R-:W-:-:S04]  /*2b0b0*/  @!P0 LOP3.LUT R4, R5, R4, RZ, 0x3c, !PT ;  /* 0x0000000405048212 */ /* 0x000fc800078e3cff */
[----:B------:R-:W-:-:S05]  /*2b0c0*/  @!P0 LOP3.LUT R5, R5, R4, RZ, 0x3c, !PT ;  /* 0x0000000405058212 */ /* 0x000fca00078e3cff */
[----:B------:R-:W2:Y:S01]  /*2b0d0*/  @!P0 LDG.E.U16 R14, desc[UR38][R4.64] ;  /* 0x00000026040e8981 */ /* 0x000ea2000c1e1500 */
[----:B---3--:R-:W-:-:S03]  /*2b0e0*/  PRMT R0, RZ, 0x7610, R0 ;  /* 0x00007610ff007816 */ /* 0x008fc60000000000 */
[----:B--2---:R0:W-:Y:S04]  /*2b0f0*/  STL [R1+0xa4], R14 ;  /* 0x0000a40e01007387 */ /* 0x0041e80000100800 */
[----:B0-----:R-:W2:Y:S04]  /*2b100*/  LDL.LU R14, [R1+0x4310] ;  /* 0x00431000010e7983 */ /* 0x001ea80000300800 */
[----:B------:R-:W3:Y:S01]  /*2b110*/  LDL R5, [R1+0x1d0c] ;  /* 0x001d0c0001057983 */ /* 0x000ee20000100800 */
[----:B----4-:R-:W-:-:S03]  /*2b120*/  @!P1 IMAD.MOV.U32 R4, RZ, RZ, R2 ;  /* 0x000000ffff049224 */ /* 0x010fc600078e0002 */
[----:B------:R-:W-:Y:S04]  /*2b130*/  STL [R1+0x20b4], R2 ;  /* 0x0020b40201007387 */ /* 0x000fe80000100800 */
[----:B------:R-:W-:Y:S04]  /*2b140*/  STL [R1+0x4238], R2 ;  /* 0x0042380201007387 */ /* 0x000fe80000100800 */
[----:B---3--:R-:W3:Y:S04]  /*2b150*/  @!P1 LDG.E.U16 R0, desc[UR38][R4.64] ;  /* 0x0000002604009981 */ /* 0x008ee8000c1e1500 */
[----:B------:R-:W-:Y:S04]  /*2b160*/  STL [R1+0x4240], R2 ;  /* 0x0042400201007387 */ /* 0x000fe80000100800 */
[----:B------:R-:W-:Y:S04]  /*2b170*/  STL [R1+0x424c], R2 ;  /* 0x00424c0201007387 */ /* 0x000fe80000100800 */
        /* <DEDUP_REMOVED lines=132> */
[----:B--2---:R0:W-:Y:S04]  /*2b9c0*/  STL [R1+0x68], R14 ;  /* 0x0000680e01007387 */ /* 0x0041e80000100800 */
[----:B0-----:R-:W2:Y:S04]  /*2b9d0*/  LDL.LU R14, [R1+0x42d8] ;  /* 0x0042d800010e7983 */ /* 0x001ea80000300800 */
[----:B------:R-:W2:Y:S04]  /*2b9e0*/  LDL R4, [R1+0x1cfc] ;  /* 0x001cfc0001047983 */ /* 0x000ea80000100800 */
[----:B------:R-:W2:Y:S01]  /*2b9f0*/  LDL R5, [R1+0x1d00] ;  /* 0x001d000001057983 */ /* 0x000ea20000100800 */
[----:B---3--:R-:W-:-:S02]  /*2ba00*/  PRMT R0, RZ, 0x7610, R0 ;  /* 0x00007610ff007816 */ /* 0x008fc40000000000 */
[----:B--2---:R-:W-:-:S04]  /*2ba10*/  @!P1 LOP3.LUT R5, R5, R4, RZ, 0x3c, !PT ;  /* 0x0000000405059212 */ /* 0x004fc800078e3cff */
        /* <DEDUP_REMOVED lines=71> */
[----:B------:R-:W-:Y:S01]  /*2be90*/  @!P1 LOP3.LUT R5, R5, R4, RZ, 0x3c, !PT ;  /* 0x0000000405059212 */ /* 0x000fe200078e3cff */
[----:B---3--:R0:W-:Y:S04]  /*2bea0*/  STL [R1+0x48], R12 ;  /* 0x0000480c01007387 */ /* 0x0081e80000100800 */
[----:B------:R1:W3:Y:S01]  /*2beb0*/  @!P1 LDG.E.U16 R14, desc[UR38][R4.64] ;  /* 0x00000026040e9981 */ /* 0x0002e2000c1e1500 */
[----:B------:R-:W-:-:S03]  /*2bec0*/  PRMT R15, RZ, 0x7610, R15 ;  /* 0x00007610ff0f7816 */ /* 0x000fc6000000000f */
[----:B0-----:R-:W2:Y:S04]  /*2bed0*/  LDL R12, [R1+0x1f0c] ;  /* 0x001f0c00010c7983 */ /* 0x001ea80000100800 */
[----:B------:R-:W1:Y:S04]  /*2bee0*/  LDL R4, [R1+0x1e78] ;  /* 0x001e780001047983 */ /* 0x000e680000100800 */
[----:B------:R-:W1:Y:S02]  /*2bef0*/  LDL R5, [R1+0x1e84] ;  /* 0x001e840001057983 */ /* 0x000e640000100800 */
[----:B-1----:R-:W-:-:S04]  /*2bf00*/  @!P0 LOP3.LUT R5, R5, R4, RZ, 0x3c, !PT ;  /* 0x0000000405058212 */ /* 0x002fc800078e3cff */
[----:B------:R-:W-:-:S04]  /*2bf10*/  @!P0 LOP3.LUT R4, R5, R4, RZ, 0x3c, !PT ;  /* 0x0000000405048212 */ /* 0x000fc800078e3cff */
[----:B------:R-:W-:-:S05]  /*2bf20*/  @!P0 LOP3.LUT R5, R5, R4, RZ, 0x3c, !PT ;  /* 0x0000000405058212 */ /* 0x000fca00078e3cff */
[----:B------:R-:W2:Y:S04]  /*2bf30*/  @!P0 LDG.E.U16 R15, desc[UR38][R4.64] ;  /* 0x00000026040f8981 */ /* 0x000ea8000c1e1500 */
[----:B---3--:R0:W-:Y:S04]  /*2bf40*/  STL [R1+0x44], R14 ;  /* 0x0000440e01007387 */ /* 0x0081e80000100800 */
[----:B0-----:R-:W3:Y:S04]  /*2bf50*/  LDL R14, [R1+0x1f84] ;  /* 0x001f8400010e7983 */ /* 0x001ee80000100800 */
[----:B--2---:R0:W-:Y:S04]  /*2bf60*/  STL [R1+0x40], R15 ;  /* 0x0000400f01007387 */ /* 0x0041e80000100800 */
[----:B0-----:R-:W2:Y:S04]  /*2bf70*/  LDL.LU R15, [R1+0x42b8] ;  /* 0x0042b800010f7983 */ /* 0x001ea80000300800 */
[----:B------:R-:W2:Y:S04]  /*2bf80*/  LDL R4, [R1+0x1e80] ;  /* 0x001e800001047983 */ /* 0x000ea80000100800 */
[----:B------:R-:W2:Y:S01]  /*2bf90*/  LDL R5, [R1+0x1e8c] ;  /* 0x001e8c0001057983 */ /* 0x000ea20000100800 */
[----:B------:R-:W-:-:S02]  /*2bfa0*/  PRMT R0, RZ, 0x7610, R0 ;  /* 0x00007610ff007816 */ /* 0x000fc40000000000 */
[----:B--2---:R-:W-:-:S04]  /*2bfb0*/  @!P1 LOP3.LUT R5, R5, R4, RZ, 0x3c, !PT ;  /* 0x0000000405059212 */ /* 0x004fc800078e3cff */
[----:B------:R-:W-:-:S04]  /*2bfc0*/  @!P1 LOP3.LUT R4, R5, R4, RZ, 0x3c, !PT ;  /* 0x0000000405049212 */ /* 0x000fc800078e3cff */
[----:B------:R-:W-:-:S05]  /*2bfd0*/  @!P1 LOP3.LUT R5, R5, R4, RZ, 0x3c, !PT ;  /* 0x0000000405059212 */ /* 0x000fca00078e3cff */
[----:B------:R-:W2:Y:S04]  /*2bfe0*/  @!P1 LDG.E.U16 R0, desc[UR38][R4.64] ;  /* 0x0000002604009981 */ /* 0x000ea8000c1e1500 */
        /* <DEDUP_REMOVED lines=8> */
[----:B------:R0:W2:Y:S04]  /*2c070*/  @!P0 LDG.E.U16 R28, desc[UR38][R4.64] ;  /* 0x00000026041c8981 */ /* 0x0000a8000c1e1500 */
[----:B------:R-:W3:Y:S01]  /*2c080*/  LDL R5, [R1+0x1f00] ;  /* 0x001f000001057983 */ /* 0x000ee20000100800 */
[----:B------:R-:W-:Y:S01]  /*2c090*/  PRMT R27, RZ, 0x7610, R27 ;  /* 0x00007610ff1b7816 */ /* 0x000fe2000000001b */
[----:B0-----:R-:W-:Y:S02]  /*2c0a0*/  @!P1 IMAD.MOV.U32 R4, RZ, RZ, R12 ;  /* 0x000000ffff049224 */ /* 0x001fe400078e000c */
[----:B--2---:R0:W-:Y:S01]  /*2c0b0*/  STL [R1+0x4268], R28 ;  /* 0x0042681c01007387 */ /* 0x0041e20000100800 */
[----:B------:R-:W-:-:S03]  /*2c0c0*/  PRMT R7, RZ, 0x7610, R7 ;  /* 0x00007610ff077816 */ /* 0x000fc60000000007 */
[----:B------:R-:W2:Y:S04]  /*2c0d0*/  LDL R12, [R1+0x1cf0] ;  /* 0x001cf000010c7983 */ /* 0x000ea80000100800 */
[----:B0-----:R-:W2:Y:S04]  /*2c0e0*/  LDL R28, [R1+0x1f78] ;  /* 0x001f7800011c7983 */ /* 0x001ea80000100800 */
[----:B---3--:R0:W3:Y:S02]  /*2c0f0*/  @!P1 LDG.E.U16 R27, desc[UR38][R4.64] ;  /* 0x00000026041b9981 */ /* 0x0080e4000c1e1500 */
[----:B0-----:R-:W-:-:S02]  /*2c100*/  @!P0 IMAD.MOV.U32 R4, RZ, RZ, R14 ;  /* 0x000000ffff048224 */ /* 0x001fc400078e000e */
[----:B--2---:R-:W-:Y:S01]  /*2c110*/  @!P0 IMAD.MOV.U32 R5, RZ, RZ, R28 ;  /* 0x000000ffff058224 */ /* 0x004fe200078e001c */
[----:B---3--:R0:W-:Y:S01]  /*2c120*/  STL [R1+0x426c], R27 ;  /* 0x00426c1b01007387 */ /* 0x0081e20000100800 */
[----:B------:R-:W-:-:S03]  /*2c130*/  PRMT R6, RZ, 0x7610, R6 ;  /* 0x00007610ff067816 */ /* 0x000fc60000000006 */
[----:B------:R-:W2:Y:S04]  /*2c140*/  LDL R28, [R1+0x1c78] ;  /* 0x001c7800011c7983 */ /* 0x000ea80000100800 */
[----:B------:R-:W3:Y:S04]  /*2c150*/  LDL R14, [R1+0x1c70] ;  /* 0x001c7000010e7983 */ /* 0x000ee80000100800 */
[----:B------:R1:W2:Y:S04]  /*2c160*/  @!P0 LDG.E.U16 R7, desc[UR38][R4.64] ;  /* 0x0000002604078981 */ /* 0x0002a8000c1e1500 */
[----:B0-----:R-:W2:Y:S04]  /*2c170*/  LDL R27, [R1+0x1c6c] ;  /* 0x001c6c00011b7983 */ /* 0x001ea80000100800 */
[----:B------:R-:W1:Y:S04]  /*2c180*/  LDL R4, [R1+0x1f80] ;  /* 0x001f800001047983 */ /* 0x000e680000100800 */
[----:B------:R-:W1:Y:S02]  /*2c190*/  LDL R5, [R1+0x1f8c] ;  /* 0x001f8c0001057983 */ /* 0x000e640000100800 */
[----:B-1----:R-:W-:-:S04]  /*2c1a0*/  @!P1 LOP3.LUT R5, R5, R4, RZ, 0x3c, !PT ;  /* 0x0000000405059212 */ /* 0x002fc800078e3cff */
        /* <DEDUP_REMOVED lines=10> */
[----:B------:R-:W3:Y:S04]  /*2c250*/  @!P0 LDG.E.U16 R15, desc[UR38][R4.64] ;  /* 0x00000026040f8981 */ /* 0x000ee8000c1e1500 */
[----:B--2---:R-:W-:Y:S01]  /*2c260*/  STL [R1+0x4274], R6 ;  /* 0x0042740601007387 */ /* 0x004fe20000100800 */
[----:B------:R-:W-:-:S03]  /*2c270*/  PRMT R0, RZ, 0x7610, R0 ;  /* 0x00007610ff007816 */ /* 0x000fc60000000000 */
[----:B---3--:R0:W-:Y:S04]  /*2c280*/  STL [R1+0x28], R15 ;  /* 0x0000280f01007387 */ /* 0x0081e80000100800 */
[----:B0-----:R-:W2:Y:S04]  /*2c290*/  LDL.LU R15, [R1+0x42b0] ;  /* 0x0042b000010f7983 */ /* 0x001ea80000300800 */
[----:B------:R-:W3:Y:S01]  /*2c2a0*/  LDL R5, [R1+0x1cec] ;  /* 0x001cec0001057983 */ /* 0x000ee20000100800 */
[----:B------:R-:W-:-:S03]  /*2c2b0*/  @!P1 IMAD.MOV.U32 R4, RZ, RZ, R12 ;  /* 0x000000ffff049224 */ /* 0x000fc600078e000c */
[----:B------:R-:W2:Y:S04]  /*2c2c0*/  LDL R12, [R1+0x1bf0] ;  /* 0x001bf000010c7983 */ /* 0x000ea80000100800 */
[----:B---3--:R-:W3:Y:S01]  /*2c2d0*/  @!P1 LDG.E.U16 R0, desc[UR38][R4.64] ;  /* 0x0000002604009981 */ /* 0x008ee2000c1e1500 */
[----:B------:R-:W-:-:S03]  /*2c2e0*/  PRMT R9, RZ, 0x7610, R9 ;  /* 0x00007610ff097816 */ /* 0x000fc60000000009 */
[----:B---3--:R0:W-:Y:S04]  /*2c2f0*/  STL [R1+0x24], R0 ;  /* 0x0000240001007387 */ /* 0x0081e80000100800 */
[----:B0-----:R-:W3:Y:S04]  /*2c300*/  LDL.LU R0, [R1+0x42ac] ;  /* 0x0042ac0001007983 */ /* 0x001ee80000300800 */
[----:B------:R-:W2:Y:S01]  /*2c310*/  LDL R5, [R1+0x1c74] ;  /* 0x001c740001057983 */ /* 0x000ea20000100800 */
[----:B------:R-:W-:Y:S01]  /*2c320*/  @!P0 IMAD.MOV.U32 R4, RZ, RZ, R28 ;  /* 0x000000ffff048224 */ /* 0x000fe200078e001c */
[----:B------:R-:W-:-:S04]  /*2c330*/  PRMT R13, RZ, 0x7610, R13 ;  /* 0x00007610ff0d7816 */ /* 0x000fc8000000000d */
[----:B--2---:R0:W2:Y:S02]  /*2c340*/  @!P0 LDG.E.U16 R9, desc[UR38][R4.64] ;  /* 0x0000002604098981 */ /* 0x0040a4000c1e1500 */
[----:B0-----:R-:W-:Y:S02]  /*2c350*/  @!P1 IMAD.MOV.U32 R4, RZ, RZ, R14 ;  /* 0x000000ffff049224 */ /* 0x001fe400078e000e */
[----:B------:R-:W-:-:S05]  /*2c360*/  @!P1 IMAD.MOV.U32 R5, RZ, RZ, R27 ;  /* 0x000000ffff059224 */ /* 0x000fca00078e001b */
[----:B------:R0:W3:Y:S04]  /*2c370*/  @!P1 LDG.E.U16 R13, desc[UR38][R4.64] ;  /* 0x00000026040d9981 */ /* 0x0000e8000c1e1500 */
[----:B--2---:R1:W-:Y:S04]  /*2c380*/  STL [R1+0x20], R9 ;  /* 0x0000200901007387 */ /* 0x0043e80000100800 */
[----:B------:R-:W0:Y:S04]  /*2c390*/  LDL R4, [R1+0x1bf4] ;  /* 0x001bf40001047983 */ /* 0x000e280000100800 */
[----:B------:R-:W0:Y:S01]  /*2c3a0*/  LDL R5, [R1+0x1bf8] ;  /* 0x001bf80001057983 */ /* 0x000e220000100800 */
[----:B------:R-:W-:-:S03]  /*2c3b0*/  PRMT R3, RZ, 0x7610, R3 ;  /* 0x00007610ff037816 */ /* 0x000fc60000000003 */
[----:B------:R-:W2:Y:S04]  /*2c3c0*/  LDL R28, [R1+0x1d94] ;  /* 0x001d9400011c7983 */ /* 0x000ea80000100800 */
[----:B------:R-:W2:Y:S04]  /*2c3d0*/  LDL R27, [R1+0x1d98] ;  /* 0x001d9800011b7983 */ /* 0x000ea80000100800 */
[----:B------:R-:W2:Y:S04]  /*2c3e0*/  LDL R14, [R1+0x1e08] ;  /* 0x001e0800010e7983 */ /* 0x000ea80000100800 */
[----:B-1----:R-:W2:Y:S01]  /*2c3f0*/  LDL R9, [R1+0x1d9c] ;  /* 0x001d9c0001097983 */ /* 0x002ea20000100800 */
[----:B0-----:R-:W-:-:S04]  /*2c400*/  @!P0 LOP3.LUT R5, R5, R4, RZ, 0x3c, !PT ;  /* 0x0000000405058212 */ /* 0x001fc800078e3cff */
[----:B------:R-:W-:-:S04]  /*2c410*/  @!P0 LOP3.LUT R4, R5, R4, RZ, 0x3c, !PT ;  /* 0x0000000405048212 */ /* 0x000fc800078e3cff */
[----:B------:R-:W-:-:S05]  /*2c420*/  @!P0 LOP3.LUT R5, R5, R4, RZ, 0x3c, !PT ;  /* 0x0000000405058212 */ /* 0x000fca00078e3cff */
[----:B------:R-:W2:Y:S04]  /*2c430*/  @!P0 LDG.E.U16 R3, desc[UR38][R4.64] ;  /* 0x0000002604038981 */ /* 0x000ea8000c1e1500 */
[----:B---3--:R0:W-:Y:S04]  /*2c440*/  STL [R1+0x1c], R13 ;  /* 0x00001c0d01007387 */ /* 0x0081e80000100800 */
[----:B0-----:R-:W3:Y:S04]  /*2c450*/  LDL R13, [R1+0x1e14] ;  /* 0x001e1400010d7983 */ /* 0x001ee80000100800 */
[----:B--2---:R-:W-:Y:S04]  /*2c460*/  STL [R1+0x18], R3 ;  /* 0x0000180301007387 */ /* 0x004fe80000100800 */
[----:B------:R-:W2:Y:S01]  /*2c470*/  LDL R5, [R1+0x1bec] ;  /* 0x001bec0001057983 */ /* 0x000ea20000100800 */
[----:B------:R-:W-:Y:S01]  /*2c480*/  PRMT R11, RZ, 0x7610, R11 ;  /* 0x00007610ff0b7816 */ /* 0x000fe2000000000b */
[----:B------:R-:W-:Y:S01]  /*2c490*/  @!P1 IMAD.MOV.U32 R4, RZ, RZ, R12 ;  /* 0x000000ffff049224 */ /* 0x000fe200078e000c */
[----:B------:R-:W-:-:S02]  /*2c4a0*/  PRMT R7, RZ, 0x7610, R7 ;  /* 0x00007610ff077816 */ /* 0x000fc40000000007 */
[----:B------:R-:W-:Y:S02]  /*2c4b0*/  PRMT R15, RZ, 0x7610, R15 ;  /* 0x00007610ff0f7816 */ /* 0x000fe4000000000f */
[----:B------:R-:W-:Y:S01]  /*2c4c0*/  PRMT R6, RZ, 0x7610, R6 ;  /* 0x00007610ff067816 */ /* 0x000fe20000000006 */
[----:B------:R-:W3:Y:S04]  /*2c4d0*/  LDL R12, [R1+0x1e10] ;  /* 0x001e1000010c7983 */ /* 0x000ee80000100800 */
[----:B--2---:R0:W2:Y:S04]  /*2c4e0*/  @!P1 LDG.E.U16 R11, desc[UR38][R4.64] ;  /* 0x00000026040b9981 */ /* 0x0040a8000c1e1500 */
[----:B------:R-:W2:Y:S01]  /*2c4f0*/  LDL R5, [R1+0x1d80] ;  /* 0x001d800001057983 */ /* 0x000ea20000100800 */
[----:B0-----:R-:W-:-:S05]  /*2c500*/  @!P0 IMAD.MOV.U32 R4, RZ, RZ, R9 ;  /* 0x000000ffff048224 */ /* 0x001fca00078e0009 */
[----:B--2---:R0:W2:Y:S02]  /*2c510*/  @!P0 LDG.E.U16 R7, desc[UR38][R4.64] ;  /* 0x0000002604078981 */ /* 0x0040a4000c1e1500 */
[----:B0-----:R-:W-:Y:S02]  /*2c520*/  @!P1 IMAD.MOV.U32 R4, RZ, RZ, R27 ;  /* 0x000000ffff049224 */ /* 0x001fe400078e001b */
[----:B------:R-:W-:-:S05]  /*2c530*/  @!P1 IMAD.MOV.U32 R5, RZ, RZ, R28 ;  /* 0x000000ffff059224 */ /* 0x000fca00078e001c */
[----:B------:R3:W4:Y:S02]  /*2c540*/  @!P1 LDG.E.U16 R15, desc[UR38][R4.64] ;  /* 0x00000026040f9981 */ /* 0x000724000c1e1500 */
[----:B---3--:R-:W-:Y:S02]  /*2c550*/  @!P0 IMAD.MOV.U32 R4, RZ, RZ, R13 ;  /* 0x000000ffff048224 */ /* 0x008fe400078e000d */
[----:B------:R-:W-:-:S05]  /*2c560*/  @!P0 IMAD.MOV.U32 R5, RZ, RZ, R14 ;  /* 0x000000ffff058224 */ /* 0x000fca00078e000e */
[----:B------:R0:W3:Y:S04]  /*2c570*/  @!P0 LDG.E.U16 R6, desc[UR38][R4.64] ;  /* 0x0000002604068981 */ /* 0x0000e8000c1e1500 */
[----:B------:R1:W-:Y:S04]  /*2c580*/  STL [R1+0x14], R11 ;  /* 0x0000140b01007387 */ /* 0x0003e80000100800 */
[----:B------:R-:W3:Y:S04]  /*2c590*/  LDL R9, [R1+0x1e88] ;  /* 0x001e880001097983 */ /* 0x000ee80000100800 */
[----:B-1----:R-:W3:Y:S01]  /*2c5a0*/  LDL R11, [R1+0x1e1c] ;  /* 0x001e1c00010b7983 */ /* 0x002ee20000100800 */
[----:B0-----:R-:W-:-:S03]  /*2c5b0*/  @!P1 IMAD.MOV.U32 R5, RZ, RZ, R12 ;  /* 0x000000ffff059224 */ /* 0x001fc600078e000c */
[----:B--2---:R0:W-:Y:S04]  /*2c5c0*/  STL [R1+0x10], R7 ;  /* 0x0000100701007387 */ /* 0x0041e80000100800 */
[----:B0-----:R-:W2:Y:S04]  /*2c5d0*/  LDL R7, [R1+0x1e94] ;  /* 0x001e940001077983 */ /* 0x001ea80000100800 */
[----:B----4-:R0:W-:Y:S04]  /*2c5e0*/  STL [R1+0xc], R15 ;  /* 0x00000c0f01007387 */ /* 0x0101e80000100800 */
[----:B------:R-:W4:Y:S04]  /*2c5f0*/  LDL R14, [R1+0x1e9c] ;  /* 0x001e9c00010e7983 */ /* 0x000f280000100800 */
[----:B------:R-:W4:Y:S04]  /*2c600*/  LDL R13, [R1+0x1f08] ;  /* 0x001f0800010d7983 */ /* 0x000f280000100800 */
[----:B0-----:R-:W4:Y:S04]  /*2c610*/  LDL R15, [R1+0x1e90] ;  /* 0x001e9000010f7983 */ /* 0x001f280000100800 */
[----:B---3--:R0:W-:Y:S04]  /*2c620*/  STL [R1+0x8], R6 ;  /* 0x0000080601007387 */ /* 0x0081e80000100800 */
[----:B------:R-:W3:Y:S04]  /*2c630*/  LDL R12, [R1+0x1f10] ;  /* 0x001f1000010c7983 */ /* 0x000ee80000100800 */
[----:B0-----:R-:W3:Y:S01]  /*2c640*/  LDL R6, [R1+0x1f14] ;  /* 0x001f140001067983 */ /* 0x001ee20000100800 */
[----:B------:R-:W-:-:S03]  /*2c650*/  @!P1 IMAD.MOV.U32 R4, RZ, RZ, R11 ;  /* 0x000000ffff049224 */ /* 0x000fc600078e000b */
[----:B------:R-:W3:Y:S01]  /*2c660*/  LDL R11, [R1+0x1f1c] ;  /* 0x001f1c00010b7983 */ /* 0x000ee20000100800 */
[----:B------:R-:W-:-:S06]  /*2c670*/  PRMT R2, RZ, 0x7610, R2 ;  /* 0x00007610ff027816 */ /* 0x000fcc0000000002 */
[----:B------:R0:W3:Y:S01]  /*2c680*/  @!P1 LDG.E.U16 R2, desc[UR38][R4.64] ;  /* 0x0000002604029981 */ /* 0x0000e2000c1e1500 */
[----:B------:R-:W-:Y:S02]  /*2c690*/  PRMT R0, RZ, 0x7610, R0 ;  /* 0x00007610ff007816 */ /* 0x000fe40000000000 */
[----:B------:R-:W-:Y:S01]  /*2c6a0*/  PRMT R29, RZ, 0x7610, R29 ;  /* 0x00007610ff1d7816 */ /* 0x000fe2000000001d */
[----:B0-----:R-:W-:Y:S01]  /*2c6b0*/  @!P0 IMAD.MOV.U32 R5, RZ, RZ, R9 ;  /* 0x000000ffff058224 */ /* 0x001fe200078e0009 */
[----:B------:R-:W-:Y:S02]  /*2c6c0*/  PRMT R26, RZ, 0x7610, R26 ;  /* 0x00007610ff1a7816 */ /* 0x000fe4000000001a */
[----:B------:R-:W-:Y:S01]  /*2c6d0*/  PRMT R25, RZ, 0x7610, R25 ;  /* 0x00007610ff197816 */ /* 0x000fe20000000019 */
[----:B--2---:R-:W-:-:S05]  /*2c6e0*/  @!P0 IMAD.MOV.U32 R4, RZ, RZ, R7 ;  /* 0x000000ffff048224 */ /* 0x004fca00078e0007 */
[----:B------:R4:W2:Y:S02]  /*2c6f0*/  @!P0 LDG.E.U16 R0, desc[UR38][R4.64] ;  /* 0x0000002604008981 */ /* 0x0008a4000c1e1500 */
[----:B----4-:R-:W-:Y:S02]  /*2c700*/  @!P1 IMAD.MOV.U32 R4, RZ, RZ, R14 ;  /* 0x000000ffff049224 */ /* 0x010fe400078e000e */
[----:B------:R-:W-:-:S05]  /*2c710*/  @!P1 IMAD.MOV.U32 R5, RZ, RZ, R15 ;  /* 0x000000ffff059224 */ /* 0x000fca00078e000f */
[----:B------:R0:W4:Y:S01]  /*2c720*/  @!P1 LDG.E.U16 R29, desc[UR38][R4.64] ;  /* 0x00000026041d9981 */ /* 0x000122000c1e1500 */
[----:B---3--:R-:W-:Y:S02]  /*2c730*/  @!P1 IMAD.MOV.U32 R15, RZ, RZ, R12 ;  /* 0x000000ffff0f9224 */ /* 0x008fe400078e000c */
[----:B0-----:R-:W-:Y:S02]  /*2c740*/  @!P0 IMAD.MOV.U32 R5, RZ, RZ, R13 ;  /* 0x000000ffff058224 */ /* 0x001fe400078e000d */
[----:B------:R-:W-:Y:S02]  /*2c750*/  @!P0 IMAD.MOV.U32 R4, RZ, RZ, R6 ;  /* 0x000000ffff048224 */ /* 0x000fe400078e0006 */
[----:B------:R-:W-:-:S03]  /*2c760*/  @!P1 IMAD.MOV.U32 R14, RZ, RZ, R11 ;  /* 0x000000ffff0e9224 */ /* 0x000fc600078e000b */
[----:B------:R-:W3:Y:S04]  /*2c770*/  @!P0 LDG.E.U16 R26, desc[UR38][R4.64] ;  /* 0x00000026041a8981 */ /* 0x000ee8000c1e1500 */
[----:B------:R-:W3:Y:S04]  /*2c780*/  @!P1 LDG.E.U16 R25, desc[UR38][R14.64] ;  /* 0x000000260e199981 */ /* 0x000ee8000c1e1500 */
[----:B------:R0:W-:Y:S04]  /*2c790*/  STL [R1+0x4250], R2 ;  /* 0x0042500201007387 */ /* 0x0001e80000100800 */
[----:B------:R-:W3:Y:S04]  /*2c7a0*/  LDL R9, [R1+0x1f88] ;  /* 0x001f880001097983 */ /* 0x000ee80000100800 */
[----:B------:R-:W3:Y:S04]  /*2c7b0*/  LDL R7, [R1+0x1f94] ;  /* 0x001f940001077983 */ /* 0x000ee80000100800 */
[----:B--2---:R1:W-:Y:S04]  /*2c7c0*/  STL [R1+0x4254], R0 ;  /* 0x0042540001007387 */ /* 0x0043e80000100800 */
[----:B----4-:R-:W-:Y:S04]  /*2c7d0*/  STL [R1+0x4258], R29 ;  /* 0x0042581d01007387 */ /* 0x010fe80000100800 */
[----:B------:R-:W2:Y:S04]  /*2c7e0*/  LDL R13, [R1+0x1f90] ;  /* 0x001f9000010d7983 */ /* 0x000ea80000100800 */
[----:B------:R-:W4:Y:S04]  /*2c7f0*/  LDL R6, [R1+0x1f9c] ;  /* 0x001f9c0001067983 */ /* 0x000f280000100800 */
[----:B---3--:R-:W-:Y:S04]  /*2c800*/  STL [R1+0x425c], R26 ;  /* 0x00425c1a01007387 */ /* 0x008fe80000100800 */
[----:B0-----:R-:W3:Y:S04]  /*2c810*/  LDL R2, [R1+0x1ce4] ;  /* 0x001ce40001027983 */ /* 0x001ee80000100800 */
[----:B-1----:R-:W3:Y:S04]  /*2c820*/  LDL R0, [R1+0x1ce8] ;  /* 0x001ce80001007983 */ /* 0x002ee80000100800 */
[----:B------:R-:W-:Y:S04]  /*2c830*/  STL [R1+0x4260], R25 ;  /* 0x0042601901007387 */ /* 0x000fe80000100800 */
[----:B------:R-:W3:Y:S04]  /*2c840*/  LDL R12, [R1+0x1cdc] ;  /* 0x001cdc00010c7983 */ /* 0x000ee80000100800 */
[----:B------:R-:W3:Y:S01]  /*2c850*/  LDL R11, [R1+0x1ce0] ;  /* 0x001ce000010b7983 */ /* 0x000ee20000100800 */
[----:B------:R-:W-:Y:S01]  /*2c860*/  PRMT R5, RZ, 0x7610, R5 ;  /* 0x00007610ff057816 */ /* 0x000fe20000000005 */
[----:B------:R-:W-:-:S02]  /*2c870*/  @!P0 IMAD.MOV.U32 R14, RZ, RZ, R7 ;  /* 0x000000ffff0e8224 */ /* 0x000fc400078e0007 */
[----:B------:R-:W-:Y:S01]  /*2c880*/  @!P0 IMAD.MOV.U32 R15, RZ, RZ, R9 ;  /* 0x000000ffff0f8224 */ /* 0x000fe200078e0009 */
[----:B------:R-:W-:Y:S02]  /*2c890*/  PRMT R4, RZ, 0x7610, R4 ;  /* 0x00007610ff047816 */ /* 0x000fe40000000004 */
[----:B------:R-:W-:Y:S02]  /*2c8a0*/  PRMT R24, RZ, 0x7610, R24 ;  /* 0x00007610ff187816 */ /* 0x000fe40000000018 */
[----:B------:R-:W-:Y:S01]  /*2c8b0*/  PRMT R20, RZ, 0x7610, R20 ;  /* 0x00007610ff147816 */ /* 0x000fe20000000014 */
[----:B------:R-:W3:Y:S04]  /*2c8c0*/  LDL R9, [R1+0x1c64] ;  /* 0x001c640001097983 */ /* 0x000ee80000100800 */
[----:B------:R2:W3:Y:S04]  /*2c8d0*/  @!P0 LDG.E.U16 R5, desc[UR38][R14.64] ;  /* 0x000000260e058981 */ /* 0x0004e8000c1e1500 */
[----:B------:R-:W3:Y:S01]  /*2c8e0*/  LDL R7, [R1+0x1c68] ;  /* 0x001c680001077983 */ /* 0x000ee20000100800 */
[----:B--2---:R-:W-:-:S02]  /*2c8f0*/  @!P1 IMAD.MOV.U32 R15, RZ, RZ, R13 ;  /* 0x000000ffff0f9224 */ /* 0x004fc400078e000d */
[----:B----4-:R-:W-:-:S05]  /*2c900*/  @!P1 IMAD.MOV.U32 R14, RZ, RZ, R6 ;  /* 0x000000ffff0e9224 */ /* 0x010fca00078e0006 */
[----:B------:R3:W2:Y:S02]  /*2c910*/  @!P1 LDG.E.U16 R4, desc[UR38][R14.64] ;  /* 0x000000260e049981 */ /* 0x0006a4000c1e1500 */
[----:B---3--:R-:W-:Y:S02]  /*2c920*/  @!P0 IMAD.MOV.U32 R15, RZ, RZ, R2 ;  /* 0x000000ffff0f8224 */ /* 0x008fe400078e0002 */
[----:B------:R-:W-:-:S05]  /*2c930*/  @!P0 IMAD.MOV.U32 R14, RZ, RZ, R0 ;  /* 0x000000ffff0e8224 */ /* 0x000fca00078e0000 */
[----:B------:R0:W3:Y:S02]  /*2c940*/  @!P0 LDG.E.U16 R24, desc[UR38][R14.64] ;  /* 0x000000260e188981 */ /* 0x0000e4000c1e1500 */
[----:B0-----:R-:W-:Y:S02]  /*2c950*/  @!P1 IMAD.MOV.U32 R14, RZ, RZ, R11 ;  /* 0x000000ffff0e9224 */ /* 0x001fe400078e000b */
[----:B------:R-:W-:-:S05]  /*2c960*/  @!P1 IMAD.MOV.U32 R15, RZ, RZ, R12 ;  /* 0x000000ffff0f9224 */ /* 0x000fca00078e000c */
[----:B------:R0:W4:Y:S04]  /*2c970*/  @!P1 LDG.E.U16 R20, desc[UR38][R14.64] ;  /* 0x000000260e149981 */ /* 0x000128000c1e1500 */
[----:B------:R1:W-:Y:S04]  /*2c980*/  STL [R1+0x4264], R5 ;  /* 0x0042640501007387 */ /* 0x0003e80000100800 */
[----:B------:R-:W4:Y:S04]  /*2c990*/  LDL R6, [R1+0x1c5c] ;  /* 0x001c5c0001067983 */ /* 0x000f280000100800 */
[----:B-1----:R-:W4:Y:S01]  /*2c9a0*/  LDL R5, [R1+0x1c60] ;  /* 0x001c600001057983 */ /* 0x002f220000100800 */
[----:B------:R-:W-:Y:S01]  /*2c9b0*/  PRMT R18, RZ, 0x7610, R18 ;  /* 0x00007610ff127816 */ /* 0x000fe20000000012 */
[----:B0-----:R-:W-:-:S02]  /*2c9c0*/  @!P0 IMAD.MOV.U32 R14, RZ, RZ, R7 ;  /* 0x000000ffff0e8224 */ /* 0x001fc400078e0007 */
[----:B------:R-:W-:-:S05]  /*2c9d0*/  @!P0 IMAD.MOV.U32 R15, RZ, RZ, R9 ;  /* 0x000000ffff0f8224 */ /* 0x000fca00078e0009 */
[----:B------:R0:W4:Y:S04]  /*2c9e0*/  @!P0 LDG.E.U16 R18, desc[UR38][R14.64] ;  /* 0x000000260e128981 */ /* 0x000128000c1e1500 */
[----:B--2---:R1:W-:Y:S04]  /*2c9f0*/  STL [R1+0x4278], R4 ;  /* 0x0042780401007387 */ /* 0x0043e80000100800 */
[----:B------:R-:W2:Y:S04]  /*2ca00*/  LDL R2, [R1+0x1be4] ;  /* 0x001be40001027983 */ /* 0x000ea80000100800 */
[----:B------:R-:W2:Y:S04]  /*2ca10*/  LDL R0, [R1+0x1be8] ;  /* 0x001be80001007983 */ /* 0x000ea80000100800 */
[----:B---3--:R-:W-:Y:S04]  /*2ca20*/  STL [R1+0x427c], R24 ;  /* 0x00427c1801007387 */ /* 0x008fe80000100800 */
[----:B----4-:R-:W-:Y:S04]  /*2ca30*/  STL [R1+0x4280], R20 ;  /* 0x0042801401007387 */ /* 0x010fe80000100800 */
[----:B------:R-:W3:Y:S04]  /*2ca40*/  LDL R13, [R1+0x1bdc] ;  /* 0x001bdc00010d7983 */ /* 0x000ee80000100800 */
[----:B------:R-:W4:Y:S01]  /*2ca50*/  LDL R12, [R1+0x1be0] ;  /* 0x001be000010c7983 */ /* 0x000f220000100800 */
[----:B------:R-:W-:Y:S01]  /*2ca60*/  PRMT R16, RZ, 0x7610, R16 ;  /* 0x00007610ff107816 */ /* 0x000fe20000000010 */
[----:B0-----:R-:W-:-:S02]  /*2ca70*/  @!P1 IMAD.MOV.U32 R15, RZ, RZ, R6 ;  /* 0x000000ffff0f9224 */ /* 0x001fc400078e0006 */
[----:B------:R-:W-:-:S05]  /*2ca80*/  @!P1 IMAD.MOV.U32 R14, RZ, RZ, R5 ;  /* 0x000000ffff0e9224 */ /* 0x000fca00078e0005 */
[----:B------:R2:W4:Y:S01]  /*2ca90*/  @!P1 LDG.E.U16 R16, desc[UR38][R14.64] ;  /* 0x000000260e109981 */ /* 0x000522000c1e1500 */
[----:B------:R-:W-:Y:S02]  /*2caa0*/  PRMT R17, RZ, 0x7610, R17 ;  /* 0x00007610ff117816 */ /* 0x000fe40000000011 */
[----:B------:R-:W-:Y:S01]  /*2cab0*/  PRMT R19, RZ, 0x7610, R19 ;  /* 0x00007610ff137816 */ /* 0x000fe20000000013 */
[----:B------:R-:W-:Y:S04]  /*2cac0*/  STL [R1+0x4284], R18 ;  /* 0x0042841201007387 */ /* 0x000fe80000100800 */
[----:B------:R-:W4:Y:S04]  /*2cad0*/  LDL R7, [R1+0x1d90] ;  /* 0x001d900001077983 */ /* 0x000f280000100800 */
[----:B------:R-:W4:Y:S01]  /*2cae0*/  LDL R5, [R1+0x1dac] ;  /* 0x001dac0001057983 */ /* 0x000f220000100800 */
[----:B--2---:R-:W-:-:S02]  /*2caf0*/  @!P0 IMAD.MOV.U32 R15, RZ, RZ, R2 ;  /* 0x000000ffff0f8224 */ /* 0x004fc400078e0002 */
[----:B------:R-:W-:-:S05]  /*2cb00*/  @!P0 IMAD.MOV.U32 R14, RZ, RZ, R0 ;  /* 0x000000ffff0e8224 */ /* 0x000fca00078e0000 */
[----:B------:R3:W2:Y:S02]  /*2cb10*/  @!P0 LDG.E.U16 R17, desc[UR38][R14.64] ;  /* 0x000000260e118981 */ /* 0x0006a4000c1e1500 */
[----:B---3--:R-:W-:Y:S02]  /*2cb20*/  @!P1 IMAD.MOV.U32 R15, RZ, RZ, R13 ;  /* 0x000000ffff0f9224 */ /* 0x008fe400078e000d */
[----:B----4-:R-:W-:-:S05]  /*2cb30*/  @!P1 IMAD.MOV.U32 R14, RZ, RZ, R12 ;  /* 0x000000ffff0e9224 */ /* 0x010fca00078e000c */
[----:B------:R0:W3:Y:S04]  /*2cb40*/  @!P1 LDG.E.U16 R19, desc[UR38][R14.64] ;  /* 0x000000260e139981 */ /* 0x0000e8000c1e1500 */
[----:B------:R-:W-:Y:S04]  /*2cb50*/  STL [R1+0x4288], R16 ;  /* 0x0042881001007387 */ /* 0x000fe80000100800 */
[----:B------:R-:W4:Y:S04]  /*2cb60*/  LDL R11, [R1+0x1da4] ;  /* 0x001da400010b7983 */ /* 0x000f280000100800 */
[----:B------:R-:W4:Y:S04]  /*2cb70*/  LDL R6, [R1+0x1da8] ;  /* 0x001da80001067983 */ /* 0x000f280000100800 */
[----:B------:R-:W4:Y:S04]  /*2cb80*/  LDL R2, [R1+0x1e18] ;  /* 0x001e180001027983 */ /* 0x000f280000100800 */
[----:B------:R-:W4:Y:S04]  /*2cb90*/  LDL R0, [R1+0x1e24] ;  /* 0x001e240001007983 */ /* 0x000f280000100800 */
[----:B------:R-:W4:Y:S04]  /*2cba0*/  LDL.LU R28, [R1+0xb48] ;  /* 0x000b4800011c7983 */ /* 0x000f280000300800 */
[----:B------:R-:W4:Y:S01]  /*2cbb0*/  LDL.LU R9, [R1+0xb40] ;  /* 0x000b400001097983 */ /* 0x000f220000300800 */
[----:B0-----:R-:W-:-:S02]  /*2cbc0*/  @!P0 IMAD.MOV.U32 R14, RZ, RZ, R5 ;  /* 0x000000ffff0e8224 */ /* 0x001fc400078e0005 */
[----:B------:R-:W-:Y:S01]  /*2cbd0*/  @!P0 IMAD.MOV.U32 R15, RZ, RZ, R7 ;  /* 0x000000ffff0f8224 */ /* 0x000fe200078e0007 */
[----:B--2---:R-:W-:Y:S04]  /*2cbe0*/  STL [R1+0x428c], R17 ;  /* 0x00428c1101007387 */ /* 0x004fe80000100800 */
[----:B---3--:R-:W-:Y:S04]  /*2cbf0*/  STL [R1+0x4290], R19 ;  /* 0x0042901301007387 */ /* 0x008fe80000100800 */
[----:B------:R-:W2:Y:S04]  /*2cc00*/  LDL R7, [R1+0x1fb8] ;  /* 0x001fb80001077983 */ /* 0x000ea80000100800 */
[----:B------:R-:W3:Y:S01]  /*2cc10*/  LDL R5, [R1+0x1fc4] ;  /* 0x001fc40001057983 */ /* 0x000ee20000100800 */
[----:B------:R-:W-:-:S02]  /*2cc20*/  PRMT R21, RZ, 0x7610, R21 ;  /* 0x00007610ff157816 */ /* 0x000fc40000000015 */
[----:B------:R-:W-:-:S04]  /*2cc30*/  PRMT R22, RZ, 0x7610, R22 ;  /* 0x00007610ff167816 */ /* 0x000fc80000000016 */
[----:B------:R4:W3:Y:S02]  /*2cc40*/  @!P0 LDG.E.U16 R21, desc[UR38][R14.64] ;  /* 0x000000260e158981 */ /* 0x0008e4000c1e1500 */
[----:B----4-:R-:W-:Y:S02]  /*2cc50*/  @!P1 IMAD.MOV.U32 R14, RZ, RZ, R6 ;  /* 0x000000ffff0e9224 */ /* 0x010fe400078e0006 */
[----:B------:R-:W-:-:S05]  /*2cc60*/  @!P1 IMAD.MOV.U32 R15, RZ, RZ, R11 ;  /* 0x000000ffff0f9224 */ /* 0x000fca00078e000b */
[----:B------:R0:W4:Y:S01]  /*2cc70*/  @!P1 LDG.E.U16 R22, desc[UR38][R14.64] ;  /* 0x000000260e169981 */ /* 0x000122000c1e1500 */
[----:B------:R-:W-:Y:S02]  /*2cc80*/  PRMT R23, RZ, 0x7610, R23 ;  /* 0x00007610ff177816 */ /* 0x000fe40000000017 */
[----:B-1----:R-:W-:Y:S01]  /*2cc90*/  PRMT R4, RZ, 0x7610, R4 ;  /* 0x00007610ff047816 */ /* 0x002fe20000000004 */
[----:B0-----:R-:W-:Y:S02]  /*2cca0*/  @!P0 IMAD.MOV.U32 R14, RZ, RZ, R0 ;  /* 0x000000ffff0e8224 */ /* 0x001fe400078e0000 */
[----:B------:R-:W-:-:S05]  /*2ccb0*/  @!P0 IMAD.MOV.U32 R15, RZ, RZ, R2 ;  /* 0x000000ffff0f8224 */ /* 0x000fca00078e0002 */
[----:B------:R2:W4:Y:S02]  /*2ccc0*/  @!P0 LDG.E.U16 R23, desc[UR38][R14.64] ;  /* 0x000000260e178981 */ /* 0x000524000c1e1500 */
[----:B--2---:R-:W-:Y:S02]  /*2ccd0*/  @!P0 IMAD.MOV.U32 R15, RZ, RZ, R7 ;  /* 0x000000ffff0f8224 */ /* 0x004fe400078e0007 */
[----:B---3--:R-:W-:-:S05]  /*2cce0*/  @!P0 IMAD.MOV.U32 R14, RZ, RZ, R5 ;  /* 0x000000ffff0e8224 */ /* 0x008fca00078e0005 */
[----:B------:R-:W2:Y:S01]  /*2ccf0*/  @!P0 LDG.E.U16 R4, desc[UR38][R14.64] ;  /* 0x000000260e048981 */ /* 0x000ea2000c1e1500 */
[----:B------:R-:W0:Y:S03]  /*2cd00*/  S2R R3, SR_TID.X ;  /* 0x0000000000037919 */ /* 0x000e260000002100 */
[----:B------:R-:W-:Y:S04]  /*2cd10*/  STL [R1+0x4294], R21 ;  /* 0x0042941501007387 */ /* 0x000fe80000100800 */
[----:B------:R-:W3:Y:S04]  /*2cd20*/  LDL.LU R11, [R1+0xb38] ;  /* 0x000b3800010b7983 */ /* 0x000ee80000300800 */
[----:B----4-:R1:W-:Y:S04]  /*2cd30*/  STL [R1+0x4298], R22 ;  /* 0x0042981601007387 */ /* 0x0103e80000100800 */
[----:B-1----:R-:W4:Y:S04]  /*2cd40*/  LDL.LU R22, [R1+0xaac] ;  /* 0x000aac0001167983 */ /* 0x002f280000300800 */
[----:B------:R-:W3:Y:S04]  /*2cd50*/  LDL.LU R21, [R1+0xaa4] ;  /* 0x000aa40001157983 */ /* 0x000ee80000300800 */
[----:B------:R-:W3:Y:S04]  /*2cd60*/  LDL.LU R29, [R1+0xa2c] ;  /* 0x000a2c00011d7983 */ /* 0x000ee80000300800 */
[----:B------:R-:W4:Y:S04]  /*2cd70*/  LDL.LU R0, [R1+0xa24] ;  /* 0x000a240001007983 */ /* 0x000f280000300800 */
[----:B------:R-:W4:Y:S04]  /*2cd80*/  LDL.LU R2, [R1+0xa1c] ;  /* 0x000a1c0001027983 */ /* 0x000f280000300800 */
[----:B------:R-:W4:Y:S04]  /*2cd90*/  LDL.LU R12, [R1+0xa14] ;  /* 0x000a1400010c7983 */ /* 0x000f280000300800 */
[----:B------:R-:W4:Y:S04]  /*2cda0*/  LDL.LU R6, [R1+0x99c] ;  /* 0x00099c0001067983 */ /* 0x000f280000300800 */
[----:B------:R-:W4:Y:S04]  /*2cdb0*/  LDL.LU R13, [R1+0x994] ;  /* 0x00099400010d7983 */ /* 0x000f280000300800 */
[----:B------:R-:W4:Y:S04]  /*2cdc0*/  LDL.LU R14, [R1+0xabc] ;  /* 0x000abc00010e7983 */ /* 0x000f280000300800 */
[----:B------:R-:W4:Y:S01]  /*2cdd0*/  LDL.LU R15, [R1+0xab4] ;  /* 0x000ab400010f7983 */ /* 0x000f220000300800 */
[----:B0-----:R-:W-:-:S03]  /*2cde0*/  LOP3.LUT R3, R3, 0x3f, RZ, 0xc0, !PT ;  /* 0x0000003f03037812 */ /* 0x001fc600078ec0ff */
[----:B------:R-:W4:Y:S04]  /*2cdf0*/  LDL.LU R19, [R1+0x98c] ;  /* 0x00098c0001137983 */ /* 0x000f280000300800 */
[----:B------:R-:W4:Y:S04]  /*2ce00*/  LDL.LU R17, [R1+0x984] ;  /* 0x0009840001117983 */ /* 0x000f280000300800 */
[----:B------:R-:W4:Y:S01]  /*2ce10*/  LDL.LU R16, [R1+0x90c] ;  /* 0x00090c0001107983 */ /* 0x000f220000300800 */
[----:B------:R-:W-:-:S03]  /*2ce20*/  IMAD.SHL.U32 R3, R3, 0x2, RZ ;  /* 0x0000000203037824 */ /* 0x000fc600078e00ff */
[----:B------:R-:W4:Y:S04]  /*2ce30*/  LDL.LU R20, [R1+0x904] ;  /* 0x0009040001147983 */ /* 0x000f280000300800 */
[----:B------:R-:W4:Y:S01]  /*2ce40*/  LDL.LU R24, [R1+0x8fc] ;  /* 0x0008fc0001187983 */ /* 0x000f220000300800 */
[----:B------:R-:W-:-:S05]  /*2ce50*/  LOP3.LUT R18, R3, 0x60, RZ, 0x3c, !PT ;  /* 0x0000006003127812 */ /* 0x000fca00078e3cff */
        /* <DEDUP_REMOVED lines=10> */
[----:B---3--:R0:W-:Y:S04]  /*2cf00*/  STS.U16 [R18+UR5+0x4d80], R11 ;  /* 0x004d800b12007988 */ /* 0x0081e80008000405 */
[----:B------:R-:W3:Y:S04]  /*2cf10*/  LDL.LU R28, [R1+0x7f8] ;  /* 0x0007f800011c7983 */ /* 0x000ee80000300800 */
[----:B0-----:R-:W3:Y:S04]  /*2cf20*/  LDL.LU R11, [R1+0x7f0] ;  /* 0x0007f000010b7983 */ /* 0x001ee80000300800 */
        /* <DEDUP_REMOVED lines=8> */
[----:B0-----:R-:W4:Y:S04]  /*2cfb0*/  LDL.LU R12, [R1+0x418] ;  /* 0x00041800010c7983 */ /* 0x001f280000300800 */
[----:B------:R-:W4:Y:S04]  /*2cfc0*/  LDL.LU R29, [R1+0x410] ;  /* 0x00041000011d7983 */ /* 0x000f280000300800 */
[----:B------:R-:W4:Y:S04]  /*2cfd0*/  LDL.LU R0, [R1+0x408] ;  /* 0x0004080001007983 */ /* 0x000f280000300800 */
[----:B------:R0:W-:Y:S04]  /*2cfe0*/  STS.U16 [R18+UR5+0x7c00], R6 ;  /* 0x007c000612007988 */ /* 0x0001e80008000405 */
[----:B------:R-:W4:Y:S04]  /*2cff0*/  LDL.LU R2, [R1+0x400] ;  /* 0x0004000001027983 */ /* 0x000f280000300800 */
[----:B------:R1:W-:Y:S04]  /*2d000*/  STS.U16 [R18+UR5+0x7c80], R13 ;  /* 0x007c800d12007988 */ /* 0x0003e80008000405 */
[----:B------:R-:W-:Y:S04]  /*2d010*/  STS.U16 [R18+UR5+0x7d00], R19 ;  /* 0x007d001312007988 */ /* 0x000fe80008000405 */
[----:B------:R-:W-:Y:S04]  /*2d020*/  STS.U16 [R18+UR5+0x7d80], R17 ;  /* 0x007d801112007988 */ /* 0x000fe80008000405 */
[----:B------:R-:W-:Y:S04]  /*2d030*/  STS.U16 [R18+UR5+0x8c00], R16 ;  /* 0x008c001012007988 */ /* 0x000fe80008000405 */
[----:B------:R-:W-:Y:S04]  /*2d040*/  STS.U16 [R18+UR5+0x8c80], R20 ;  /* 0x008c801412007988 */ /* 0x000fe80008000405 */
[----:B0-----:R-:W4:Y:S04]  /*2d050*/  LDL.LU R6, [R1+0x324] ;  /* 0x0003240001067983 */ /* 0x001f280000300800 */
[----:B-1----:R-:W4:Y:S04]  /*2d060*/  LDL.LU R13, [R1+0x31c] ;  /* 0x00031c00010d7983 */ /* 0x002f280000300800 */
[----:B------:R-:W-:Y:S04]  /*2d070*/  STS.U16 [R18+UR5+0x8d00], R24 ;  /* 0x008d001812007988 */ /* 0x000fe80008000405 */
[----:B--2---:R-:W-:Y:S04]  /*2d080*/  STS.U16 [R18+UR5+0x8d80], R4 ;  /* 0x008d800412007988 */ /* 0x004fe80008000405 */
[----:B------:R-:W-:Y:S04]  /*2d090*/  STS.U16 [R18+UR5+0x9c00], R5 ;  /* 0x009c000512007988 */ /* 0x000fe80008000405 */
[----:B------:R-:W-:Y:S04]  /*2d0a0*/  STS.U16 [R18+UR5+0x9c80], R25 ;  /* 0x009c801912007988 */ /* 0x000fe80008000405 */
[----:B------:R-:W-:Y:S04]  /*2d0b0*/  STS.U16 [R18+UR5+0x9d00], R26 ;  /* 0x009d001a12007988 */ /* 0x000fe80008000405 */
[----:B------:R-:W-:Y:S04]  /*2d0c0*/  STS.U16 [R18+UR5+0x9d80], R7 ;  /* 0x009d800712007988 */ /* 0x000fe80008000405 */
[----:B------:R-:W-:Y:S04]  /*2d0d0*/  STS.U16 [R18+UR5+0xac00], R27 ;  /* 0x00ac001b12007988 */ /* 0x000fe80008000405 */
        /* <DEDUP_REMOVED lines=10> */
[----:B------:R1:W-:Y:S04]  /*2d180*/  STS.U16 [R18+UR5+0xad80], R11 ;  /* 0x00ad800b12007988 */ /* 0x0003e80008000405 */
[----:B0-----:R-:W3:Y:S04]  /*2d190*/  LDL.LU R28, [R1+0x1b8] ;  /* 0x0001b800011c7983 */ /* 0x001ee80000300800 */
[----:B-1----:R-:W3:Y:S04]  /*2d1a0*/  LDL.LU R11, [R1+0x1b4] ;  /* 0x0001b400010b7983 */ /* 0x002ee80000300800 */
[----:B----4-:R0:W-:Y:S04]  /*2d1b0*/  STS.U16 [R18+UR5+0xbc00], R12 ;  /* 0x00bc000c12007988 */ /* 0x0101e80008000405 */
[----:B------:R1:W-:Y:S04]  /*2d1c0*/  STS.U16 [R18+UR5+0xbc80], R29 ;  /* 0x00bc801d12007988 */ /* 0x0003e80008000405 */
[----:B------:R4:W-:Y:S04]  /*2d1d0*/  STS.U16 [R18+UR5+0xbd00], R0 ;  /* 0x00bd000012007988 */ /* 0x0009e80008000405 */
[----:B0-----:R-:W3:Y:S04]  /*2d1e0*/  LDL.LU R12, [R1+0x160] ;  /* 0x00016000010c7983 */ /* 0x001ee80000300800 */
        /* <DEDUP_REMOVED lines=9> */
[----:B-1----:R-:W3:Y:S04]  /*2d280*/  LDL.LU R29, [R1+0xbc0] ;  /* 0x000bc000011d7983 */ /* 0x002ee80000300800 */
[----:B------:R-:W-:Y:S04]  /*2d290*/  STS.U16 [R18+UR5+0xcc00], R6 ;  /* 0x00cc000612007988 */ /* 0x000fe80008000405 */
[----:B----4-:R-:W4:Y:S04]  /*2d2a0*/  LDL.LU R0, [R1+0xbbc] ;  /* 0x000bbc0001007983 */ /* 0x010f280000300800 */
[----:B------:R1:W-:Y:S04]  /*2d2b0*/  STS.U16 [R18+UR5+0xcc80], R13 ;  /* 0x00cc800d12007988 */ /* 0x0003e80008000405 */
[----:B0-----:R-:W4:Y:S04]  /*2d2c0*/  LDL.LU R2, [R1+0xbb8] ;  /* 0x000bb80001027983 */ /* 0x001f280000300800 */
[----:B-1----:R-:W4:Y:S04]  /*2d2d0*/  LDL.LU R13, [R1+0xbb4] ;  /* 0x000bb400010d7983 */ /* 0x002f280000300800 */
[----:B------:R-:W4:Y:S04]  /*2d2e0*/  LDL.LU R6, [R1+0xbb0] ;  /* 0x000bb00001067983 */ /* 0x000f280000300800 */
[----:B--2---:R0:W-:Y:S04]  /*2d2f0*/  STS.U16 [R18+UR5+0xcd00], R9 ;  /* 0x00cd000912007988 */ /* 0x0041e80008000405 */
[----:B0-----:R-:W2:Y:S04]  /*2d300*/  LDL.LU R9, [R1+0xbac] ;  /* 0x000bac0001097983 */ /* 0x001ea80000300800 */
[----:B------:R0:W-:Y:S04]  /*2d310*/  STS.U16 [R18+UR5+0xcd80], R14 ;  /* 0x00cd800e12007988 */ /* 0x0001e80008000405 */
[----:B------:R-:W-:Y:S04]  /*2d320*/  STS.U16 [R18+UR5+0xdc00], R15 ;  /* 0x00dc000f12007988 */ /* 0x000fe80008000405 */
[----:B------:R-:W-:Y:S04]  /*2d330*/  STS.U16 [R18+UR5+0xdc80], R22 ;  /* 0x00dc801612007988 */ /* 0x000fe80008000405 */
[----:B------:R-:W-:Y:S04]  /*2d340*/  STS.U16 [R18+UR5+0xdd00], R21 ;  /* 0x00dd001512007988 */ /* 0x000fe80008000405 */
[----:B------:R-:W-:Y:S04]  /*2d350*/  STS.U16 [R18+UR5+0xdd80], R19 ;  /* 0x00dd801312007988 */ /* 0x000fe80008000405 */
[----:B------:R-:W-:Y:S04]  /*2d360*/  STS.U16 [R18+UR5+0xec00], R7 ;  /* 0x00ec000712007988 */ /* 0x000fe80008000405 */
[----:B---3--:R-:W-:Y:S04]  /*2d370*/  STS.U16 [R18+UR5+0xec80], R27 ;  /* 0x00ec801b12007988 */ /* 0x008fe80008000405 */
[----:B------:R1:W-:Y:S04]  /*2d380*/  STS.U16 [R18+UR5+0xed00], R28 ;  /* 0x00ed001c12007988 */ /* 0x0003e80008000405 */
[----:B------:R3:W-:Y:S01]  /*2d390*/  STS.U16 [R18+UR5+0xed80], R11 ;  /* 0x00ed800b12007988 */ /* 0x0007e20008000405 */
[----:B0-----:R-:W-:-:S03]  /*2d3a0*/  LOP3.LUT R14, R3, 0x70, RZ, 0x3c, !PT ;  /* 0x00000070030e7812 */ /* 0x001fc600078e3cff */
[----:B-1----:R-:W2:Y:S04]  /*2d3b0*/  LDL.LU R28, [R1+0xba8] ;  /* 0x000ba800011c7983 */ /* 0x002ea80000300800 */
[----:B------:R-:W2:Y:S04]  /*2d3c0*/  LDL.LU R7, [R1+0xba4] ;  /* 0x000ba40001077983 */ /* 0x000ea80000300800 */
[----:B------:R-:W2:Y:S04]  /*2d3d0*/  LDL.LU R27, [R1+0xba0] ;  /* 0x000ba000011b7983 */ /* 0x000ea80000300800 */
[----:B---3--:R-:W3:Y:S04]  /*2d3e0*/  LDL.LU R11, [R1+0xb9c] ;  /* 0x000b9c00010b7983 */ /* 0x008ee80000300800 */
        /* <DEDUP_REMOVED lines=10> */
[----:B0-----:R-:W3:Y:S04]  /*2d490*/  LDL.LU R12, [R1+0xb98] ;  /* 0x000b9800010c7983 */ /* 0x001ee80000300800 */
[----:B----4-:R-:W-:Y:S04]  /*2d4a0*/  STS.U16 [R14+UR5+0x1f00], R0 ;  /* 0x001f00000e007988 */ /* 0x010fe80008000405 */
[----:B------:R-:W-:Y:S04]  /*2d4b0*/  STS.U16 [R14+UR5+0x1f80], R2 ;  /* 0x001f80020e007988 */ /* 0x000fe80008000405 */
[----:B------:R0:W-:Y:S04]  /*2d4c0*/  STS.U16 [R14+UR5+0x2e00], R13 ;  /* 0x002e000d0e007988 */ /* 0x0001e80008000405 */
[----:B0-----:R-:W4:Y:S04]  /*2d4d0*/  LDL.LU R13, [R1+0xb30] ;  /* 0x000b3000010d7983 */ /* 0x001f280000300800 */
[----:B------:R-:W4:Y:S04]  /*2d4e0*/  LDL.LU R3, [R1+0xb28] ;  /* 0x000b280001037983 */ /* 0x000f280000300800 */
[----:B------:R-:W4:Y:S04]  /*2d4f0*/  LDL.LU R15, [R1+0xb20] ;  /* 0x000b2000010f7983 */ /* 0x000f280000300800 */
[----:B------:R-:W4:Y:S04]  /*2d500*/  LDL.LU R22, [R1+0xb18] ;  /* 0x000b180001167983 */ /* 0x000f280000300800 */
[----:B------:R-:W4:Y:S04]  /*2d510*/  LDL.LU R21, [R1+0xa9c] ;  /* 0x000a9c0001157983 */ /* 0x000f280000300800 */
[----:B------:R-:W4:Y:S04]  /*2d520*/  LDL.LU R19, [R1+0xa94] ;  /* 0x000a940001137983 */ /* 0x000f280000300800 */
[----:B------:R-:W-:Y:S04]  /*2d530*/  STS.U16 [R14+UR5+0x2e80], R6 ;  /* 0x002e80060e007988 */ /* 0x000fe80008000405 */
[----:B------:R-:W4:Y:S04]  /*2d540*/  LDL.LU R17, [R1+0xa8c] ;  /* 0x000a8c0001117983 */ /* 0x000f280000300800 */
[----:B------:R-:W4:Y:S04]  /*2d550*/  LDL.LU R25, [R1+0xa84] ;  /* 0x000a840001197983 */ /* 0x000f280000300800 */
[----:B--2---:R0:W-:Y:S04]  /*2d560*/  STS.U16 [R14+UR5+0x2f00], R9 ;  /* 0x002f00090e007988 */ /* 0x0041e80008000405 */
[----:B0-----:R-:W2:Y:S04]  /*2d570*/  LDL.LU R9, [R1+0xa0c] ;  /* 0x000a0c0001097983 */ /* 0x001ea80000300800 */
[----:B------:R-:W2:Y:S04]  /*2d580*/  LDL.LU R26, [R1+0xa04] ;  /* 0x000a0400011a7983 */ /* 0x000ea80000300800 */
[----:B------:R-:W2:Y:S04]  /*2d590*/  LDL.LU R29, [R1+0x9fc] ;  /* 0x0009fc00011d7983 */ /* 0x000ea80000300800 */
[----:B------:R0:W-:Y:S04]  /*2d5a0*/  STS.U16 [R14+UR5+0x2f80], R28 ;  /* 0x002f801c0e007988 */ /* 0x0001e80008000405 */
        /* <DEDUP_REMOVED lines=12> */
[----:B-1----:R-:W2:Y:S04]  /*2d670*/  LDL.LU R7, [R1+0x860] ;  /* 0x0008600001077983 */ /* 0x002ea80000300800 */
[----:B---3--:R1:W-:Y:S04]  /*2d680*/  STS.U16 [R14+UR5+0x3f00], R11 ;  /* 0x003f000b0e007988 */ /* 0x0083e80008000405 */
[----:B------:R3:W-:Y:S04]  /*2d690*/  STS.U16 [R14+UR5+0x3f80], R12 ;  /* 0x003f800c0e007988 */ /* 0x0007e80008000405 */
[----:B0-----:R-:W2:Y:S04]  /*2d6a0*/  LDL.LU R27, [R1+0x858] ;  /* 0x00085800011b7983 */ /* 0x001ea80000300800 */
[----:B-1----:R-:W2:Y:S04]  /*2d6b0*/  LDL.LU R11, [R1+0x854] ;  /* 0x00085400010b7983 */ /* 0x002ea80000300800 */
[----:B---3--:R-:W3:Y:S04]  /*2d6c0*/  LDL.LU R12, [R1+0x7e8] ;  /* 0x0007e800010c7983 */ /* 0x008ee80000300800 */
[----:B----4-:R0:W-:Y:S04]  /*2d6d0*/  STS.U16 [R14+UR5+0x4e00], R13 ;  /* 0x004e000d0e007988 */ /* 0x0101e80008000405 */
[----:B------:R-:W-:Y:S04]  /*2d6e0*/  STS.U16 [R14+UR5+0x4e80], R3 ;  /* 0x004e80030e007988 */ /* 0x000fe80008000405 */
[----:B------:R-:W-:Y:S04]  /*2d6f0*/  STS.U16 [R14+UR5+0x4f00], R15 ;  /* 0x004f000f0e007988 */ /* 0x000fe80008000405 */
[----:B------:R-:W-:Y:S04]  /*2d700*/  STS.U16 [R14+UR5+0x4f80], R22 ;  /* 0x004f80160e007988 */ /* 0x000fe80008000405 */
[----:B0-----:R-:W4:Y:S04]  /*2d710*/  LDL.LU R13, [R1+0x7e0] ;  /* 0x0007e000010d7983 */ /* 0x001f280000300800 */
[----:B------:R-:W-:Y:S04]  /*2d720*/  STS.U16 [R14+UR5+0x5e00], R21 ;  /* 0x005e00150e007988 */ /* 0x000fe80008000405 */
[----:B------:R-:W-:Y:S04]  /*2d730*/  STS.U16 [R14+UR5+0x5e80], R19 ;  /* 0x005e80130e007988 */ /* 0x000fe80008000405 */
[----:B------:R-:W-:Y:S04]  /*2d740*/  STS.U16 [R14+UR5+0x5f00], R17 ;  /* 0x005f00110e007988 */ /* 0x000fe80008000405 */
[----:B------:R-:W-:Y:S04]  /*2d750*/  STS.U16 [R14+UR5+0x5f80], R25 ;  /* 0x005f80190e007988 */ /* 0x000fe80008000405 */
[----:B--2---:R0:W-:Y:S04]  /*2d760*/  STS.U16 [R14+UR5+0x6e00], R9 ;  /* 0x006e00090e007988 */ /* 0x0041e80008000405 */
[----:B0-----:R-:W2:Y:S04]  /*2d770*/  LDL.LU R9, [R1+0x7d8] ;  /* 0x0007d80001097983 */ /* 0x001ea80000300800 */
[----:B------:R0:W-:Y:S04]  /*2d780*/  STS.U16 [R14+UR5+0x6e80], R26 ;  /* 0x006e801a0e007988 */ /* 0x0001e80008000405 */
[----:B------:R1:W-:Y:S04]  /*2d790*/  STS.U16 [R14+UR5+0x6f00], R29 ;  /* 0x006f001d0e007988 */ /* 0x0003e80008000405 */
[----:B------:R-:W2:Y:S04]  /*2d7a0*/  LDL.LU R25, [R1+0x7d4] ;  /* 0x0007d40001197983 */ /* 0x000ea80000300800 */
[----:B------:R0:W-:Y:S04]  /*2d7b0*/  STS.U16 [R14+UR5+0x6f80], R28 ;  /* 0x006f801c0e007988 */ /* 0x0001e80008000405 */
        /* <DEDUP_REMOVED lines=11> */
[----:B------:R-:W-:Y:S04]  /*2d870*/  STS.U16 [R14+UR5+0x9e00], R6 ;  /* 0x009e00060e007988 */ /* 0x000fe80008000405 */
[----:B------:R-:W-:Y:S04]  /*2d880*/  STS.U16 [R14+UR5+0x9e80], R7 ;  /* 0x009e80070e007988 */ /* 0x000fe80008000405 */
[----:B------:R-:W-:Y:S04]  /*2d890*/  STS.U16 [R14+UR5+0x9f00], R27 ;  /* 0x009f001b0e007988 */ /* 0x000fe80008000405 */
[----:B------:R1:W-:Y:S04]  /*2d8a0*/  STS.U16 [R14+UR5+0x9f80], R11 ;  /* 0x009f800b0e007988 */ /* 0x0003e80008000405 */
[----:B0-----:R-:W2:Y:S04]  /*2d8b0*/  LDL.LU R2, [R1+0x3e4] ;  /* 0x0003e40001027983 */ /* 0x001ea80000300800 */
[----:B---3--:R0:W-:Y:S04]  /*2d8c0*/  STS.U16 [R14+UR5+0xae00], R12 ;  /* 0x00ae000c0e007988 */ /* 0x0081e80008000405 */
[----:B-1----:R-:W3:Y:S04]  /*2d8d0*/  LDL.LU R11, [R1+0x304] ;  /* 0x00030400010b7983 */ /* 0x002ee80000300800 */
[----:B0-----:R-:W3:Y:S04]  /*2d8e0*/  LDL.LU R12, [R1+0x2fc] ;  /* 0x0002fc00010c7983 */ /* 0x001ee80000300800 */
[----:B----4-:R0:W-:Y:S04]  /*2d8f0*/  STS.U16 [R14+UR5+0xae80], R13 ;  /* 0x00ae800d0e007988 */ /* 0x0101e80008000405 */
        /* <DEDUP_REMOVED lines=21> */
[----:B------:R-:W-:Y:S04]  /*2da50*/  STS.U16 [R14+UR5+0xbe80], R29 ;  /* 0x00be801d0e007988 */ /* 0x000fe80008000405 */
[----:B------:R1:W-:Y:S04]  /*2da60*/  STS.U16 [R14+UR5+0xbf00], R28 ;  /* 0x00bf001c0e007988 */ /* 0x0003e80008000405 */
[----:B0-----:R-:W2:Y:S04]  /*2da70*/  LDL.LU R25, [R1+0xf4] ;  /* 0x0000f40001197983 */ /* 0x001ea80000300800 */
[----:B-1----:R-:W2:Y:S04]  /*2da80*/  LDL.LU R26, [R1+0xf0] ;  /* 0x0000f000011a7983 */ /* 0x002ea80000300800 */
[----:B------:R0:W-:Y:S04]  /*2da90*/  STS.U16 [R14+UR5+0xbf80], R2 ;  /* 0x00bf80020e007988 */ /* 0x0001e80008000405 */
[----:B------:R-:W2:Y:S04]  /*2daa0*/  LDL.LU R28, [R1+0xec] ;  /* 0x0000ec00011c7983 */ /* 0x000ea80000300800 */
[----:B------:R-:W2:Y:S04]  /*2dab0*/  LDL.LU R29, [R1+0xe8] ;  /* 0x0000e800011d7983 */ /* 0x000ea80000300800 */
        /* <DEDUP_REMOVED lines=9> */
[----:B------:R1:W-:Y:S04]  /*2db50*/  STS.U16 [R14+UR5+0xdf00], R0 ;  /* 0x00df00000e007988 */ /* 0x0003e80008000405 */
[----:B------:R4:W-:Y:S04]  /*2db60*/  STS.U16 [R14+UR5+0xdf80], R6 ;  /* 0x00df80060e007988 */ /* 0x0009e80008000405 */
[----:B0-----:R-:W3:Y:S04]  /*2db70*/  LDL.LU R13, [R1+0x42a0] ;  /* 0x0042a000010d7983 */ /* 0x001ee80000300800 */
[----:B-1----:R-:W3:Y:S04]  /*2db80*/  LDL.LU R0, [R1+0xc0] ;  /* 0x0000c00001007983 */ /* 0x002ee80000300800 */
[----:B------:R0:W-:Y:S04]  /*2db90*/  STS.U16 [R14+UR5+0xee00], R7 ;  /* 0x00ee00070e007988 */ /* 0x0001e80008000405 */
[----:B----4-:R-:W4:Y:S04]  /*2dba0*/  LDL.LU R6, [R1+0xb4] ;  /* 0x0000b40001067983 */ /* 0x010f280000300800 */
[----:B------:R1:W-:Y:S04]  /*2dbb0*/  STS.U16 [R14+UR5+0xee80], R27 ;  /* 0x00ee801b0e007988 */ /* 0x0003e80008000405 */
[----:B0-----:R-:W4:Y:S04]  /*2dbc0*/  LDL.LU R7, [R1+0xb0] ;  /* 0x0000b00001077983 */ /* 0x001f280000300800 */
[----:B-1----:R-:W4:Y:S04]  /*2dbd0*/  LDL.LU R27, [R1+0x70] ;  /* 0x00007000011b7983 */ /* 0x002f280000300800 */
[----:B--2---:R0:W-:Y:S04]  /*2dbe0*/  STS.U16 [R14+UR5+0xef00], R9 ;  /* 0x00ef00090e007988 */ /* 0x0041e80008000405 */
[----:B0-----:R-:W2:Y:S01]  /*2dbf0*/  LDL.LU R9, [R1+0x6c] ;  /* 0x00006c0001097983 */ /* 0x001ea20000300800 */
[----:B------:R-:W0:Y:S03]  /*2dc00*/  S2R R3, SR_TID.X ;  /* 0x0000000000037919 */ /* 0x000e260000002100 */
[----:B------:R-:W-:Y:S04]  /*2dc10*/  STS.U16 [R14+UR5+0xef80], R21 ;  /* 0x00ef80150e007988 */ /* 0x000fe80008000405 */
[----:B------:R-:W-:Y:S04]  /*2dc20*/  STS.U16 [R14+UR5+0xfe00], R19 ;  /* 0x00fe00130e007988 */ /* 0x000fe80008000405 */
[----:B------:R-:W-:Y:S04]  /*2dc30*/  STS.U16 [R14+UR5+0xfe80], R17 ;  /* 0x00fe80110e007988 */ /* 0x000fe80008000405 */
[----:B------:R-:W-:Y:S04]  /*2dc40*/  STS.U16 [R14+UR5+0xff00], R16 ;  /* 0x00ff00100e007988 */ /* 0x000fe80008000405 */
[----:B------:R-:W-:Y:S01]  /*2dc50*/  STS.U16 [R14+UR5+0xff80], R18 ;  /* 0x00ff80120e007988 */ /* 0x000fe20008000405 */
[----:B0-----:R-:W-:-:S05]  /*2dc60*/  LOP3.LUT R3, R3, 0x3f, RZ, 0xc0, !PT ;  /* 0x0000003f03037812 */ /* 0x001fca00078ec0ff */
[----:B------:R-:W-:-:S05]  /*2dc70*/  IMAD.SHL.U32 R3, R3, 0x2, RZ ;  /* 0x0000000203037824 */ /* 0x000fca00078e00ff */
        /* <DEDUP_REMOVED lines=10> */
[----:B-1----:R-:W2:Y:S04]  /*2dd20*/  LDL.LU R2, [R1+0xb8] ;  /* 0x0000b80001027983 */ /* 0x002ea80000300800 */
[----:B------:R0:W-:Y:S04]  /*2dd30*/  STS.U16 [R3+UR5+0x11880], R29 ;  /* 0x0118801d03007988 */ /* 0x0001e80008000405 */
[----:B------:R-:W2:Y:S04]  /*2dd40*/  LDL.LU R18, [R1+0xac] ;  /* 0x0000ac0001127983 */ /* 0x000ea80000300800 */
[----:B---3--:R1:W-:Y:S04]  /*2dd50*/  STS.U16 [R3+UR5+0x12080], R0 ;  /* 0x0120800003007988 */ /* 0x0083e80008000405 */
[----:B------:R3:W-:Y:S04]  /*2dd60*/  STS.U16 [R3+UR5+0x10000], R20 ;  /* 0x0100001403007988 */ /* 0x0007e80008000405 */
[----:B------:R0:W-:Y:S04]  /*2dd70*/  STS.U16 [R3+UR5+0x10800], R4 ;  /* 0x0108000403007988 */ /* 0x0001e80008000405 */
[----:B------:R1:W-:Y:S04]  /*2dd80*/  STS.U16 [R3+UR5+0x10880], R5 ;  /* 0x0108800503007988 */ /* 0x0003e80008000405 */
[----:B------:R3:W-:Y:S04]  /*2dd90*/  STS.U16 [R3+UR5+0x11000], R25 ;  /* 0x0110001903007988 */ /* 0x0007e80008000405 */
[----:B0-----:R-:W2:Y:S04]  /*2dda0*/  LDL.LU R29, [R1+0xa8] ;  /* 0x0000a800011d7983 */ /* 0x001ea80000300800 */
[----:B-1----:R-:W2:Y:S04]  /*2ddb0*/  LDL.LU R0, [R1+0x38] ;  /* 0x0000380001007983 */ /* 0x002ea80000300800 */
[----:B---3--:R-:W3:Y:S04]  /*2ddc0*/  LDL.LU R20, [R1+0x34] ;  /* 0x0000340001147983 */ /* 0x008ee80000300800 */
[----:B------:R-:W3:Y:S04]  /*2ddd0*/  LDL.LU R4, [R1+0xa4] ;  /* 0x0000a40001047983 */ /* 0x000ee80000300800 */
[----:B------:R-:W3:Y:S04]  /*2dde0*/  LDL.LU R5, [R1+0xa0] ;  /* 0x0000a00001057983 */ /* 0x000ee80000300800 */
[----:B------:R0:W-:Y:S04]  /*2ddf0*/  STS.U16 [R3+UR5+0x11080], R26 ;  /* 0x0110801a03007988 */ /* 0x0001e80008000405 */
[----:B------:R-:W3:Y:S04]  /*2de00*/  LDL.LU R25, [R1+0x9c] ;  /* 0x00009c0001197983 */ /* 0x000ee80000300800 */
[----:B----4-:R1:W-:Y:S04]  /*2de10*/  STS.U16 [R3+UR5+0x12800], R6 ;  /* 0x0128000603007988 */ /* 0x0103e80008000405 */
[----:B------:R4:W-:Y:S04]  /*2de20*/  STS.U16 [R3+UR5+0x12880], R7 ;  /* 0x0128800703007988 */ /* 0x0009e80008000405 */
[----:B------:R0:W-:Y:S04]  /*2de30*/  STS.U16 [R3+UR5+0x10080], R24 ;  /* 0x0100801803007988 */ /* 0x0001e80008000405 */
[----:B------:R-:W-:Y:S04]  /*2de40*/  STS.U16 [R3+UR5+0x13000], R27 ;  /* 0x0130001b03007988 */ /* 0x000fe80008000405 */
[----:B------:R-:W-:Y:S04]  /*2de50*/  STS.U16 [R3+UR5+0x13800], R13 ;  /* 0x0138000d03007988 */ /* 0x000fe80008000405 */
[----:B------:R-:W-:Y:S04]  /*2de60*/  STS.U16 [R3+UR5+0x13880], R12 ;  /* 0x0138800c03007988 */ /* 0x000fe80008000405 */
[----:B0-----:R-:W3:Y:S04]  /*2de70*/  LDL.LU R26, [R1+0x98] ;  /* 0x00009800011a7983 */ /* 0x001ee80000300800 */
[----:B-1----:R-:W3:Y:S04]  /*2de80*/  LDL.LU R6, [R1+0x94] ;  /* 0x0000940001067983 */ /* 0x002ee80000300800 */
[----:B----4-:R-:W4:Y:S01]  /*2de90*/  LDL.LU R7, [R1+0x90] ;  /* 0x0000900001077983 */ /* 0x010f220000300800 */
[----:B------:R-:W-:-:S03]  /*2dea0*/  LOP3.LUT R24, R3, 0x10, RZ, 0x3c, !PT ;  /* 0x0000001003187812 */ /* 0x000fc600078e3cff */
[----:B--2---:R0:W-:Y:S04]  /*2deb0*/  STS.U16 [R3+UR5+0x13080], R9 ;  /* 0x0130800903007988 */ /* 0x0041e80008000405 */
[----:B0-----:R-:W2:Y:S04]  /*2dec0*/  LDL.LU R9, [R1+0x8c] ;  /* 0x00008c0001097983 */ /* 0x001ea80000300800 */
[----:B------:R-:W2:Y:S04]  /*2ded0*/  LDL.LU R3, [R1+0xe0] ;  /* 0x0000e00001037983 */ /* 0x000ea80000300800 */
[----:B------:R-:W3:Y:S04]  /*2dee0*/  LDL.LU R27, [R1+0x88] ;  /* 0x00008800011b7983 */ /* 0x000ee80000300800 */
[----:B------:R0:W-:Y:S04]  /*2def0*/  STS.U16 [R24+UR5+0x10100], R28 ;  /* 0x0101001c18007988 */ /* 0x0001e80008000405 */
[----:B0-----:R-:W4:Y:S04]  /*2df00*/  LDL.LU R28, [R1+0x80] ;  /* 0x00008000011c7983 */ /* 0x001f280000300800 */
        /* <DEDUP_REMOVED lines=8> */
[----:B------:R0:W-:Y:S02]  /*2df90*/  STS.U16 [R24+UR5+0x12180], R2 ;  /* 0x0121800218007988 */ /* 0x0001e40008000405 */
[----:B0-----:R-:W0:Y:S02]  /*2dfa0*/  S2R R2, SR_TID.X ;  /* 0x0000000000027919 */ /* 0x001e240000002100 */
[----:B------:R-:W-:Y:S04]  /*2dfb0*/  STS.U16 [R24+UR5+0x12900], R18 ;  /* 0x0129001218007988 */ /* 0x000fe80008000405 */
[----:B------:R1:W-:Y:S04]  /*2dfc0*/  STS.U16 [R24+UR5+0x12980], R29 ;  /* 0x0129801d18007988 */ /* 0x0003e80008000405 */
[----:B------:R2:W-:Y:S04]  /*2dfd0*/  STS.U16 [R24+UR5+0x13100], R0 ;  /* 0x0131000018007988 */ /* 0x0005e80008000405 */
[----:B---3--:R-:W-:Y:S04]  /*2dfe0*/  STS.U16 [R24+UR5+0x13180], R20 ;  /* 0x0131801418007988 */ /* 0x008fe80008000405 */
[----:B------:R-:W-:Y:S04]  /*2dff0*/  STS.U16 [R24+UR5+0x13900], R11 ;  /* 0x0139000b18007988 */ /* 0x000fe80008000405 */
[----:B------:R-:W-:Y:S04]  /*2e000*/  STS.U16 [R24+UR5+0x13980], R10 ;  /* 0x0139800a18007988 */ /* 0x000fe80008000405 */
[----:B-1----:R-:W3:Y:S04]  /*2e010*/  LDL.LU R29, [R1+0x7c] ;  /* 0x00007c00011d7983 */ /* 0x002ee80000300800 */
[----:B--2---:R-:W2:Y:S01]  /*2e020*/  LDL.LU R0, [R1+0x78] ;  /* 0x0000780001007983 */ /* 0x004ea20000300800 */
[----:B0-----:R-:W-:-:S03]  /*2e030*/  LOP3.LUT R18, R2, 0x3f, RZ, 0xc0, !PT ;  /* 0x0000003f02127812 */ /* 0x001fc600078ec0ff */
[----:B------:R-:W2:Y:S02]  /*2e040*/  LDL.LU R2, [R1+0x74] ;  /* 0x0000740001027983 */ /* 0x000ea40000300800 */
[----:B------:R-:W-:-:S05]  /*2e050*/  IMAD.SHL.U32 R22, R18, 0x2, RZ ;  /* 0x0000000212167824 */ /* 0x000fca00078e00ff */
[----:B------:R-:W-:-:S05]  /*2e060*/  LOP3.LUT R22, R22, 0x20, RZ, 0x3c, !PT ;  /* 0x0000002016167812 */ /* 0x000fca00078e3cff */
[----:B------:R-:W-:Y:S04]  /*2e070*/  STS.U16 [R22+UR5+0x10200], R4 ;  /* 0x0102000416007988 */ /* 0x000fe80008000405 */
[----:B------:R0:W-:Y:S04]  /*2e080*/  STS.U16 [R22+UR5+0x10280], R5 ;  /* 0x0102800516007988 */ /* 0x0001e80008000405 */
[----:B------:R-:W-:Y:S04]  /*2e090*/  STS.U16 [R22+UR5+0x10a00], R25 ;  /* 0x010a001916007988 */ /* 0x000fe80008000405 */
[----:B------:R-:W-:Y:S04]  /*2e0a0*/  STS.U16 [R22+UR5+0x10a80], R26 ;  /* 0x010a801a16007988 */ /* 0x000fe80008000405 */
[----:B------:R-:W-:Y:S04]  /*2e0b0*/  STS.U16 [R22+UR5+0x11200], R6 ;  /* 0x0112000616007988 */ /* 0x000fe80008000405 */
[----:B----4-:R-:W-:Y:S04]  /*2e0c0*/  STS.U16 [R22+UR5+0x11280], R7 ;  /* 0x0112800716007988 */ /* 0x010fe80008000405 */
[----:B------:R1:W-:Y:S04]  /*2e0d0*/  STS.U16 [R22+UR5+0x11a00], R9 ;  /* 0x011a000916007988 */ /* 0x0003e80008000405 */
[----:B0-----:R-:W4:Y:S04]  /*2e0e0*/  LDL.LU R5, [R1+0x30] ;  /* 0x0000300001057983 */ /* 0x001f280000300800 */
[----:B-1----:R-:W4:Y:S01]  /*2e0f0*/  LDL.LU R9, [R1+0x2c] ;  /* 0x00002c0001097983 */ /* 0x002f220000300800 */
[----:B------:R-:W0:Y:S03]  /*2e100*/  S2R R15, SR_TID.X ;  /* 0x00000000000f7919 */ /* 0x000e260000002100 */
        /* <DEDUP_REMOVED lines=11> */
[----:B------:R0:W-:Y:S04]  /*2e1c0*/  STS.U16 [R22+UR5+0x12200], R28 ;  /* 0x0122001c16007988 */ /* 0x0001e80008000405 */
[----:B-1----:R-:W4:Y:S04]  /*2e1d0*/  LDL.LU R27, [R1+0x40] ;  /* 0x00004000011b7983 */ /* 0x002f280000300800 */
[----:B0-----:R-:W4:Y:S04]  /*2e1e0*/  LDL.LU R28, [R1+0x3c] ;  /* 0x00003c00011c7983 */ /* 0x001f280000300800 */
[----:B------:R-:W4:Y:S04]  /*2e1f0*/  LDL.LU R25, [R1+0x28] ;  /* 0x0000280001197983 */ /* 0x000f280000300800 */
[----:B------:R-:W4:Y:S01]  /*2e200*/  LDL.LU R26, [R1+0x24] ;  /* 0x00002400011a7983 */ /* 0x000f220000300800 */
[----:B------:R-:W-:-:S03]  /*2e210*/  LOP3.LUT R3, R15, 0x3f, RZ, 0xc0, !PT ;  /* 0x0000003f0f037812 */ /* 0x000fc600078ec0ff */
[----:B---3--:R0:W-:Y:S04]  /*2e220*/  STS.U16 [R22+UR5+0x12280], R29 ;  /* 0x0122801d16007988 */ /* 0x0081e80008000405 */
[----:B--2---:R1:W-:Y:S04]  /*2e230*/  STS.U16 [R22+UR5+0x12a00], R0 ;  /* 0x012a000016007988 */ /* 0x0043e80008000405 */
[----:B0-----:R-:W2:Y:S04]  /*2e240*/  LDL.LU R29, [R1+0x20] ;  /* 0x00002000011d7983 */ /* 0x001ea80000300800 */
[----:B-1----:R-:W3:Y:S04]  /*2e250*/  LDL.LU R0, [R1+0x1c] ;  /* 0x00001c0001007983 */ /* 0x002ee80000300800 */
[----:B------:R0:W-:Y:S04]  /*2e260*/  STS.U16 [R22+UR5+0x12a80], R2 ;  /* 0x012a800216007988 */ /* 0x0001e80008000405 */
[----:B0-----:R-:W2:Y:S04]  /*2e270*/  LDL.LU R2, [R1+0x18] ;  /* 0x0000180001027983 */ /* 0x001ea80000300800 */
[----:B------:R-:W2:Y:S04]  /*2e280*/  LDL.LU R10, [R1+0x14] ;  /* 0x00001400010a7983 */ /* 0x000ea80000300800 */
[----:B------:R-:W2:Y:S04]  /*2e290*/  LDL.LU R11, [R1+0x10] ;  /* 0x00001000010b7983 */ /* 0x000ea80000300800 */
[----:B------:R-:W2:Y:S04]  /*2e2a0*/  LDL.LU R14, [R1+0xc] ;  /* 0x00000c00010e7983 */ /* 0x000ea80000300800 */
[----:B------:R-:W2:Y:S04]  /*2e2b0*/  LDL.LU R15, [R1+0x8] ;  /* 0x00000800010f7983 */ /* 0x000ea80000300800 */
[----:B----4-:R-:W-:Y:S04]  /*2e2c0*/  STS.U16 [R22+UR5+0x13200], R5 ;  /* 0x0132000516007988 */ /* 0x010fe80008000405 */
[----:B------:R0:W-:Y:S04]  /*2e2d0*/  STS.U16 [R22+UR5+0x13280], R9 ;  /* 0x0132800916007988 */ /* 0x0001e80008000405 */
[----:B0-----:R-:W4:Y:S01]  /*2e2e0*/  LDL.LU R9, [R1+0x429c] ;  /* 0x00429c0001097983 */ /* 0x001f220000300800 */
[----:B------:R-:W-:-:S05]  /*2e2f0*/  IMAD.SHL.U32 R5, R3, 0x2, RZ ;  /* 0x0000000203057824 */ /* 0x000fca00078e00ff */
[----:B------:R-:W-:Y:S01]  /*2e300*/  LOP3.LUT R5, R5, 0x30, RZ, 0x3c, !PT ;  /* 0x0000003005057812 */ /* 0x000fe200078e3cff */
[----:B----4-:R-:W-:Y:S04]  /*2e310*/  STS.U16 [R22+UR5+0x13a00], R9 ;  /* 0x013a000916007988 */ /* 0x010fe80008000405 */
[----:B------:R0:W-:Y:S04]  /*2e320*/  STS.U16 [R22+UR5+0x13a80], R8 ;  /* 0x013a800816007988 */ /* 0x0001e80008000405 */
[----:B------:R1:W-:Y:S04]  /*2e330*/  STS.U16 [R5+UR5+0x10300], R21 ;  /* 0x0103001505007988 */ /* 0x0003e80008000405 */
[----:B------:R4:W-:Y:S04]  /*2e340*/  STS.U16 [R5+UR5+0x10380], R19 ;  /* 0x0103801305007988 */ /* 0x0009e80008000405 */
[----:B------:R0:W-:Y:S04]  /*2e350*/  STS.U16 [R5+UR5+0x10b00], R17 ;  /* 0x010b001105007988 */ /* 0x0001e80008000405 */
[----:B------:R1:W-:Y:S04]  /*2e360*/  STS.U16 [R5+UR5+0x10b80], R16 ;  /* 0x010b801005007988 */ /* 0x0003e80008000405 */
[----:B------:R2:W-:Y:S04]  /*2e370*/  STS.U16 [R5+UR5+0x11300], R18 ;  /* 0x0113001205007988 */ /* 0x0005e80008000405 */
[----:B0-----:R-:W3:Y:S04]  /*2e380*/  LDL.LU R22, [R1+0x4298] ;  /* 0x0042980001167983 */ /* 0x001ee80000300800 */
[----:B-1----:R-:W3:Y:S04]  /*2e390*/  LDL.LU R21, [R1+0x4294] ;  /* 0x0042940001157983 */ /* 0x002ee80000300800 */
[----:B----4-:R-:W4:Y:S04]  /*2e3a0*/  LDL.LU R19, [R1+0x4290] ;  /* 0x0042900001137983 */ /* 0x010f280000300800 */
[----:B------:R-:W3:Y:S04]  /*2e3b0*/  LDL.LU R17, [R1+0x428c] ;  /* 0x00428c0001117983 */ /* 0x000ee80000300800 */
[----:B------:R-:W3:Y:S04]  /*2e3c0*/  LDL.LU R16, [R1+0x4288] ;  /* 0x0042880001107983 */ /* 0x000ee80000300800 */
[----:B--2---:R-:W2:Y:S04]  /*2e3d0*/  LDL.LU R18, [R1+0x4284] ;  /* 0x0042840001127983 */ /* 0x004ea80000300800 */
        /* <DEDUP_REMOVED lines=12> */
[----:B------:R0:W-:Y:S04]  /*2e4a0*/  STS.U16 [R5+UR5+0x12b80], R28 ;  /* 0x012b801c05007988 */ /* 0x0001e80008000405 */
[----:B0-----:R-:W2:Y:S01]  /*2e4b0*/  LDL.LU R28, [R1+0x4268] ;  /* 0x00426800011c7983 */ /* 0x001ea20000300800 */
[----:B------:R-:W-:-:S05]  /*2e4c0*/  IMAD.SHL.U32 R3, R3, 0x2, RZ ;  /* 0x0000000203037824 */ /* 0x000fca00078e00ff */
[----:B------:R-:W-:Y:S01]  /*2e4d0*/  LOP3.LUT R3, R3, 0x40, RZ, 0x3c, !PT ;  /* 0x0000004003037812 */ /* 0x000fe200078e3cff */
[----:B--2---:R-:W-:Y:S04]  /*2e4e0*/  STS.U16 [R5+UR5+0x13300], R28 ;  /* 0x0133001c05007988 */ /* 0x004fe80008000405 */
[----:B------:R-:W-:Y:S04]  /*2e4f0*/  STS.U16 [R5+UR5+0x13380], R27 ;  /* 0x0133801b05007988 */ /* 0x000fe80008000405 */
[----:B------:R-:W-:Y:S04]  /*2e500*/  STS.U16 [R5+UR5+0x13b00], R7 ;  /* 0x013b000705007988 */ /* 0x000fe80008000405 */
[----:B------:R0:W-:Y:S04]  /*2e510*/  STS.U16 [R5+UR5+0x13b80], R6 ;  /* 0x013b800605007988 */ /* 0x0001e80008000405 */
[----:B------:R1:W-:Y:S04]  /*2e520*/  STS.U16 [R3+UR5+0x10400], R25 ;  /* 0x0104001903007988 */ /* 0x0003e80008000405 */
[----:B------:R2:W-:Y:S04]  /*2e530*/  STS.U16 [R3+UR5+0x10480], R26 ;  /* 0x0104801a03007988 */ /* 0x0005e80008000405 */
[----:B------:R0:W-:Y:S04]  /*2e540*/  STS.U16 [R3+UR5+0x10c00], R29 ;  /* 0x010c001d03007988 */ /* 0x0001e80008000405 */
[----:B---3--:R3:W-:Y:S04]  /*2e550*/  STS.U16 [R3+UR5+0x10c80], R0 ;  /* 0x010c800003007988 */ /* 0x0087e80008000405 */
[----:B------:R2:W-:Y:S04]  /*2e560*/  STS.U16 [R3+UR5+0x11400], R2 ;  /* 0x0114000203007988 */ /* 0x0005e80008000405 */
[----:B0-----:R-:W4:Y:S04]  /*2e570*/  LDL.LU R5, [R1+0x4264] ;  /* 0x0042640001057983 */ /* 0x001f280000300800 */
[----:B-1----:R-:W4:Y:S04]  /*2e580*/  LDL.LU R25, [R1+0x4260] ;  /* 0x0042600001197983 */ /* 0x002f280000300800 */
[----:B--2---:R-:W2:Y:S04]  /*2e590*/  LDL.LU R26, [R1+0x425c] ;  /* 0x00425c00011a7983 */ /* 0x004ea80000300800 */
[----:B------:R-:W2:Y:S04]  /*2e5a0*/  LDL.LU R29, [R1+0x4258] ;  /* 0x00425800011d7983 */ /* 0x000ea80000300800 */
[----:B---3--:R-:W3:Y:S04]  /*2e5b0*/  LDL.LU R0, [R1+0x4254] ;  /* 0x0042540001007983 */ /* 0x008ee80000300800 */
[----:B------:R-:W2:Y:S04]  /*2e5c0*/  LDL.LU R2, [R1+0x4250] ;  /* 0x0042500001027983 */ /* 0x000ea80000300800 */
[----:B------:R-:W-:Y:S04]  /*2e5d0*/  STS.U16 [R3+UR5+0x11480], R10 ;  /* 0x0114800a03007988 */ /* 0x000fe80008000405 */
[----:B------:R-:W-:Y:S04]  /*2e5e0*/  STS.U16 [R3+UR5+0x11c00], R11 ;  /* 0x011c000b03007988 */ /* 0x000fe80008000405 */
[----:B------:R-:W-:Y:S04]  /*2e5f0*/  STS.U16 [R3+UR5+0x11c80], R14 ;  /* 0x011c800e03007988 */ /* 0x000fe80008000405 */
[----:B------:R-:W-:Y:S04]  /*2e600*/  STS.U16 [R3+UR5+0x12400], R15 ;  /* 0x0124000f03007988 */ /* 0x000fe80008000405 */
[----:B--2---:R0:W-:Y:S04]  /*2e610*/  STS.U16 [R3+UR5+0x12480], R2 ;  /* 0x0124800203007988 */ /* 0x0041e80008000405 */
[----:B---3--:R1:W-:Y:S04]  /*2e620*/  STS.U16 [R3+UR5+0x12c00], R0 ;  /* 0x012c000003007988 */ /* 0x0083e80008000405 */
[----:B------:R-:W-:Y:S04]  /*2e630*/  STS.U16 [R3+UR5+0x12c80], R29 ;  /* 0x012c801d03007988 */ /* 0x000fe80008000405 */
[----:B------:R-:W-:Y:S04]  /*2e640*/  STS.U16 [R3+UR5+0x13400], R26 ;  /* 0x0134001a03007988 */ /* 0x000fe80008000405 */
[----:B----4-:R-:W-:Y:S04]  /*2e650*/  STS.U16 [R3+UR5+0x13480], R25 ;  /* 0x0134801903007988 */ /* 0x010fe80008000405 */
[----:B0-----:R-:W2:Y:S04]  /*2e660*/  LDL.LU R2, [R1+0x424c] ;  /* 0x00424c0001027983 */ /* 0x001ea80000300800 */
[----:B-1----:R-:W3:Y:S04]  /*2e670*/  LDL.LU R0, [R1+0x4248] ;  /* 0x0042480001007983 */ /* 0x002ee80000300800 */
[----:B------:R-:W4:Y:S04]  /*2e680*/  LDL R14, [R1+0x1cd8] ;  /* 0x001cd800010e7983 */ /* 0x000f280000100800 */
[----:B------:R0:W-:Y:S01]  /*2e690*/  STS.U16 [R3+UR5+0x13c00], R5 ;  /* 0x013c000503007988 */ /* 0x0001e20008000405 */
[----:B------:R-:W-:-:S03]  /*2e6a0*/  PRMT R7, RZ, 0x7610, R7 ;  /* 0x00007610ff077816 */ /* 0x000fc60000000007 */
[----:B------:R-:W2:Y:S04]  /*2e6b0*/  LDL R11, [R1+0x1cbc] ;  /* 0x001cbc00010b7983 */ /* 0x000ea80000100800 */
[----:B------:R-:W2:Y:S04]  /*2e6c0*/  LDL R10, [R1+0x1cc0] ;  /* 0x001cc000010a7983 */ /* 0x000ea80000100800 */
[----:B0-----:R-:W2:Y:S04]  /*2e6d0*/  LDL R5, [R1+0x1cd4] ;  /* 0x001cd40001057983 */ /* 0x001ea80000100800 */
[----:B------:R0:W-:Y:S04]  /*2e6e0*/  STS.U16 [R3+UR5+0x13c80], R4 ;  /* 0x013c800403007988 */ /* 0x0001e80008000405 */
[----:B0-----:R-:W2:Y:S01]  /*2e6f0*/  LDL.LU R3, [R1+0x1fb0] ;  /* 0x001fb00001037983 */ /* 0x001ea20000300800 */
[----:B----4-:R-:W-:Y:S01]  /*2e700*/  @!P0 IMAD.MOV.U32 R4, RZ, RZ, R14 ;  /* 0x000000ffff048224 */ /* 0x010fe200078e000e */
[----:B---3--:R-:W-:Y:S01]  /*2e710*/  PRMT R0, RZ, 0x7610, R0 ;  /* 0x00007610ff007816 */ /* 0x008fe20000000000 */
[----:B------:R-:W0:Y:S01]  /*2e720*/  S2R R15, SR_TID.X ;  /* 0x00000000000f7919 */ /* 0x000e220000002100 */
[----:B------:R-:W3:Y:S04]  /*2e730*/  LDL R14, [R1+0x1c4c] ;  /* 0x001c4c00010e7983 */ /* 0x000ee80000100800 */
[----:B--2---:R1:W2:Y:S04]  /*2e740*/  @!P0 LDG.E.U16 R7, desc[UR38][R4.64] ;  /* 0x0000002604078981 */ /* 0x0042a8000c1e1500 */
[----:B------:R-:W1:Y:S04]  /*2e750*/  LDL R4, [R1+0x1ccc] ;  /* 0x001ccc0001047983 */ /* 0x000e680000100800 */
[----:B------:R-:W1:Y:S01]  /*2e760*/  LDL R5, [R1+0x1cd0] ;  /* 0x001cd00001057983 */ /* 0x000e620000100800 */
[----:B0-----:R-:W-:-:S02]  /*2e770*/  LOP3.LUT R15, R15, 0x3f, RZ, 0xc0, !PT ;  /* 0x0000003f0f0f7812 */ /* 0x001fc400078ec0ff */
[----:B-1----:R-:W-:-:S04]  /*2e780*/  @!P1 LOP3.LUT R5, R5, R4, RZ, 0x3c, !PT ;  /* 0x0000000405059212 */ /* 0x002fc800078e3cff */
[----:B------:R-:W-:-:S04]  /*2e790*/  @!P1 LOP3.LUT R4, R5, R4, RZ, 0x3c, !PT ;  /* 0x0000000405049212 */ /* 0x000fc800078e3cff */
[----:B------:R-:W-:-:S05]  /*2e7a0*/  @!P1 LOP3.LUT R5, R5, R4, RZ, 0x3c, !PT ;  /* 0x0000000405059212 */ /* 0x000fca00078e3cff */
[----:B------:R-:W4:Y:S01]  /*2e7b0*/  @!P1 LDG.E.U16 R0, desc[UR38][R4.64] ;  /* 0x0000002604009981 */ /* 0x000f22000c1e1500 */
[----:B------:R-:W-:-:S05]  /*2e7c0*/  IMAD.SHL.U32 R15, R15, 0x2, RZ ;  /* 0x000000020f0f7824 */ /* 0x000fca00078e00ff */
[----:B------:R-:W-:-:S05]  /*2e7d0*/  LOP3.LUT R15, R15, 0x50, RZ, 0x3c, !PT ;  /* 0x000000500f0f7812 */ /* 0x000fca00078e3cff */
        /* <DEDUP_REMOVED lines=9> */
[----:B0-----:R-:W3:Y:S04]  /*2e870*/  LDL R15, [R1+0x1c58] ;  /* 0x001c5800010f7983 */ /* 0x001ee80000100800 */
[----:B--2---:R0:W-:Y:S04]  /*2e880*/  STL [R1+0x34], R7 ;  /* 0x0000340701007387 */ /* 0x0041e80000100800 */
[----:B0-----:R-:W2:Y:S04]  /*2e890*/  LDL R7, [R1+0x1c50] ;  /* 0x001c500001077983 */ /* 0x001ea80000100800 */
[----:B----4-:R0:W-:Y:S04]  /*2e8a0*/  STL [R1+0x30], R0 ;  /* 0x0000300001007387 */ /* 0x0101e80000100800 */
[----:B0-----:R-:W4:Y:S04]  /*2e8b0*/  LDL.LU R0, [R1+0x4244] ;  /* 0x0042440001007983 */ /* 0x001f280000300800 */
[----:B------:R-:W2:Y:S04]  /*2e8c0*/  LDL R4, [R1+0x1cc4] ;  /* 0x001cc40001047983 */ /* 0x000ea80000100800 */
[----:B------:R-:W2:Y:S01]  /*2e8d0*/  LDL R5, [R1+0x1cc8] ;  /* 0x001cc80001057983 */ /* 0x000ea20000100800 */
[----:B------:R-:W-:-:S02]  /*2e8e0*/  PRMT R2, RZ, 0x7610, R2 ;  /* 0x00007610ff027816 */ /* 0x000fc40000000002 */
[----:B--2---:R-:W-:-:S04]  /*2e8f0*/  @!P0 LOP3.LUT R5, R5, R4, RZ, 0x3c, !PT ;  /* 0x0000000405058212 */ /* 0x004fc800078e3cff */
[----:B------:R-:W-:-:S04]  /*2e900*/  @!P0 LOP3.LUT R4, R5, R4, RZ, 0x3c, !PT ;  /* 0x0000000405048212 */ /* 0x000fc800078e3cff */
[----:B------:R-:W-:Y:S02]  /*2e910*/  @!P0 LOP3.LUT R5, R5, R4, RZ, 0x3c, !PT ;  /* 0x0000000405058212 */ /* 0x000fe400078e3cff */
[----:B----4-:R-:W-:-:S03]  /*2e920*/  PRMT R0, RZ, 0x7610, R0 ;  /* 0x00007610ff007816 */ /* 0x010fc60000000000 */
[----:B------:R0:W2:Y:S02]  /*2e930*/  @!P0 LDG.E.U16 R2, desc[UR38][R4.64] ;  /* 0x0000002604028981 */ /* 0x0000a4000c1e1500 */
[----:B0-----:R-:W-:Y:S02]  /*2e940*/  @!P1 IMAD.MOV.U32 R4, RZ, RZ, R10 ;  /* 0x000000ffff049224 */ /* 0x001fe400078e000a */
[----:B------:R-:W-:-:S05]  /*2e950*/  @!P1 IMAD.MOV.U32 R5, RZ, RZ, R11 ;  /* 0x000000ffff059224 */ /* 0x000fca00078e000b */
[----:B------:R-:W4:Y:S04]  /*2e960*/  @!P1 LDG.E.U16 R0, desc[UR38][R4.64] ;  /* 0x0000002604009981 */ /* 0x000f28000c1e1500 */
[----:B--2---:R0:W-:Y:S04]  /*2e970*/  STL [R1+0x2c], R2 ;  /* 0x00002c0201007387 */ /* 0x0041e80000100800 */
[----:B0-----:R-:W2:Y:S04]  /*2e980*/  LDL.LU R2, [R1+0x4240] ;  /* 0x0042400001027983 */ /* 0x001ea80000300800 */
[----:B------:R-:W2:Y:S04]  /*2e990*/  LDL R11, [R1+0x1c3c] ;  /* 0x001c3c00010b7983 */ /* 0x000ea80000100800 */
[----:B------:R-:W2:Y:S04]  /*2e9a0*/  LDL R10, [R1+0x1c40] ;  /* 0x001c4000010a7983 */ /* 0x000ea80000100800 */
[----:B----4-:R0:W-:Y:S04]  /*2e9b0*/  STL [R1+0x28], R0 ;  /* 0x0000280001007387 */ /* 0x0101e80000100800 */
[----:B0-----:R-:W4:Y:S04]  /*2e9c0*/  LDL.LU R0, [R1+0x423c] ;  /* 0x00423c0001007983 */ /* 0x001f280000300800 */
[----:B------:R-:W2:Y:S01]  /*2e9d0*/  LDL R5, [R1+0x1c54] ;  /* 0x001c540001057983 */ /* 0x000ea20000100800 */
[----:B------:R-:W-:Y:S01]  /*2e9e0*/  PRMT R9, RZ, 0x7610, R9 ;  /* 0x00007610ff097816 */ /* 0x000fe20000000009 */
[----:B---3--:R-:W-:Y:S01]  /*2e9f0*/  @!P0 IMAD.MOV.U32 R4, RZ, RZ, R15 ;  /* 0x000000ffff048224 */ /* 0x008fe200078e000f */
        /* <DEDUP_REMOVED lines=8> */
[----:B------:R-:W-:-:S02]  /*2ea80*/  PRMT R2, RZ, 0x7610, R2 ;  /* 0x00007610ff027816 */ /* 0x000fc40000000002 */
[----:B----4-:R-:W-:Y:S01]  /*2ea90*/  PRMT R0, RZ, 0x7610, R0 ;  /* 0x00007610ff007816 */ /* 0x010fe20000000000 */
[----:B------:R-:W2:Y:S04]  /*2eaa0*/  LDL R15, [R1+0x1bc4] ;  /* 0x001bc400010f7983 */ /* 0x000ea80000100800 */
[----:B------:R-:W4:Y:S04]  /*2eab0*/  LDL R14, [R1+0x1bd0] ;  /* 0x001bd000010e7983 */ /* 0x000f280000100800 */
[----:B------:R-:W2:Y:S04]  /*2eac0*/  LDL R7, [R1+0x1bc0] ;  /* 0x001bc00001077983 */ /* 0x000ea80000100800 */
[----:B-1----:R-:W2:Y:S01]  /*2ead0*/  LDL R9, [R1+0x1bd8] ;  /* 0x001bd80001097983 */ /* 0x002ea20000100800 */
[----:B0-----:R-:W-:-:S04]  /*2eae0*/  @!P0 LOP3.LUT R5, R5, R4, RZ, 0x3c, !PT ;  /* 0x0000000405058212 */ /* 0x001fc800078e3cff */
[----:B------:R-:W-:-:S04]  /*2eaf0*/  @!P0 LOP3.LUT R4, R5, R4, RZ, 0x3c, !PT ;  /* 0x0000000405048212 */ /* 0x000fc800078e3cff */
[----:B------:R-:W-:-:S05]  /*2eb00*/  @!P0 LOP3.LUT R5, R5, R4, RZ, 0x3c, !PT ;  /* 0x0000000405058212 */ /* 0x000fca00078e3cff */
[----:B------:R0:W2:Y:S02]  /*2eb10*/  @!P0 LDG.E.U16 R2, desc[UR38][R4.64] ;  /* 0x0000002604028981 */ /* 0x0000a4000c1e1500 */
[----:B0-----:R-:W-:Y:S02]  /*2eb20*/  @!P1 IMAD.MOV.U32 R4, RZ, RZ, R10 ;  /* 0x000000ffff049224 */ /* 0x001fe400078e000a */
[----:B------:R-:W-:-:S05]  /*2eb30*/  @!P1 IMAD.MOV.U32 R5, RZ, RZ, R11 ;  /* 0x000000ffff059224 */ /* 0x000fca00078e000b */
[----:B------:R-:W4:Y:S04]  /*2eb40*/  @!P1 LDG.E.U16 R0, desc[UR38][R4.64] ;  /* 0x0000002604009981 */ /* 0x000f28000c1e1500 */
[----:B---3--:R0:W-:Y:S04]  /*2eb50*/  STL [R1+0x20], R6 ;  /* 0x0000200601007387 */ /* 0x0081e80000100800 */
[----:B0-----:R-:W3:Y:S04]  /*2eb60*/  LDL R6, [R1+0x1d4c] ;  /* 0x001d4c0001067983 */ /* 0x001ee80000100800 */
[----:B--2---:R0:W-:Y:S04]  /*2eb70*/  STL [R1+0x1c], R2 ;  /* 0x00001c0201007387 */ /* 0x0041e80000100800 */
[----:B0-----:R-:W2:Y:S04]  /*2eb80*/  LDL.LU R2, [R1+0x4238] ;  /* 0x0042380001027983 */ /* 0x001ea80000300800 */
[----:B------:R-:W3:Y:S04]  /*2eb90*/  LDL R11, [R1+0x1d44] ;  /* 0x001d4400010b7983 */ /* 0x000ee80000100800 */
[----:B------:R-:W3:Y:S04]  /*2eba0*/  LDL R10, [R1+0x1d48] ;  /* 0x001d4800010a7983 */ /* 0x000ee80000100800 */
[----:B----4-:R0:W-:Y:S04]  /*2ebb0*/  STL [R1+0x18], R0 ;  /* 0x0000180001007387 */ /* 0x0101e80000100800 */
[----:B0-----:R-:W4:Y:S04]  /*2ebc0*/  LDL.LU R0, [R1+0x4234] ;  /* 0x0042340001007983 */ /* 0x001f280000300800 */
[----:B------:R-:W3:Y:S01]  /*2ebd0*/  LDL R5, [R1+0x1bd4] ;  /* 0x001bd40001057983 */ /* 0x000ee20000100800 */
[----:B------:R-:W-:Y:S01]  /*2ebe0*/  PRMT R8, RZ, 0x7610, R8 ;  /* 0x00007610ff087816 */ /* 0x000fe20000000008 */
[----:B------:R-:W-:Y:S01]  /*2ebf0*/  @!P0 IMAD.MOV.U32 R4, RZ, RZ, R9 ;  /* 0x000000ffff048224 */ /* 0x000fe200078e0009 */
[----:B------:R-:W-:Y:S01]  /*2ec00*/  PRMT R13, RZ, 0x7610, R13 ;  /* 0x00007610ff0d7816 */ /* 0x000fe2000000000d */
[----:B------:R-:W4:Y:S01]  /*2ec10*/  LDL R9, [R1+0x1da0] ;  /* 0x001da00001097983 */ /* 0x000f220000100800 */
[----:B--2---:R-:W-:-:S03]  /*2ec20*/  PRMT R2, RZ, 0x7610, R2 ;  /* 0x00007610ff027816 */ /* 0x004fc60000000002 */
[----:B---3--:R0:W2:Y:S02]  /*2ec30*/  @!P0 LDG.E.U16 R8, desc[UR38][R4.64] ;  /* 0x0000002604088981 */ /* 0x0080a4000c1e1500 */
[----:B0-----:R-:W-:Y:S02]  /*2ec40*/  @!P1 IMAD.MOV.U32 R4, RZ, RZ, R14 ;  /* 0x000000ffff049224 */ /* 0x001fe400078e000e */
[----:B------:R-:W-:-:S05]  /*2ec50*/  @!P1 IMAD.MOV.U32 R5, RZ, RZ, R15 ;  /* 0x000000ffff059224 */ /* 0x000fca00078e000f */
[----:B------:R0:W3:Y:S01]  /*2ec60*/  @!P1 LDG.E.U16 R13, desc[UR38][R4.64] ;  /* 0x00000026040d9981 */ /* 0x0000e2000c1e1500 */
[----:B----4-:R-:W-:Y:S01]  /*2ec70*/  PRMT R0, RZ, 0x7610, R0 ;  /* 0x00007610ff007816 */ /* 0x010fe20000000000 */
[----:B0-----:R-:W-:Y:S02]  /*2ec80*/  @!P0 IMAD.MOV.U32 R4, RZ, RZ, R6 ;  /* 0x000000ffff048224 */ /* 0x001fe400078e0006 */
[----:B------:R-:W-:-:S05]  /*2ec90*/  @!P0 IMAD.MOV.U32 R5, RZ, RZ, R7 ;  /* 0x000000ffff058224 */ /* 0x000fca00078e0007 */
[----:B------:R0:W4:Y:S02]  /*2eca0*/  @!P0 LDG.E.U16 R2, desc[UR38][R4.64] ;  /* 0x0000002604028981 */ /* 0x000124000c1e1500 */
[----:B0-----:R-:W-:Y:S02]  /*2ecb0*/  @!P1 IMAD.MOV.U32 R4, RZ, RZ, R10 ;  /* 0x000000ffff049224 */ /* 0x001fe400078e000a */
[----:B------:R-:W-:-:S05]  /*2ecc0*/  @!P1 IMAD.MOV.U32 R5, RZ, RZ, R11 ;  /* 0x000000ffff059224 */ /* 0x000fca00078e000b */
[----:B------:R-:W3:Y:S01]  /*2ecd0*/  @!P1 LDG.E.U16 R0, desc[UR38][R4.64] ;  /* 0x0000002604009981 */ /* 0x000ee2000c1e1500 */
[----:B------:R-:W-:-:S03]  /*2ece0*/  PRMT R12, RZ, 0x7610, R12 ;  /* 0x00007610ff0c7816 */ /* 0x000fc6000000000c */
[----:B--2---:R0:W-:Y:S04]  /*2ecf0*/  STL [R1+0x14], R8 ;  /* 0x0000140801007387 */ /* 0x0041e80000100800 */
[----:B------:R-:W2:Y:S04]  /*2ed00*/  LDL R7, [R1+0x1db4] ;  /* 0x001db40001077983 */ /* 0x000ea80000100800 */
[----:B------:R-:W2:Y:S04]  /*2ed10*/  LDL R6, [R1+0x1db8] ;  /* 0x001db80001067983 */ /* 0x000ea80000100800 */
[----:B0-----:R-:W2:Y:S04]  /*2ed20*/  LDL R8, [R1+0x1dbc] ;  /* 0x001dbc0001087983 */ /* 0x001ea80000100800 */
[----:B----4-:R-:W-:Y:S04]  /*2ed30*/  STL [R1+0x4220], R2 ;  /* 0x0042200201007387 */ /* 0x010fe80000100800 */
[----:B---3--:R0:W-:Y:S04]  /*2ed40*/  STL [R1+0x10], R13 ;  /* 0x0000100d01007387 */ /* 0x0081e80000100800 */
[----:B0-----:R-:W3:Y:S04]  /*2ed50*/  LDL R13, [R1+0x1db0] ;  /* 0x001db000010d7983 */ /* 0x001ee80000100800 */
[----:B------:R0:W-:Y:S04]  /*2ed60*/  STL.S16 [R1+0x4], R12 ;  /* 0x0000040c01007387 */ /* 0x0001e80000100600 */
[----:B0-----:R-:W4:Y:S04]  /*2ed70*/  LDL R12, [R1+0x1dcc] ;  /* 0x001dcc00010c7983 */ /* 0x001f280000100800 */
[----:B------:R0:W-:Y:S04]  /*2ed80*/  STL [R1+0x4224], R0 ;  /* 0x0042240001007387 */ /* 0x0001e80000100800 */
[----:B0-----:R-:W3:Y:S01]  /*2ed90*/  LDL.LU R0, [R1+0x4] ;  /* 0x0000040001007983 */ /* 0x001ee20000300800 */
[----:B------:R-:W-:Y:S01]  /*2eda0*/  @!P0 IMAD.MOV.U32 R5, RZ, RZ, R9 ;  /* 0x000000ffff058224 */ /* 0x000fe200078e0009 */
[----:B------:R-:W-:-:S02]  /*2edb0*/  PRMT R2, RZ, 0x7610, R2 ;  /* 0x00007610ff027816 */ /* 0x000fc40000000002 */
[----:B------:R-:W-:Y:S01]  /*2edc0*/  PRMT R29, RZ, 0x7610, R29 ;  /* 0x00007610ff1d7816 */ /* 0x000fe2000000001d */
[----:B------:R-:W4:Y:S04]  /*2edd0*/  LDL R11, [R1+0x1dc4] ;  /* 0x001dc400010b7983 */ /* 0x000f280000100800 */
[----:B------:R-:W4:Y:S04]  /*2ede0*/  LDL R10, [R1+0x1dc8] ;  /* 0x001dc800010a7983 */ /* 0x000f280000100800 */
[----:B------:R-:W4:Y:S01]  /*2edf0*/  LDL R9, [R1+0x1e20] ;  /* 0x001e200001097983 */ /* 0x000f220000100800 */
[----:B--2---:R-:W-:-:S03]  /*2ee00*/  @!P0 IMAD.MOV.U32 R4, RZ, RZ, R8 ;  /* 0x000000ffff048224 */ /* 0x004fc600078e0008 */
[----:B------:R-:W2:Y:S04]  /*2ee10*/  LDL R8, [R1+0x1e2c] ;  /* 0x001e2c0001087983 */ /* 0x000ea80000100800 */
[----:B---3--:R0:W3:Y:S02]  /*2ee20*/  @!P0 LDG.E.U16 R0, desc[UR38][R4.64] ;  /* 0x0000002604008981 */ /* 0x0080e4000c1e1500 */
[----:B0-----:R-:W-:Y:S02]  /*2ee30*/  @!P1 IMAD.MOV.U32 R4, RZ, RZ, R6 ;  /* 0x000000ffff049224 */ /* 0x001fe400078e0006 */
[----:B------:R-:W-:-:S05]  /*2ee40*/  @!P1 IMAD.MOV.U32 R5, RZ, RZ, R7 ;  /* 0x000000ffff059224 */ /* 0x000fca00078e0007 */
[----:B------:R4:W2:Y:S02]  /*2ee50*/  @!P1 LDG.E.U16 R2, desc[UR38][R4.64] ;  /* 0x0000002604029981 */ /* 0x0008a4000c1e1500 */
[----:B----4-:R-:W-:Y:S02]  /*2ee60*/  @!P0 IMAD.MOV.U32 R4, RZ, RZ, R12 ;  /* 0x000000ffff048224 */ /* 0x010fe400078e000c */
[----:B------:R-:W-:-:S05]  /*2ee70*/  @!P0 IMAD.MOV.U32 R5, RZ, RZ, R13 ;  /* 0x000000ffff058224 */ /* 0x000fca00078e000d */
[----:B------:R0:W4:Y:S02]  /*2ee80*/  @!P0 LDG.E.U16 R29, desc[UR38][R4.64] ;  /* 0x00000026041d8981 */ /* 0x000124000c1e1500 */
[----:B0-----:R-:W-:Y:S02]  /*2ee90*/  @!P1 IMAD.MOV.U32 R4, RZ, RZ, R10 ;  /* 0x000000ffff049224 */ /* 0x001fe400078e000a */
[----:B------:R-:W-:Y:S01]  /*2eea0*/  @!P1 IMAD.MOV.U32 R5, RZ, RZ, R11 ;  /* 0x000000ffff059224 */ /* 0x000fe200078e000b */
[----:B---3--:R0:W-:Y:S04]  /*2eeb0*/  STL [R1+0x4228], R0 ;  /* 0x0042280001007387 */ /* 0x0081e80000100800 */
[----:B------:R-:W3:Y:S04]  /*2eec0*/  LDL R7, [R1+0x1e28] ;  /* 0x001e280001077983 */ /* 0x000ee80000100800 */
[----:B------:R-:W3:Y:S04]  /*2eed0*/  LDL R6, [R1+0x1e34] ;  /* 0x001e340001067983 */ /* 0x000ee80000100800 */
[----:B--2---:R1:W-:Y:S04]  /*2eee0*/  STL [R1+0x422c], R2 ;  /* 0x00422c0201007387 */ /* 0x0043e80000100800 */
[----:B0-----:R-:W2:Y:S04]  /*2eef0*/  LDL R0, [R1+0x1e3c] ;  /* 0x001e3c0001007983 */ /* 0x001ea80000100800 */
[----:B-1----:R-:W2:Y:S04]  /*2ef00*/  LDL R2, [R1+0x1e30] ;  /* 0x001e300001027983 */ /* 0x002ea80000100800 */
[----:B----4-:R0:W-:Y:S04]  /*2ef10*/  STL [R1+0x4230], R29 ;  /* 0x0042301d01007387 */ /* 0x0101e80000100800 */
[----:B------:R-:W4:Y:S04]  /*2ef20*/  LDL R13, [R1+0x1e38] ;  /* 0x001e3800010d7983 */ /* 0x000f280000100800 */
[----:B------:R-:W4:Y:S04]  /*2ef30*/  LDL R12, [R1+0x1e44] ;  /* 0x001e4400010c7983 */ /* 0x000f280000100800 */
[----:B------:R-:W4:Y:S04]  /*2ef40*/  LDL R11, [R1+0x1e98] ;  /* 0x001e9800010b7983 */ /* 0x000f280000100800 */
[----:B------:R-:W4:Y:S01]  /*2ef50*/  LDL R10, [R1+0x1ea4] ;  /* 0x001ea400010a7983 */ /* 0x000f220000100800 */
[----:B------:R-:W-:-:S02]  /*2ef60*/  PRMT R28, RZ, 0x7610, R28 ;  /* 0x00007610ff1c7816 */ /* 0x000fc4000000001c */
[----:B------:R-:W-:Y:S02]  /*2ef70*/  PRMT R27, RZ, 0x7610, R27 ;  /* 0x00007610ff1b7816 */ /* 0x000fe4000000001b */
[----:B------:R-:W-:Y:S02]  /*2ef80*/  PRMT R26, RZ, 0x7610, R26 ;  /* 0x00007610ff1a7816 */ /* 0x000fe4000000001a */
[----:B------:R-:W-:Y:S02]  /*2ef90*/  PRMT R22, RZ, 0x7610, R22 ;  /* 0x00007610ff167816 */ /* 0x000fe40000000016 */
[----:B------:R-:W-:Y:S01]  /*2efa0*/  PRMT R20, RZ, 0x7610, R20 ;  /* 0x00007610ff147816 */ /* 0x000fe20000000014 */
[----:B------:R-:W4:Y:S04]  /*2efb0*/  LDL R15, [R1+0x1f20] ;  /* 0x001f2000010f7983 */ /* 0x000f280000100800 */
[----:B------:R1:W4:Y:S04]  /*2efc0*/  @!P1 LDG.E.U16 R28, desc[UR38][R4.64] ;  /* 0x00000026041c9981 */ /* 0x000328000c1e1500 */
[----:B------:R-:W4:Y:S01]  /*2efd0*/  LDL R14, [R1+0x1f2c] ;  /* 0x001f2c00010e7983 */ /* 0x000f220000100800 */
[----:B------:R-:W-:-:S02]  /*2efe0*/  PRMT R18, RZ, 0x7610, R18 ;  /* 0x00007610ff127816 */ /* 0x000fc40000000012 */
[----:B------:R-:W-:Y:S01]  /*2eff0*/  PRMT R16, RZ, 0x7610, R16 ;  /* 0x00007610ff107816 */ /* 0x000fe20000000010 */
[----:B0-----:R-:W4:Y:S01]  /*2f000*/  LDL R29, [R1+0x1fbc] ;  /* 0x001fbc00011d7983 */ /* 0x001f220000100800 */
[----:B-1----:R-:W-:Y:S02]  /*2f010*/  @!P1 IMAD.MOV.U32 R4, RZ, RZ, R8 ;  /* 0x000000ffff049224 */ /* 0x002fe400078e0008 */
[----:B------:R-:W-:Y:S01]  /*2f020*/  @!P1 IMAD.MOV.U32 R5, RZ, RZ, R9 ;  /* 0x000000ffff059224 */ /* 0x000fe200078e0009 */
[----:B------:R-:W4:Y:S04]  /*2f030*/  LDL R8, [R1+0x1eb4] ;  /* 0x001eb40001087983 */ /* 0x000f280000100800 */
[----:B------:R-:W4:Y:S04]  /*2f040*/  LDL R9, [R1+0x1ea8] ;  /* 0x001ea80001097983 */ /* 0x000f280000100800 */
[----:B------:R3:W4:Y:S02]  /*2f050*/  @!P1 LDG.E.U16 R27, desc[UR38][R4.64] ;  /* 0x00000026041b9981 */ /* 0x000724000c1e1500 */
[----:B---3--:R-:W-:-:S02]  /*2f060*/  @!P0 IMAD.MOV.U32 R5, RZ, RZ, R7 ;  /* 0x000000ffff058224 */ /* 0x008fc400078e0007 */
[----:B------:R-:W-:Y:S01]  /*2f070*/  @!P0 IMAD.MOV.U32 R4, RZ, RZ, R6 ;  /* 0x000000ffff048224 */ /* 0x000fe200078e0006 */
[----:B------:R-:W3:Y:S04]  /*2f080*/  LDL R7, [R1+0x1ea0] ;  /* 0x001ea00001077983 */ /* 0x000ee80000100800 */
[----:B------:R-:W3:Y:S04]  /*2f090*/  LDL R6, [R1+0x1eac] ;  /* 0x001eac0001067983 */ /* 0x000ee80000100800 */
[----:B------:R2:W3:Y:S02]  /*2f0a0*/  @!P0 LDG.E.U16 R26, desc[UR38][R4.64] ;  /* 0x00000026041a8981 */ /* 0x0004e4000c1e1500 */
[----:B--2---:R-:W-:-:S02]  /*2f0b0*/  @!P1 IMAD.MOV.U32 R4, RZ, RZ, R0 ;  /* 0x000000ffff049224 */ /* 0x004fc400078e0000 */
[----:B------:R-:W2:Y:S01]  /*2f0c0*/  LDL R0, [R1+0x1f24] ;  /* 0x001f240001007983 */ /* 0x000ea20000100800 */
[----:B------:R-:W-:-:S03]  /*2f0d0*/  @!P1 IMAD.MOV.U32 R5, RZ, RZ, R2 ;  /* 0x000000ffff059224 */ /* 0x000fc600078e0002 */
[----:B------:R-:W2:Y:S04]  /*2f0e0*/  LDL R2, [R1+0x1f18] ;  /* 0x001f180001027983 */ /* 0x000ea80000100800 */
[----:B------:R4:W2:Y:S02]  /*2f0f0*/  @!P1 LDG.E.U16 R22, desc[UR38][R4.64] ;  /* 0x0000002604169981 */ /* 0x0008a4000c1e1500 */
[----:B----4-:R-:W-:Y:S02]  /*2f100*/  @!P0 IMAD.MOV.U32 R4, RZ, RZ, R12 ;  /* 0x000000ffff048224 */ /* 0x010fe400078e000c */
[----:B------:R-:W-:Y:S01]  /*2f110*/  @!P0 IMAD.MOV.U32 R5, RZ, RZ, R13 ;  /* 0x000000ffff058224 */ /* 0x000fe200078e000d */
[----:B------:R-:W4:Y:S04]  /*2f120*/  LDL R12, [R1+0x1ebc] ;  /* 0x001ebc00010c7983 */ /* 0x000f280000100800 */
[----:B------:R-:W4:Y:S04]  /*2f130*/  LDL R13, [R1+0x1eb0] ;  /* 0x001eb000010d7983 */ /* 0x000f280000100800 */
[----:B------:R0:W4:Y:S02]  /*2f140*/  @!P0 LDG.E.U16 R20, desc[UR38][R4.64] ;  /* 0x0000002604148981 */ /* 0x000124000c1e1500 */
[----:B0-----:R-:W-:-:S02]  /*2f150*/  @!P0 IMAD.MOV.U32 R4, RZ, RZ, R10 ;  /* 0x000000ffff048224 */ /* 0x001fc400078e000a */
[----:B------:R-:W-:Y:S01]  /*2f160*/  @!P0 IMAD.MOV.U32 R5, RZ, RZ, R11 ;  /* 0x000000ffff058224 */ /* 0x000fe200078e000b */
[----:B------:R-:W4:Y:S04]  /*2f170*/  LDL R10, [R1+0x1fa4] ;  /* 0x001fa400010a7983 */ /* 0x000f280000100800 */
[----:B------:R-:W4:Y:S04]  /*2f180*/  LDL R11, [R1+0x1f98] ;  /* 0x001f9800010b7983 */ /* 0x000f280000100800 */
[----:B------:R0:W4:Y:S02]  /*2f190*/  @!P0 LDG.E.U16 R18, desc[UR38][R4.64] ;  /* 0x0000002604128981 */ /* 0x000124000c1e1500 */
[----:B0-----:R-:W-:-:S02]  /*2f1a0*/  PRMT R4, RZ, 0x7610, R4 ;  /* 0x00007610ff047816 */ /* 0x001fc40000000004 */
[----:B------:R-:W-:Y:S01]  /*2f1b0*/  PRMT R5, RZ, 0x7610, R5 ;  /* 0x00007610ff057816 */ /* 0x000fe20000000005 */
[----:B---3--:R0:W3:Y:S02]  /*2f1c0*/  @!P1 LDG.E.U16 R16, desc[UR38][R6.64] ;  /* 0x0000002606109981 */ /* 0x0080e4000c1e1500 */
[----:B0-----:R-:W-:Y:S02]  /*2f1d0*/  @!P0 IMAD.MOV.U32 R6, RZ, RZ, R8 ;  /* 0x000000ffff068224 */ /* 0x001fe400078e0008 */
[----:B------:R-:W-:-:S05]  /*2f1e0*/  @!P0 IMAD.MOV.U32 R7, RZ, RZ, R9 ;  /* 0x000000ffff078224 */ /* 0x000fca00078e0009 */
[----:B------:R0:W3:Y:S02]  /*2f1f0*/  @!P0 LDG.E.U16 R4, desc[UR38][R6.64] ;  /* 0x0000002606048981 */ /* 0x0000e4000c1e1500 */
[----:B0-----:R-:W-:Y:S01]  /*2f200*/  PRMT R7, RZ, 0x7610, R7 ;  /* 0x00007610ff077816 */ /* 0x001fe20000000007 */
[----:B--2---:R-:W-:Y:S02]  /*2f210*/  @!P0 IMAD.MOV.U32 R8, RZ, RZ, R0 ;  /* 0x000000ffff088224 */ /* 0x004fe400078e0000 */
[----:B------:R-:W-:Y:S01]  /*2f220*/  @!P0 IMAD.MOV.U32 R9, RZ, RZ, R2 ;  /* 0x000000ffff098224 */ /* 0x000fe200078e0002 */
[----:B------:R-:W2:Y:S04]  /*2f230*/  LDL R0, [R1+0x1f34] ;  /* 0x001f340001007983 */ /* 0x000ea80000100800 */
[----:B------:R-:W3:Y:S04]  /*2f240*/  LDL R2, [R1+0x1f28] ;  /* 0x001f280001027983 */ /* 0x000ee80000100800 */
[----:B------:R0:W3:Y:S04]  /*2f250*/  @!P0 LDG.E.U16 R5, desc[UR38][R8.64] ;  /* 0x0000002608058981 */ /* 0x0000e8000c1e1500 */
[----:B----4-:R-:W4:Y:S04]  /*2f260*/  @!P0 LDG.E.U16 R7, desc[UR38][R10.64] ;  /* 0x000000260a078981 */ /* 0x010f28000c1e1500 */
[----:B------:R-:W4:Y:S04]  /*2f270*/  LDL R10, [R1+0x1fa0] ;  /* 0x001fa000010a7983 */ /* 0x000f280000100800 */
[----:B------:R-:W4:Y:S01]  /*2f280*/  LDL R11, [R1+0x1fac] ;  /* 0x001fac00010b7983 */ /* 0x000f220000100800 */
[----:B0-----:R-:W-:-:S02]  /*2f290*/  @!P1 IMAD.MOV.U32 R8, RZ, RZ, R14 ;  /* 0x000000ffff089224 */ /* 0x001fc400078e000e */
[----:B------:R-:W-:Y:S01]  /*2f2a0*/  @!P1 IMAD.MOV.U32 R9, RZ, RZ, R15 ;  /* 0x000000ffff099224 */ /* 0x000fe200078e000f */
[----:B------:R-:W4:Y:S04]  /*2f2b0*/  LDL R14, [R1+0x1f3c] ;  /* 0x001f3c00010e7983 */ /* 0x000f280000100800 */
[----:B------:R-:W4:Y:S01]  /*2f2c0*/  LDL R15, [R1+0x1f30] ;  /* 0x001f3000010f7983 */ /* 0x000f220000100800 */
[----:B------:R-:W-:-:S06]  /*2f2d0*/  PRMT R6, RZ, 0x7610, R6 ;  /* 0x00007610ff067816 */ /* 0x000fcc0000000006 */
[----:B------:R0:W4:Y:S02]  /*2f2e0*/  @!P1 LDG.E.U16 R6, desc[UR38][R8.64] ;  /* 0x0000002608069981 */ /* 0x000124000c1e1500 */
[----:B0-----:R-:W-:Y:S02]  /*2f2f0*/  PRMT R8, RZ, 0x7610, R8 ;  /* 0x00007610ff087816 */ /* 0x001fe40000000008 */
[----:B------:R-:W-:-:S06]  /*2f300*/  PRMT R9, RZ, 0x7610, R9 ;  /* 0x00007610ff097816 */ /* 0x000fcc0000000009 */
[----:B------:R2:W4:Y:S02]  /*2f310*/  @!P1 LDG.E.U16 R9, desc[UR38][R12.64] ;  /* 0x000000260c099981 */ /* 0x000524000c1e1500 */
[----:B--2---:R-:W-:Y:S02]  /*2f320*/  @!P0 IMAD.MOV.U32 R12, RZ, RZ, R0 ;  /* 0x000000ffff0c8224 */ /* 0x004fe400078e0000 */
[----:B---3--:R-:W-:Y:S01]  /*2f330*/  @!P0 IMAD.MOV.U32 R13, RZ, RZ, R2 ;  /* 0x000000ffff0d8224 */ /* 0x008fe200078e0002 */
[----:B------:R-:W2:Y:S04]  /*2f340*/  LDL R0, [R1+0x1ec4] ;  /* 0x001ec40001007983 */ /* 0x000ea80000100800 */
[----:B------:R-:W3:Y:S01]  /*2f350*/  LDL R2, [R1+0x1eb8] ;  /* 0x001eb80001027983 */ /* 0x000ee20000100800 */
[----:B----4-:R-:W-:-:S04]  /*2f360*/  @!P1 LOP3.LUT R11, R11, R10, RZ, 0x3c, !PT ;  /* 0x0000000a0b0b9212 */ /* 0x010fc800078e3cff */
[----:B------:R-:W-:-:S04]  /*2f370*/  @!P1 LOP3.LUT R10, R11, R10, RZ, 0x3c, !PT ;  /* 0x0000000a0b0a9212 */ /* 0x000fc800078e3cff */
[----:B------:R-:W-:-:S05]  /*2f380*/  @!P1 LOP3.LUT R11, R11, R10, RZ, 0x3c, !PT ;  /* 0x0000000a0b0b9212 */ /* 0x000fca00078e3cff */
[----:B------:R0:W4:Y:S02]  /*2f390*/  @!P1 LDG.E.U16 R8, desc[UR38][R10.64] ;  /* 0x000000260a089981 */ /* 0x000124000c1e1500 */
[----:B0-----:R-:W-:Y:S02]  /*2f3a0*/  PRMT R10, RZ, 0x7610, R10 ;  /* 0x00007610ff0a7816 */ /* 0x001fe4000000000a */
[----:B------:R-:W-:-:S04]  /*2f3b0*/  PRMT R11, RZ, 0x7610, R11 ;  /* 0x00007610ff0b7816 */ /* 0x000fc8000000000b */
[----:B------:R0:W2:Y:S04]  /*2f3c0*/  @!P0 LDG.E.U16 R10, desc[UR38][R12.64] ;  /* 0x000000260c0a8981 */ /* 0x0000a8000c1e1500 */
[----:B------:R1:W2:Y:S01]  /*2f3d0*/  @!P1 LDG.E.U16 R11, desc[UR38][R14.64] ;  /* 0x000000260e0b9981 */ /* 0x0002a2000c1e1500 */
[----:B0-----:R-:W-:Y:S01]  /*2f3e0*/  PRMT R12, RZ, 0x7610, R12 ;  /* 0x00007610ff0c7816 */ /* 0x001fe2000000000c */
[----:B-1----:R-:W-:Y:S02]  /*2f3f0*/  @!P1 IMAD.MOV.U32 R14, RZ, RZ, R29 ;  /* 0x000000ffff0e9224 */ /* 0x002fe400078e001d */
[----:B------:R-:W-:Y:S01]  /*2f400*/  @!P1 IMAD.MOV.U32 R15, RZ, RZ, R3 ;  /* 0x000000ffff0f9224 */ /* 0x000fe200078e0003 */
[----:B------:R-:W2:Y:S04]  /*2f410*/  LDL R29, [R1+0x1f44] ;  /* 0x001f4400011d7983 */ /* 0x000ea80000100800 */
[----:B------:R0:W-:Y:S04]  /*2f420*/  STL [R1+0x1ff0], R3 ;  /* 0x001ff00301007387 */ /* 0x0001e80000100800 */
[----:B------:R1:W2:Y:S01]  /*2f430*/  @!P1 LDG.E.U16 R12, desc[UR38][R14.64] ;  /* 0x000000260e0c9981 */ /* 0x0002a2000c1e1500 */
[----:B------:R-:W-:-:S03]  /*2f440*/  PRMT R13, RZ, 0x7610, R13 ;  /* 0x00007610ff0d7816 */ /* 0x000fc6000000000d */
[----:B0-----:R-:W2:Y:S04]  /*2f450*/  LDL R3, [R1+0x1e4c] ;  /* 0x001e4c0001037983 */ /* 0x001ea80000100800 */
[----:B------:R-:W1:Y:S04]  /*2f460*/  LDL R14, [R1+0x1fa8] ;  /* 0x001fa800010e7983 */ /* 0x000e680000100800 */
[----:B------:R-:W1:Y:S02]  /*2f470*/  LDL R15, [R1+0x1fb4] ;  /* 0x001fb400010f7983 */ /* 0x000e640000100800 */
[----:B-1----:R-:W-:-:S04]  /*2f480*/  @!P0 LOP3.LUT R15, R15, R14, RZ, 0x3c, !PT ;  /* 0x0000000e0f0f8212 */ /* 0x002fc800078e3cff */
[----:B------:R-:W-:-:S04]  /*2f490*/  @!P0 LOP3.LUT R14, R15, R14, RZ, 0x3c, !PT ;  /* 0x0000000e0f0e8212 */ /* 0x000fc800078e3cff */
[----:B------:R-:W-:-:S05]  /*2f4a0*/  @!P0 LOP3.LUT R15, R15, R14, RZ, 0x3c, !PT ;  /* 0x0000000e0f0f8212 */ /* 0x000fca00078e3cff */
[----:B------:R2:W3:Y:S04]  /*2f4b0*/  @!P0 LDG.E.U16 R13, desc[UR38][R14.64] ;  /* 0x000000260e0d8981 */ /* 0x0004e8000c1e1500 */
[----:B------:R-:W3:Y:S01]  /*2f4c0*/  LDL R15, [R1+0x1e40] ;  /* 0x001e4000010f7983 */ /* 0x000ee20000100800 */
[----:B------:R-:W-:Y:S01]  /*2f4d0*/  PRMT R17, RZ, 0x7610, R17 ;  /* 0x00007610ff117816 */ /* 0x000fe20000000011 */
[----:B--2---:R-:W-:Y:S01]  /*2f4e0*/  @!P1 IMAD.MOV.U32 R14, RZ, RZ, R3 ;  /* 0x000000ffff0e9224 */ /* 0x004fe200078e0003 */
[----:B------:R-:W-:Y:S01]  /*2f4f0*/  PRMT R19, RZ, 0x7610, R19 ;  /* 0x00007610ff137816 */ /* 0x000fe20000000013 */
[----:B------:R-:W2:Y:S04]  /*2f500*/  LDL R3, [R1+0x1fc8] ;  /* 0x001fc80001037983 */ /* 0x000ea80000100800 */
[----:B---3--:R0:W3:Y:S02]  /*2f510*/  @!P1 LDG.E.U16 R17, desc[UR38][R14.64] ;  /* 0x000000260e119981 */ /* 0x0080e4000c1e1500 */
[----:B0-----:R-:W-:-:S02]  /*2f520*/  @!P0 IMAD.MOV.U32 R14, RZ, RZ, R0 ;  /* 0x000000ffff0e8224 */ /* 0x001fc400078e0000 */
[----:B------:R-:W-:Y:S02]  /*2f530*/  @!P0 IMAD.MOV.U32 R15, RZ, RZ, R2 ;  /* 0x000000ffff0f8224 */ /* 0x000fe400078e0002 */
[----:B------:R-:W2:Y:S04]  /*2f540*/  LDL.LU R2, [R1+0x34] ;  /* 0x0000340001027983 */ /* 0x000ea80000300800 */
[----:B------:R-:W2:Y:S04]  /*2f550*/  LDL.LU R0, [R1+0x30] ;  /* 0x0000300001007983 */ /* 0x000ea80000300800 */
[----:B------:R0:W2:Y:S04]  /*2f560*/  @!P0 LDG.E.U16 R19, desc[UR38][R14.64] ;  /* 0x000000260e138981 */ /* 0x0000a8000c1e1500 */
[----:B------:R-:W0:Y:S04]  /*2f570*/  LDL R14, [R1+0x1ec0] ;  /* 0x001ec000010e7983 */ /* 0x000e280000100800 */
[----:B------:R-:W0:Y:S01]  /*2f580*/  LDL R15, [R1+0x1ecc] ;  /* 0x001ecc00010f7983 */ /* 0x000e220000100800 */
[----:B------:R-:W-:-:S02]  /*2f590*/  PRMT R21, RZ, 0x7610, R21 ;  /* 0x00007610ff157816 */ /* 0x000fc40000000015 */
[----:B0-----:R-:W-:-:S04]  /*2f5a0*/  @!P1 LOP3.LUT R15, R15, R14, RZ, 0x3c, !PT ;  /* 0x0000000e0f0f9212 */ /* 0x001fc800078e3cff */
[----:B------:R-:W-:-:S04]  /*2f5b0*/  @!P1 LOP3.LUT R14, R15, R14, RZ, 0x3c, !PT ;  /* 0x0000000e0f0e9212 */ /* 0x000fc800078e3cff */
[----:B------:R-:W-:-:S05]  /*2f5c0*/  @!P1 LOP3.LUT R15, R15, R14, RZ, 0x3c, !PT ;  /* 0x0000000e0f0f9212 */ /* 0x000fca00078e3cff */
[----:B------:R0:W2:Y:S04]  /*2f5d0*/  @!P1 LDG.E.U16 R21, desc[UR38][R14.64] ;  /* 0x000000260e159981 */ /* 0x0000a8000c1e1500 */
[----:B------:R-:W2:Y:S01]  /*2f5e0*/  LDL R15, [R1+0x1f38] ;  /* 0x001f3800010f7983 */ /* 0x000ea20000100800 */
[----:B------:R-:W-:Y:S01]  /*2f5f0*/  PRMT R23, RZ, 0x7610, R23 ;  /* 0x00007610ff177816 */ /* 0x000fe20000000017 */
[----:B0-----:R-:W-:-:S05]  /*2f600*/  @!P0 IMAD.MOV.U32 R14, RZ, RZ, R29 ;  /* 0x000000ffff0e8224 */ /* 0x001fca00078e001d */
[----:B--2---:R0:W2:Y:S04]  /*2f610*/  @!P0 LDG.E.U16 R23, desc[UR38][R14.64] ;  /* 0x000000260e178981 */ /* 0x0040a8000c1e1500 */
[----:B------:R-:W0:Y:S04]  /*2f620*/  LDL R14, [R1+0x1f40] ;  /* 0x001f4000010e7983 */ /* 0x000e280000100800 */
[----:B------:R-:W0:Y:S01]  /*2f630*/  LDL R15, [R1+0x1f4c] ;  /* 0x001f4c00010f7983 */ /* 0x000e220000100800 */
[----:B------:R-:W-:Y:S02]  /*2f640*/  PRMT R24, RZ, 0x7610, R24 ;  /* 0x00007610ff187816 */ /* 0x000fe40000000018 */
[----:B0-----:R-:W-:-:S04]  /*2f650*/  @!P1 LOP3.LUT R15, R15, R14, RZ, 0x3c, !PT ;  /* 0x0000000e0f0f9212 */ /* 0x001fc800078e3cff */
[----:B------:R-:W-:-:S04]  /*2f660*/  @!P1 LOP3.LUT R14, R15, R14, RZ, 0x3c, !PT ;  /* 0x0000000e0f0e9212 */ /* 0x000fc800078e3cff */
[----:B------:R-:W-:-:S05]  /*2f670*/  @!P1 LOP3.LUT R15, R15, R14, RZ, 0x3c, !PT ;  /* 0x0000000e0f0f9212 */ /* 0x000fca00078e3cff */
[----:B------:R0:W2:Y:S04]  /*2f680*/  @!P1 LDG.E.U16 R24, desc[UR38][R14.64] ;  /* 0x000000260e189981 */ /* 0x0000a8000c1e1500 */
[----:B------:R-:W2:Y:S01]  /*2f690*/  LDL R15, [R1+0x1fc0] ;  /* 0x001fc000010f7983 */ /* 0x000ea20000100800 */
[----:B------:R-:W1:Y:S01]  /*2f6a0*/  S2R R29, SR_TID.X ;  /* 0x00000000001d7919 */ /* 0x000e620000002100 */
[----:B------:R-:W-:Y:S01]  /*2f6b0*/  PRMT R25, RZ, 0x7610, R25 ;  /* 0x00007610ff197816 */ /* 0x000fe20000000019 */
[----:B0-----:R-:W-:Y:S02]  /*2f6c0*/  @!P1 IMAD.MOV.U32 R14, RZ, RZ, R3 ;  /* 0x000000ffff0e9224 */ /* 0x001fe400078e0003 */
[----:B------:R-:W3:Y:S01]  /*2f6d0*/  LDL.LU R3, [R1+0x18] ;  /* 0x0000180001037983 */ /* 0x000ee20000300800 */
[----:B-1----:R-:W-:-:S05]  /*2f6e0*/  LOP3.LUT R29, R29, 0x3f, RZ, 0xc0, !PT ;  /* 0x0000003f1d1d7812 */ /* 0x002fca00078ec0ff */
[----:B------:R-:W-:-:S05]  /*2f6f0*/  IMAD.SHL.U32 R29, R29, 0x2, RZ ;  /* 0x000000021d1d7824 */ /* 0x000fca00078e00ff */
[----:B------:R-:W-:-:S05]  /*2f700*/  LOP3.LUT R29, R29, 0x50, RZ, 0x3c, !PT ;  /* 0x000000501d1d7812 */ /* 0x000fca00078e3cff */
[----:B------:R0:W-:Y:S04]  /*2f710*/  STS.U16 [R29+UR5+0x12580], R27 ;  /* 0x0125801b1d007988 */ /* 0x0001e80008000405 */
[----:B------:R1:W-:Y:S04]  /*2f720*/  STS.U16 [R29+UR5+0x12d00], R18 ;  /* 0x012d00121d007988 */ /* 0x0003e80008000405 */
[----:B------:R0:W-:Y:S04]  /*2f730*/  STS.U16 [R29+UR5+0x12d80], R16 ;  /* 0x012d80101d007988 */ /* 0x0001e80008000405 */
[----:B------:R-:W-:Y:S04]  /*2f740*/  STS.U16 [R29+UR5+0x13500], R5 ;  /* 0x013500051d007988 */ /* 0x000fe80008000405 */
[----:B------:R0:W-:Y:S04]  /*2f750*/  STS.U16 [R29+UR5+0x13580], R6 ;  /* 0x013580061d007988 */ /* 0x0001e80008000405 */
[----:B------:R0:W-:Y:S04]  /*2f760*/  STS.U16 [R29+UR5+0x13d00], R7 ;  /* 0x013d00071d007988 */ /* 0x0001e80008000405 */
[----:B----4-:R4:W-:Y:S04]  /*2f770*/  STS.U16 [R29+UR5+0x13d80], R8 ;  /* 0x013d80081d007988 */ /* 0x0109e80008000405 */
[----:B--2---:R2:W3:Y:S02]  /*2f780*/  @!P1 LDG.E.U16 R25, desc[UR38][R14.64] ;  /* 0x000000260e199981 */ /* 0x0044e4000c1e1500 */
[----:B--2---:R-:W2:Y:S02]  /*2f790*/  S2R R15, SR_TID.X ;  /* 0x00000000000f7919 */ /* 0x004ea40000002100 */
[----:B------:R-:W3:Y:S04]  /*2f7a0*/  LDL.LU R14, [R1+0x1c] ;  /* 0x00001c00010e7983 */ /* 0x000ee80000300800 */
[----:B0-----:R-:W3:Y:S04]  /*2f7b0*/  LDL.LU R27, [R1+0x10] ;  /* 0x00001000011b7983 */ /* 0x001ee80000300800 */
[----:B-1----:R-:W3:Y:S04]  /*2f7c0*/  LDL.LU R18, [R1+0x28] ;  /* 0x0000280001127983 */ /* 0x002ee80000300800 */
[----:B------:R-:W3:Y:S04]  /*2f7d0*/  LDL.LU R16, [R1+0x2c] ;  /* 0x00002c0001107983 */ /* 0x000ee80000300800 */
[----:B------:R-:W3:Y:S04]  /*2f7e0*/  LDL.LU R6, [R1+0x14] ;  /* 0x0000140001067983 */ /* 0x000ee80000300800 */
[----:B------:R-:W3:Y:S04]  /*2f7f0*/  LDL.LU R7, [R1+0x20] ;  /* 0x0000200001077983 */ /* 0x000ee80000300800 */
[----:B----4-:R-:W4:Y:S04]  /*2f800*/  LDL.LU R29, [R1+0x4230] ;  /* 0x00423000011d7983 */ /* 0x010f280000300800 */
[----:B------:R-:W3:Y:S01]  /*2f810*/  LDL.LU R8, [R1+0x24] ;  /* 0x0000240001087983 */ /* 0x000ee20000300800 */
[----:B--2---:R-:W-:-:S05]  /*2f820*/  LOP3.LUT R15, R15, 0x3f, RZ, 0xc0, !PT ;  /* 0x0000003f0f0f7812 */ /* 0x004fca00078ec0ff */
[----:B------:R-:W-:-:S05]  /*2f830*/  IMAD.SHL.U32 R5, R15, 0x2, RZ ;  /* 0x000000020f057824 */ /* 0x000fca00078e00ff */
[----:B------:R-:W-:-:S05]  /*2f840*/  LOP3.LUT R5, R5, 0x60, RZ, 0x3c, !PT ;  /* 0x0000006005057812 */ /* 0x000fca00078e3cff */
[----:B------:R0:W-:Y:S04]  /*2f850*/  STS.U16 [R5+UR5+0x10600], R2 ;  /* 0x0106000205007988 */ /* 0x0001e80008000405 */
[----:B------:R1:W-:Y:S04]  /*2f860*/  STS.U16 [R5+UR5+0x10680], R0 ;  /* 0x0106800005007988 */ /* 0x0003e80008000405 */
[----:B0-----:R-:W2:Y:S04]  /*2f870*/  LDL.LU R2, [R1+0x422c] ;  /* 0x00422c0001027983 */ /* 0x001ea80000300800 */
[----:B-1----:R-:W2:Y:S04]  /*2f880*/  LDL.LU R0, [R1+0x4228] ;  /* 0x0042280001007983 */ /* 0x002ea80000300800 */
[----:B---3--:R-:W-:Y:S04]  /*2f890*/  STS.U16 [R5+UR5+0x10e00], R8 ;  /* 0x010e000805007988 */ /* 0x008fe80008000405 */
[----:B------:R-:W-:Y:S04]  /*2f8a0*/  STS.U16 [R5+UR5+0x10e80], R7 ;  /* 0x010e800705007988 */ /* 0x000fe80008000405 */
[----:B------:R-:W-:Y:S04]  /*2f8b0*/  STS.U16 [R5+UR5+0x11600], R6 ;  /* 0x0116000605007988 */ /* 0x000fe80008000405 */
[----:B------:R-:W-:Y:S04]  /*2f8c0*/  STS.U16 [R5+UR5+0x11680], R27 ;  /* 0x0116801b05007988 */ /* 0x000fe80008000405 */
[----:B--2---:R0:W-:Y:S04]  /*2f8d0*/  STS.U16 [R5+UR5+0x11e00], R0 ;  /* 0x011e000005007988 */ /* 0x0041e80008000405 */
[----:B------:R1:W-:Y:S04]  /*2f8e0*/  STS.U16 [R5+UR5+0x11e80], R2 ;  /* 0x011e800205007988 */ /* 0x0003e80008000405 */
[----:B0-----:R-:W2:Y:S04]  /*2f8f0*/  LDL.LU R0, [R1+0x4224] ;  /* 0x0042240001007983 */ /* 0x001ea80000300800 */
[----:B-1----:R-:W3:Y:S04]  /*2f900*/  LDL.LU R2, [R1+0x4220] ;  /* 0x0042200001027983 */ /* 0x002ee80000300800 */
[----:B------:R-:W2:Y:S01]  /*2f910*/  LDL.LU R27, [R1+0x84] ;  /* 0x00008400011b7983 */ /* 0x000ea20000300800 */
[----:B------:R-:W-:-:S03]  /*2f920*/  IMAD.SHL.U32 R15, R15, 0x2, RZ ;  /* 0x000000020f0f7824 */ /* 0x000fc600078e00ff */
[----:B------:R-:W-:Y:S04]  /*2f930*/  STS.U16 [R5+UR5+0x12600], R26 ;  /* 0x0126001a05007988 */ /* 0x000fe80008000405 */
[----:B------:R-:W-:Y:S04]  /*2f940*/  STS.U16 [R5+UR5+0x12680], R22 ;  /* 0x0126801605007988 */ /* 0x000fe80008000405 */
        /* <DEDUP_REMOVED lines=8> */
[----:B------:R0:W-:Y:S04]  /*2f9d0*/  STS.U16 [R15+UR5+0x10780], R18 ;  /* 0x010780120f007988 */ /* 0x0001e80008000405 */
[----:B------:R1:W-:Y:S04]  /*2f9e0*/  STS.U16 [R15+UR5+0x10f00], R14 ;  /* 0x010f000e0f007988 */ /* 0x0003e80008000405 */
[----:B------:R1:W-:Y:S01]  /*2f9f0*/  STS.U16 [R15+UR5+0x10f80], R3 ;  /* 0x010f80030f007988 */ /* 0x0003e20008000405 */
[----:B0-----:R-:W1:Y:S02]  /*2fa00*/  S2R R18, SR_TID.X ;  /* 0x0000000000127919 */ /* 0x001e640000002100 */
[C---:B-1----:R-:W-:Y:S01]  /*2fa10*/  IMAD.SHL.U32 R14, R18.reuse, 0x2, RZ ;  /* 0x00000002120e7824 */ /* 0x042fe200078e00ff */
[C---:B------:R-:W-:Y:S01]  /*2fa20*/  LOP3.LUT R3, R18.reuse, 0x7, RZ, 0xc0, !PT ;  /* 0x0000000712037812 */ /* 0x040fe200078ec0ff */
[----:B------:R-:W-:-:S04]  /*2fa30*/  IMAD.SHL.U32 R18, R18, 0x100, RZ ;  /* 0x0000010012127824 */ /* 0x000fc800078e00ff */
[C---:B------:R-:W-:Y:S02]  /*2fa40*/  IMAD R16, R3.reuse, 0x210, RZ ;  /* 0x0000021003107824 */ /* 0x040fe400078e02ff */
[----:B------:R-:W-:-:S05]  /*2fa50*/  IMAD R3, R3, 0x110, RZ ;  /* 0x0000011003037824 */ /* 0x000fca00078e02ff */
[----:B------:R-:W-:Y:S01]  /*2fa60*/  LOP3.LUT R3, R3, 0x30, R14, 0x78, !PT ;  /* 0x0000003003037812 */ /* 0x000fe200078e780e */
[----:B---3--:R0:W-:Y:S02]  /*2fa70*/  STS.U16 [R15+UR5+0x11700], R2 ;  /* 0x011700020f007988 */ /* 0x0081e40008000405 */
[----:B0-----:R-:W0:Y:S02]  /*2fa80*/  S2R R2, SR_TID.X ;  /* 0x0000000000027919 */ /* 0x001e240000002100 */
[----:B--2---:R1:W-:Y:S04]  /*2fa90*/  STS.U16 [R15+UR5+0x11780], R0 ;  /* 0x011780000f007988 */ /* 0x0043e80008000405 */
        /* <DEDUP_REMOVED lines=9> */
[----:B------:R-:W-:Y:S01]  /*2fb30*/  STS.U16 [R15+UR5+0x13f80], R25 ;  /* 0x013f80190f007988 */ /* 0x000fe20008000405 */
[----:B------:R-:W-:Y:S01]  /*2fb40*/  BAR.SYNC.DEFER_BLOCKING 0x0 ;  /* 0x0000000000007b1d */ /* 0x000fe20000010000 */
[----:B-1----:R-:W-:-:S04]  /*2fb50*/  LOP3.LUT R0, R14, 0x10, RZ, 0xc0, !PT ;  /* 0x000000100e007812 */ /* 0x002fc800078ec0ff */
[----:B0-----:R-:W-:-:S04]  /*2fb60*/  LOP3.LUT R0, R0, 0x20, R2, 0xf8, !PT ;  /* 0x0000002000007812 */ /* 0x001fc800078ef802 */
[----:B------:R-:W-:Y:S01]  /*2fb70*/  LOP3.LUT R0, R16, R0, RZ, 0x3c, !PT ;  /* 0x0000000010007212 */ /* 0x000fe200078e3cff */
[----:B------:R-:W0:Y:S04]  /*2fb80*/  LDSM.16.M88.4 R12, [R3+UR5+0x10800] ;  /* 0x01080005030c783b */ /* 0x000e280008000200 */
[----:B------:R0:W-:Y:S04]  /*2fb90*/  STL [R1+0x3b70], R2 ;  /* 0x003b700201007387 */ /* 0x0001e80000100800 */
[----:B------:R-:W-:Y:S01]  /*2fba0*/  LDSM.16.M88.4 R8, [R3+UR5+0x10000] ;  /* 0x010000050308783b */ /* 0x000fe20008000200 */
[----:B------:R-:W-:-:S03]  /*2fbb0*/  LOP3.LUT R0, R0, 0x1000, R18, 0xf8, !PT ;  /* 0x0000100000007812 */ /* 0x000fc600078ef812 */
[----:B------:R-:W-:Y:S04]  /*2fbc0*/  LDSM.16.M88.4 R24, [R3+UR5+0x11800] ;  /* 0x011800050318783b */ /* 0x000fe80008000200 */
[----:B------:R-:W1:Y:S01]  /*2fbd0*/  LDSM.16.MT88.4 R4, [R0+UR5] ;  /* 0x000000050004783b */ /* 0x000e620008004200 */
[----:B0-----:R-:W-:-:S03]  /*2fbe0*/  IMAD.MOV.U32 R2, RZ, RZ, R13 ;  /* 0x000000ffff027224 */ /* 0x001fc600078e000d */
[----:B-1----:R-:W-:Y:S04]  /*2fbf0*/  STL.64 [R1+0x4218], R6 ;  /* 0x0042180601007387 */ /* 0x002fe80000100a00 */
[----:B------:R0:W-:Y:S04]  /*2fc00*/  STL.64 [R1+0x4210], R4 ;  /* 0x0042100401007387 */ /* 0x0001e80000100a00 */
[----:B------:R-:W-:Y:S04]  /*2fc10*/  STL.64 [R1+0x10], R12 ;  /* 0x0000100c01007387 */ /* 0x000fe80000100a00 */
[----:B------:R-:W-:Y:S04]  /*2fc20*/  STL.64 [R1+0x18], R14 ;  /* 0x0000180e01007387 */ /* 0x000fe80000100a00 */
[----:B------:R-:W2:Y:S04]  /*2fc30*/  LDL.LU.64 R20, [R1+0x730] ;  /* 0x0007300001147983 */ /* 0x000ea80000300a00 */
[----:B------:R-:W2:Y:S01]  /*2fc40*/  LDL.LU.64 R22, [R1+0x738] ;  /* 0x0007380001167983 */ /* 0x000ea20000300a00 */
[----:B0-----:R-:W-:-:S03]  /*2fc50*/  IMAD.MOV.U32 R4, RZ, RZ, R12 ;  /* 0x000000ffff047224 */ /* 0x001fc600078e000c */
[----:B------:R-:W0:Y:S04]  /*2fc60*/  LDSM.16.M88.4 R12, [R3+UR5+0x11000] ;  /* 0x01100005030c783b */ /* 0x000e280008000200 */
[----:B0-----:R-:W-:Y:S04]  /*2fc70*/  STL.64 [R1], R12 ;  /* 0x0000000c01007387 */ /* 0x001fe80000100a00 */
[----:B------:R-:W-:Y:S04]  /*2fc80*/  STL.64 [R1+0x8], R14 ;  /* 0x0000080e01007387 */ /* 0x000fe80000100a00 */
[----:B------:R-:W3:Y:S04]  /*2fc90*/  LDL.LU.64 R16, [R1+0x670] ;  /* 0x0006700001107983 */ /* 0x000ee80000300a00 */
[----:B------:R-:W-:Y:S04]  /*2fca0*/  STL.64 [R1+0x20], R8 ;  /* 0x0000200801007387 */ /* 0x000fe80000100a00 */
[----:B------:R-:W-:Y:S04]  /*2fcb0*/  STL.64 [R1+0x28], R10 ;  /* 0x0000280a01007387 */ /* 0x000fe80000100a00 */
[----:B------:R-:W4:Y:S01]  /*2fcc0*/  LDL.LU.64 R18, [R1+0x678] ;  /* 0x0006780001127983 */ /* 0x000f220000300a00 */
[----:B------:R-:W-:-:S03]  /*2fcd0*/  IMAD.MOV.U32 R29, RZ, RZ, R9 ;  /* 0x000000ffff1d7224 */ /* 0x000fc600078e0009 */
[----:B------:R-:W-:Y:S04]  /*2fce0*/  LDSM.16.M88.4 R12, [R3+UR5+0x12000] ;  /* 0x01200005030c783b */ /* 0x000fe80008000200 */
[----:B----4-:R-:W-:Y:S04]  /*2fcf0*/  STL.64 [R1+0x4200], R18 ;  /* 0x0042001201007387 */ /* 0x010fe80000100a00 */
[----:B---3--:R-:W-:Y:S04]  /*2fd00*/  STL.64 [R1+0x41f8], R16 ;  /* 0x0041f81001007387 */ /* 0x008fe80000100a00 */
[----:B------:R-:W-:Y:S04]  /*2fd10*/  STL.64 [R1+0x41f0], R26 ;  /* 0x0041f01a01007387 */ /* 0x000fe80000100a00 */
[----:B------:R0:W-:Y:S04]  /*2fd20*/  STL.64 [R1+0x41e8], R24 ;  /* 0x0041e81801007387 */ /* 0x0001e80000100a00 */
[----:B0-----:R-:W3:Y:S01]  /*2fd30*/  LDL.64 R24, [R1] ;  /* 0x0000000001187983 */ /* 0x001ee20000100a00 */
[----:B------:R-:W-:-:S03]  /*2fd40*/  IMAD.MOV.U32 R16, RZ, RZ, R4 ;  /* 0x000000ffff107224 */ /* 0x000fc600078e0004 */
[----:B------:R-:W0:Y:S04]  /*2fd50*/  LDSM.16.M88.4 R4, [R3+UR5+0x12800] ;  /* 0x012800050304783b */ /* 0x000e280008000200 */
[----:B---3--:R1:W-:Y:S04]  /*2fd60*/  STL.64 [R1+0x4208], R24 ;  /* 0x0042081801007387 */ /* 0x0083e80000100a00 */
[----:B-1----:R-:W3:Y:S04]  /*2fd70*/  LDL.LU.64 R24, [R1+0x6d0] ;  /* 0x0006d00001187983 */ /* 0x002ee80000300a00 */
[----:B------:R-:W3:Y:S04]  /*2fd80*/  LDL.LU.64 R26, [R1+0x6d8] ;  /* 0x0006d800011a7983 */ /* 0x000ee80000300a00 */
[----:B0-----:R-:W-:Y:S04]  /*2fd90*/  STL.64 [R1+0x50], R4 ;  /* 0x0000500401007387 */ /* 0x001fe80000100a00 */
[----:B------:R0:W-:Y:S04]  /*2fda0*/  STL.64 [R1+0x58], R6 ;  /* 0x0000580601007387 */ /* 0x0001e80000100a00 */
[----:B0-----:R-:W2:Y:S04]  /*2fdb0*/  LDL.LU.64 R6, [R1+0x4218] ;  /* 0x0042180001067983 */ /* 0x001ea80000300a00 */
[----:B------:R-:W2:Y:S01]  /*2fdc0*/  LDL.LU.64 R4, [R1+0x4210] ;  /* 0x0042100001047983 */ /* 0x000ea20000300a00 */
[----:B------:R-:W-:Y:S01]  /*2fdd0*/  IMAD.MOV.U32 R17, RZ, RZ, R2 ;  /* 0x000000ffff117224 */ /* 0x000fe200078e0002 */
[----:B--2---:R-:W-:Y:S02]  /*2fde0*/  HMMA.16816.F32 R20, R4, R8, R20 ;  /* 0x000000080414723c */ /* 0x004fe40000001814 */
[----:B------:R-:W2:-:S15]  /*2fdf0*/  LDL.LU.64 R8, [R1+0x5c0] ;  /* 0x0005c00001087983 */ /* 0x000e9e0000300a00 */
[----:B------:R-:W-:Y:S02]  /*2fe00*/  NOP ;  /* 0x0000000000007918 */ /* 0x000fe40000000000 */
[----:B------:R-:W-:Y:S04]  /*2fe10*/  STL.64 [R1+0x320], R20 ;  /* 0x0003201401007387 */ /* 0x000fe80000100a00 */
[----:B------:R-:W-:Y:S04]  /*2fe20*/  STL.64 [R1+0x328], R22 ;  /* 0x0003281601007387 */ /* 0x000fe80000100a00 */
[----:B------:R-:W0:Y:S01]  /*2fe30*/  LDSM.16.M88.4 R20, [R3+UR5+0x13000] ;  /* 0x013000050314783b */ /* 0x000e220008000200 */
[----:B---3--:R-:W-:Y:S03]  /*2fe40*/  HMMA.16816.F32 R16, R4, R16, R24 ;  /* 0x000000100410723c */ /* 0x008fe60000001818 */
[----:B------:R-:W2:Y:S04]  /*2fe50*/  LDL.LU.64 R10, [R1+0x5c8] ;  /* 0x0005c800010a7983 */ /* 0x000ea80000300a00 */
[----:B------:R-:W-:Y:S04]  /*2fe60*/  STL.64 [R1+0x30], R12 ;  /* 0x0000300c01007387 */ /* 0x000fe80000100a00 */
[----:B------:R-:W-:Y:S04]  /*2fe70*/  STL.64 [R1+0x38], R14 ;  /* 0x0000380e01007387 */ /* 0x000fe80000100a00 */
[----:B0-----:R0:W-:Y:S04]  /*2fe80*/  STL.64 [R1+0x60], R20 ;  /* 0x0000601401007387 */ /* 0x0011e80000100a00 */
[----:B------:R1:W-:Y:S04]  /*2fe90*/  STL.64 [R1+0x68], R22 ;  /* 0x0000681601007387 */ /* 0x0003e80000100a00 */
[----:B0-----:R-:W3:Y:S04]  /*2fea0*/  LDL.LU.64 R20, [R1+0x560] ;  /* 0x0005600001147983 */ /* 0x001ee80000300a00 */
[----:B-1----:R-:W3:Y:S04]  /*2feb0*/  LDL.LU.64 R22, [R1+0x568] ;  /* 0x0005680001167983 */ /* 0x002ee80000300a00 */
[----:B------:R-:W4:Y:S04]  /*2fec0*/  LDL.LU.64 R24, [R1+0x4208] ;  /* 0x0042080001187983 */ /* 0x000f280000300a00 */
[----:B------:R-:W-:Y:S04]  /*2fed0*/  STL.64 [R1+0x310], R16 ;  /* 0x0003101001007387 */ /* 0x000fe80000100a00 */
[----:B------:R-:W-:Y:S04]  /*2fee0*/  STL.64 [R1+0x318], R18 ;  /* 0x0003181201007387 */ /* 0x000fe80000100a00 */
[----:B------:R-:W0:Y:S04]  /*2fef0*/  LDSM.16.M88.4 R16, [R3+UR5+0x13800] ;  /* 0x013800050310783b */ /* 0x000e280008000200 */
[----:B0-----:R-:W-:Y:S04]  /*2ff00*/  STL.64 [R1+0x70], R16 ;  /* 0x0000701001007387 */ /* 0x001fe80000100a00 */
[----:B------:R0:W-:Y:S01]  /*2ff10*/  STL.64 [R1+0x78], R18 ;  /* 0x0000781201007387 */ /* 0x0001e20000100a00 */
[----:B------:R-:W-:-:S03]  /*2ff20*/  IMAD.MOV.U32 R28, RZ, RZ, R19 ;  /* 0x000000ffff1c7224 */ /* 0x000fc600078e0013 */
[----:B0-----:R-:W4:Y:S04]  /*2ff30*/  LDL.LU.64 R18, [R1+0x4200] ;  /* 0x0042000001127983 */ /* 0x001f280000300a00 */
[----:B------:R-:W4:Y:S04]  /*2ff40*/  LDL.LU.64 R16, [R1+0x41f8] ;  /* 0x0041f80001107983 */ /* 0x000f280000300a00 */
[----:B------:R0:W-:Y:S04]  /*2ff50*/  STL [R1+0x3fb0], R28 ;  /* 0x003fb01c01007387 */ /* 0x0001e80000100800 */
[----:B0-----:R-:W2:Y:S01]  /*2ff60*/  LDL R28, [R1+0x1fe8] ;  /* 0x001fe800011c7983 */ /* 0x001ea20000100800 */
[----:B----4-:R-:W-:-:S15]  /*2ff70*/  HMMA.16816.F32 R16, R4, R24, R16 ;  /* 0x000000180410723c */ /* 0x010fde0000001810 */
[----:B------:R-:W-:-:S04]  /*2ff80*/  NOP ;  /* 0x0000000000007918 */ /* 0x000fc80000000000 */
[----:B------:R0:W-:Y:S04]  /*2ff90*/  STL.64 [R1+0x300], R16 ;  /* 0x0003001001007387 */ /* 0x0001e80000100a00 */
[----:B------:R-:W-:Y:S04]  /*2ffa0*/  STL.64 [R1+0x308], R18 ;  /* 0x0003081201007387 */ /* 0x000fe80000100a00 */
[----:B------:R-:W4:Y:S01]  /*2ffb0*/  LDL.LU.64 R26, [R1+0x41f0] ;  /* 0x0041f000011a7983 */ /* 0x000f220000300a00 */
[----:B0-----:R-:W-:Y:S02]  /*2ffc0*/  IMAD.MOV.U32 R17, RZ, RZ, R24 ;  /* 0x000000ffff117224 */ /* 0x001fe400078e0018 */
[----:B------:R-:W-:-:S02]  /*2ffd0*/  IMAD.MOV.U32 R16, RZ, RZ, R25 ;  /* 0x000000ffff107224 */ /* 0x000fc400078e0019 */
[----:B------:R-:W2:Y:S04]  /*2ffe0*/  LDL.LU.64 R24, [R1+0x41e8] ;  /* 0x0041e80001187983 */ /* 0x000ea80000300a00 */
[----:B------:R0:W-:Y:S04]  /*2fff0*/  STL.64 [R1+0x41e0], R16 ;  /* 0x0041e01001007387 */ /* 0x0001e80000100a00 */
[----:B0-----:R-:W4:Y:S04]  /*30000*/  LDL.LU.64 R16, [R1+0x500] ;  /* 0x0005000001107983 */ /* 0x001f280000300a00 */
[----:B------:R-:W4:Y:S01]  /*30010*/  LDL.LU.64 R18, [R1+0x508] ;  /* 0x0005080001127983 */ /* 0x000f220000300a00 */
[C---:B---3--:R-:W-:Y:S08]  /*30020*/  HMMA.16816.F32 R12, R4.reuse, R12, R20 ;  /* 0x0000000c040c723c */ /* 0x048ff00000001814 */
[----:B--2---:R-:W-:Y:S01]  /*30030*/  HMMA.16816.F32 R8, R4, R24, R8 ;  /* 0x000000180408723c */ /* 0x004fe20000001808 */
[----:B----4-:R-:W-:Y:S04]  /*30040*/  STL.64 [R1+0x4198], R26 ;  /* 0x0041981a01007387 */ /* 0x010fe80000100a00 */
[----:B------:R0:W-:-:S14]  /*30050*/  STL.64 [R1+0x4190], R24 ;  /* 0x0041901801007387 */ /* 0x0001dc0000100a00 */
[----:B------:R-:W-:Y:S04]  /*30060*/  STL.64 [R1+0x2f0], R8 ;  /* 0x0002f00801007387 */ /* 0x000fe80000100a00 */
[----:B------:R-:W-:Y:S04]  /*30070*/  STL.64 [R1+0x2f8], R10 ;  /* 0x0002f80a01007387 */ /* 0x000fe80000100a00 */
[----:B0-----:R-:W2:Y:S04]  /*30080*/  LDL.64 R24, [R1+0x50] ;  /* 0x0000500001187983 */ /* 0x001ea80000100a00 */
[----:B------:R-:W3:Y:S04]  /*30090*/  LDL.LU.64 R20, [R1+0x360] ;  /* 0x0003600001147983 */ /* 0x000ee80000300a00 */
[----:B------:R-:W3:Y:S04]  /*300a0*/  LDL.LU.64 R22, [R1+0x368] ;  /* 0x0003680001167983 */ /* 0x000ee80000300a00 */
[----:B------:R-:W-:Y:S04]  /*300b0*/  STL.64 [R1+0x2e0], R12 ;  /* 0x0002e00c01007387 */ /* 0x000fe80000100a00 */
[----:B------:R-:W-:Y:S04]  /*300c0*/  STL.64 [R1+0x2e8], R14 ;  /* 0x0002e80e01007387 */ /* 0x000fe80000100a00 */
[----:B------:R-:W0:Y:S04]  /*300d0*/  LDSM.16.MT88.4 R12, [R0+UR5+0x100] ;  /* 0x00010005000c783b */ /* 0x000e280008004200 */
[----:B------:R-:W-:Y:S04]  /*300e0*/  LDSM.16.MT88.4 R8, [R0+UR5+0x80] ;  /* 0x000080050008783b */ /* 0x000fe80008004200 */
[----:B0-----:R-:W-:Y:S04]  /*300f0*/  STL.64 [R1+0x4170], R14 ;  /* 0x0041700e01007387 */ /* 0x001fe80000100a00 */
[----:B------:R0:W-:Y:S04]  /*30100*/  STL.64 [R1+0x4168], R12 ;  /* 0x0041680c01007387 */ /* 0x0001e80000100a00 */
[----:B0-----:R-:W4:Y:S01]  /*30110*/  LDL.64 R12, [R1+0x70] ;  /* 0x00007000010c7983 */ /* 0x001f220000100a00 */
[----:B--2---:R-:W-:-:S15]  /*30120*/  HMMA.16816.F32 R16, R4, R24, R16 ;  /* 0x000000180410723c */ /* 0x004fde0000001810 */
[----:B------:R-:W-:-:S04]  /*30130*/  NOP ;  /* 0x0000000000007918 */ /* 0x000fc80000000000 */
[----:B------:R0:W-:Y:S04]  /*30140*/  STL.64 [R1+0x2d0], R16 ;  /* 0x0002d01001007387 */ /* 0x0001e80000100a00 */
[----:B------:R-:W-:Y:S04]  /*30150*/  STL.64 [R1+0x2d8], R18 ;  /* 0x0002d81201007387 */ /* 0x000fe80000100a00 */
[----:B0-----:R-:W2:Y:S01]  /*30160*/  LDL.LU.64 R16, [R1+0x41e0] ;  /* 0x0041e00001107983 */ /* 0x001ea20000300a00 */
[----:B------:R-:W-:Y:S02]  /*30170*/  IMAD.MOV.U32 R3, RZ, RZ, R24 ;  /* 0x000000ffff037224 */ /* 0x000fe400078e0018 */
[----:B------:R-:W-:-:S02]  /*30180*/  IMAD.MOV.U32 R2, RZ, RZ, R25 ;  /* 0x000000ffff027224 */ /* 0x000fc400078e0019 */
[----:B--2---:R-:W-:Y:S02]  /*30190*/  IMAD.MOV.U32 R24, RZ, RZ, R17 ;  /* 0x000000ffff187224 */ /* 0x004fe400078e0011 */
[----:B------:R-:W-:Y:S02]  /*301a0*/  IMAD.MOV.U32 R25, RZ, RZ, R16 ;  /* 0x000000ffff197224 */ /* 0x000fe400078e0010 */
[----:B------:R-:W0:Y:S04]  /*301b0*/  LDSM.16.MT88.4 R16, [R0+UR5+0x180] ;  /* 0x000180050010783b */ /* 0x000e280008004200 */
[----:B------:R1:W-:Y:S04]  /*301c0*/  STL.64 [R1+0x41b0], R24 ;  /* 0x0041b01801007387 */ /* 0x0003e80000100a00 */
[----:B-1----:R-:W2:Y:S04]  /*301d0*/  LDL.64 R24, [R1+0x10] ;  /* 0x0000100001187983 */ /* 0x002ea80000100a00 */
[----:B--2---:R1:W-:Y:S04]  /*301e0*/  STL.64 [R1+0x41c8], R24 ;  /* 0x0041c81801007387 */ /* 0x0043e80000100a00 */
[----:B0-----:R-:W-:Y:S04]  /*301f0*/  STL.64 [R1+0x4100], R18 ;  /* 0x0041001201007387 */ /* 0x001fe80000100a00 */
[----:B------:R0:W-:Y:S04]  /*30200*/  STL.64 [R1+0x40f8], R16 ;  /* 0x0040f81001007387 */ /* 0x0001e80000100a00 */
[----:B-1----:R-:W2:Y:S04]  /*30210*/  LDL R24, [R1+0x20] ;  /* 0x0000200001187983 */ /* 0x002ea80000100800 */
[----:B0-----:R-:W3:Y:S04]  /*30220*/  LDL R16, [R1+0x60] ;  /* 0x0000600001107983 */ /* 0x001ee80000100800 */
[----:B------:R-:W3:Y:S02]  /*30230*/  LDL R17, [R1+0x64] ;  /* 0x0000640001117983 */ /* 0x000ee40000100800 */
[----:B---3--:R-:W-:Y:S02]  /*30240*/  HMMA.16816.F32 R20, R4, R16, R20 ;  /* 0x000000100414723c */ /* 0x008fe40000001814 */
[----:B------:R0:W-:Y:S04]  /*30250*/  STL.64 [R1+0x4180], R16 ;  /* 0x0041801001007387 */ /* 0x0001e80000100a00 */
[----:B0-----:R-:W4:-:S13]  /*30260*/  LDL.LU.64 R16, [R1+0x340] ;  /* 0x0003400001107983 */ /* 0x001f1a0000300a00 */
[----:B------:R-:W-:Y:S04]  /*30270*/  STL.64 [R1+0x2c0], R20 ;  /* 0x0002c01401007387 */ /* 0x000fe80000100a00 */
[----:B------:R-:W-:Y:S04]  /*30280*/  STL.64 [R1+0x2c8], R22 ;  /* 0x0002c81601007387 */ /* 0x000fe80000100a00 */
[----:B------:R-:W4:Y:S04]  /*30290*/  LDL.LU.64 R18, [R1+0x348] ;  /* 0x0003480001127983 */ /* 0x000f280000300a00 */
[----:B------:R-:W0:Y:S04]  /*302a0*/  LDSM.16.MT88.4 R20, [R28+UR5] ;  /* 0x000000051c14783b */ /* 0x000e280008004200 */
[----:B0-----:R-:W-:Y:S04]  /*302b0*/  STL.64 [R1+0x4078], R22 ;  /* 0x0040781601007387 */ /* 0x001fe80000100a00 */
[----:B------:R0:W-:Y:S02]  /*302c0*/  STL.64 [R1+0x4070], R20 ;  /* 0x0040701401007387 */ /* 0x0001e40000100a00 */
[----:B0-----:R-:W-:-:S02]  /*302d0*/  IMAD.MOV.U32 R20, RZ, RZ, R3 ;  /* 0x000000ffff147224 */ /* 0x001fc400078e0003 */
[----:B------:R-:W-:-:S05]  /*302e0*/  IMAD.MOV.U32 R21, RZ, RZ, R2 ;  /* 0x000000ffff157224 */ /* 0x000fca00078e0002 */
[----:B------:R0:W-:Y:S01]  /*302f0*/  STL.64 [R1+0x4188], R20 ;  /* 0x0041881401007387 */ /* 0x0001e20000100a00 */
[----:B----4-:R-:W-:-:S15]  /*30300*/  HMMA.16816.F32 R4, R4, R12, R16 ;  /* 0x0000000c0404723c */ /* 0x010fde0000001810 */
[----:B------:R-:W-:-:S04]  /*30310*/  NOP ;  /* 0x0000000000007918 */ /* 0x000fc80000000000 */
[----:B------:R-:W-:Y:S04]  /*30320*/  STL.64 [R1+0x210], R4 ;  /* 0x0002100401007387 */ /* 0x000fe80000100a00 */
[----:B------:R-:W-:Y:S04]  /*30330*/  STL.64 [R1+0x218], R6 ;  /* 0x0002180601007387 */ /* 0x000fe80000100a00 */
[----:B0-----:R-:W3:Y:S04]  /*30340*/  LDL.LU.64 R20, [R1+0x650] ;  /* 0x0006500001147983 */ /* 0x001ee80000300a00 */
[----:B------:R-:W4:Y:S04]  /*30350*/  LDL.LU.64 R22, [R1+0x658] ;  /* 0x0006580001167983 */ /* 0x000f280000300a00 */
[----:B------:R-:W0:Y:S04]  /*30360*/  LDSM.16.MT88.4 R4, [R28+UR5+0x80] ;  /* 0x000080051c04783b */ /* 0x000e280008004200 */
[----:B----4-:R-:W-:Y:S04]  /*30370*/  STL.64 [R1+0x41a8], R22 ;  /* 0x0041a81601007387 */ /* 0x010fe80000100a00 */
[----:B---3--:R1:W-:Y:S04]  /*30380*/  STL.64 [R1+0x41a0], R20 ;  /* 0x0041a01401007387 */ /* 0x0083e80000100a00 */
[----:B-1----:R-:W3:Y:S04]  /*30390*/  LDL.LU.64 R20, [R1+0x6e0] ;  /* 0x0006e00001147983 */ /* 0x002ee80000300a00 */
[----:B------:R-:W4:Y:S04]  /*303a0*/  LDL.LU.64 R22, [R1+0x6e8] ;  /* 0x0006e80001167983 */ /* 0x000f280000300a00 */
[----:B----4-:R-:W-:Y:S04]  /*303b0*/  STL.64 [R1+0x41c0], R22 ;  /* 0x0041c01601007387 */ /* 0x010fe80000100a00 */
[----:B---3--:R1:W-:Y:S04]  /*303c0*/  STL.64 [R1+0x41b8], R20 ;  /* 0x0041b81401007387 */ /* 0x0083e80000100a00 */
[----:B-1----:R-:W3:Y:S04]  /*303d0*/  LDL.LU.64 R20, [R1+0x760] ;  /* 0x0007600001147983 */ /* 0x002ee80000300a00 */
[----:B------:R-:W4:Y:S01]  /*303e0*/  LDL.LU.64 R22, [R1+0x768] ;  /* 0x0007680001167983 */ /* 0x000f220000300a00 */
[----:B------:R-:W-:-:S03]  /*303f0*/  IMAD.MOV.U32 R25, RZ, RZ, R29 ;  /* 0x000000ffff197224 */ /* 0x000fc600078e001d */
[----:B----4-:R-:W-:Y:S04]  /*30400*/  STL.64 [R1+0x41d8], R22 ;  /* 0x0041d81601007387 */ /* 0x010fe80000100a00 */
[----:B---3--:R1:W-:Y:S04]  /*30410*/  STL.64 [R1+0x41d0], R20 ;  /* 0x0041d01401007387 */ /* 0x0083e80000100a00 */
[----:B-1----:R-:W2:Y:S04]  /*30420*/  LDL.LU.64 R20, [R1+0x7b0] ;  /* 0x0007b00001147983 */ /* 0x002ea80000300a00 */
[----:B------:R-:W2:Y:S01]  /*30430*/  LDL.LU.64 R22, [R1+0x7b8] ;  /* 0x0007b80001167983 */ /* 0x000ea20000300a00 */
[----:B------:R-:W-:-:S02]  /*30440*/  IMAD.MOV.U32 R3, RZ, RZ, R12 ;  /* 0x000000ffff037224 */ /* 0x000fc400078e000c */
[----:B------:R-:W-:Y:S01]  /*30450*/  IMAD.MOV.U32 R2, RZ, RZ, R13 ;  /* 0x000000ffff027224 */ /* 0x000fe200078e000d */
[----:B0-----:R-:W-:Y:S04]  /*30460*/  STL.64 [R1+0x4008], R6 ;  /* 0x0040080601007387 */ /* 0x001fe80000100a00 */
[----:B------:R0:W-:Y:S04]  /*30470*/  STL.64 [R1+0x4000], R4 ;  /* 0x0040000401007387 */ /* 0x0001e80000100a00 */
[----:B------:R-:W3:Y:S04]  /*30480*/  LDL.LU.64 R16, [R1+0x5a0] ;  /* 0x0005a00001107983 */ /* 0x000ee80000300a00 */
[----:B------:R-:W3:Y:S04]  /*30490*/  LDL.LU.64 R18, [R1+0x5a8] ;  /* 0x0005a80001127983 */ /* 0x000ee80000300a00 */
[----:B------:R-:W4:Y:S04]  /*304a0*/  LDL.LU.64 R12, [R1+0x520] ;  /* 0x00052000010c7983 */ /* 0x000f280000300a00 */
[----:B------:R-:W4:Y:S01]  /*304b0*/  LDL.LU.64 R14, [R1+0x528] ;  /* 0x00052800010e7983 */ /* 0x000f220000300a00 */
[----:B0-----:R-:W-:-:S02]  /*304c0*/  IMAD.MOV.U32 R4, RZ, RZ, R3 ;  /* 0x000000ffff047224 */ /* 0x001fc400078e0003 */
[----:B------:R-:W-:-:S05]  /*304d0*/  IMAD.MOV.U32 R5, RZ, RZ, R2 ;  /* 0x000000ffff057224 */ /* 0x000fca00078e0002 */
[----:B------:R0:W-:Y:S04]  /*304e0*/  STL.64 [R1+0x4178], R4 ;  /* 0x0041780401007387 */ /* 0x0001e80000100a00 */
[----:B0-----:R-:W3:Y:S01]  /*304f0*/  LDL.64 R4, [R1+0x30] ;  /* 0x0000300001047983 */ /* 0x001ee20000100a00 */
[----:B--2---:R-:W-:Y:S03]  /*30500*/  HMMA.16816.F32 R24, R8, R24, R20 ;  /* 0x000000180818723c */ /* 0x004fe60000001814 */
[----:B------:R-:W2:Y:S04]  /*30510*/  LDL.LU.64 R22, [R1+0x41d8] ;  /* 0x0041d80001167983 */ /* 0x000ea80000300a00 */
[----:B------:R-:W2:-:S12]  /*30520*/  LDL.LU.64 R20, [R1+0x41d0] ;  /* 0x0041d00001147983 */ /* 0x000e980000300a00 */
[----:B------:R0:W-:Y:S04]  /*30530*/  STL.64 [R1+0x200], R24 ;  /* 0x0002001801007387 */ /* 0x0001e80000100a00 */
[----:B------:R-:W-:Y:S04]  /*30540*/  STL.64 [R1+0x208], R26 ;  /* 0x0002081a01007387 */ /* 0x000fe80000100a00 */
[----:B0-----:R-:W2:Y:S02]  /*30550*/  LDL.LU.64 R24, [R1+0x41c8] ;  /* 0x0041c80001187983 */ /* 0x001ea40000300a00 */
[----:B--2---:R-:W-:Y:S01]  /*30560*/  HMMA.16816.F32 R20, R8, R24, R20 ;  /* 0x000000180814723c */ /* 0x004fe20000001814 */
[----:B------:R-:W-:-:S02]  /*30570*/  IMAD.MOV.U32 R3, RZ, RZ, R24 ;  /* 0x000000ffff037224 */ /* 0x000fc400078e0018 */
[----:B------:R-:W-:-:S15]  /*30580*/  IMAD.MOV.U32 R2, RZ, RZ, R25 ;  /* 0x000000ffff027224 */ /* 0x000fde00078e0019 */
[----:B------:R-:W-:Y:S01]  /*30590*/  NOP ;  /* 0x0000000000007918 */ /* 0x000fe20000000000 */
[----:B------:R-:W-:Y:S04]  /*305a0*/  STL.64 [R1+0x1f0], R20 ;  /* 0x0001f01401007387 */ /* 0x000fe80000100a00 */
[----:B------:R0:W-:Y:S04]  /*305b0*/  STL.64 [R1+0x1f8], R22 ;  /* 0x0001f81601007387 */ /* 0x0001e80000100a00 */
[----:B0-----:R-:W2:Y:S04]  /*305c0*/  LDL.LU.64 R22, [R1+0x41c0] ;  /* 0x0041c00001167983 */ /* 0x001ea80000300a00 */
[----:B------:R-:W2:Y:S04]  /*305d0*/  LDL.LU.64 R20, [R1+0x41b8] ;  /* 0x0041b80001147983 */ /* 0x000ea80000300a00 */
[----:B------:R-:W2:Y:S02]  /*305e0*/  LDL.LU.64 R24, [R1+0x41b0] ;  /* 0x0041b00001187983 */ /* 0x000ea40000300a00 */
[----:B--2---:R-:W-:Y:S02]  /*305f0*/  HMMA.16816.F32 R24, R8, R24, R20 ;  /* 0x000000180818723c */ /* 0x004fe40000001814 */
[----:B------:R-:W2:Y:S04]  /*30600*/  LDL.LU.64 R22, [R1+0x41a8] ;  /* 0x0041a80001167983 */ /* 0x000ea80000300a00 */
[----:B------:R-:W2:-:S13]  /*30610*/  LDL.LU.64 R20, [R1+0x41a0] ;  /* 0x0041a00001147983 */ /* 0x000e9a0000300a00 */
[----:B------:R-:W-:Y:S04]  /*30620*/  STL.64 [R1+0x1e0], R24 ;  /* 0x0001e01801007387 */ /* 0x000fe80000100a00 */
[----:B------:R0:W-:Y:S04]  /*30630*/  STL.64 [R1+0x1e8], R26 ;  /* 0x0001e81a01007387 */ /* 0x0001e80000100a00 */
[----:B0-----:R-:W2:Y:S04]  /*30640*/  LDL.LU.64 R26, [R1+0x4198] ;  /* 0x00419800011a7983 */ /* 0x001ea80000300a00 */
[----:B------:R-:W2:Y:S02]  /*30650*/  LDL.LU.64 R24, [R1+0x4190] ;  /* 0x0041900001187983 */ /* 0x000ea40000300a00 */
[----:B--2---:R-:W-:-:S15]  /*30660*/  HMMA.16816.F32 R20, R8, R24, R20 ;  /* 0x000000180814723c */ /* 0x004fde0000001814 */
[----:B------:R-:W-:-:S04]  /*30670*/  NOP ;  /* 0x0000000000007918 */ /* 0x000fc80000000000 */
[----:B------:R0:W-:Y:S04]  /*30680*/  STL.64 [R1+0x1d0], R20 ;  /* 0x0001d01401007387 */ /* 0x0001e80000100a00 */
[----:B------:R-:W-:Y:S04]  /*30690*/  STL.64 [R1+0x1d8], R22 ;  /* 0x0001d81601007387 */ /* 0x000fe80000100a00 */
[----:B0-----:R-:W4:Y:S04]  /*306a0*/  LDL.LU.64 R20, [R1+0x4188] ;  /* 0x0041880001147983 */ /* 0x001f280000300a00 */
[----:B------:R-:W-:Y:S04]  /*306b0*/  STL.64 [R1+0x4120], R26 ;  /* 0x0041201a01007387 */ /* 0x000fe80000100a00 */
[----:B------:R0:W-:Y:S04]  /*306c0*/  STL.64 [R1+0x4118], R24 ;  /* 0x0041181801007387 */ /* 0x0001e80000100a00 */
[----:B0-----:R-:W2:Y:S01]  /*306d0*/  LDL.64 R24, [R1] ;  /* 0x0000000001187983 */ /* 0x001ea20000100a00 */
[C---:B---3--:R-:W-:Y:S08]  /*306e0*/  HMMA.16816.F32 R16, R8.reuse, R4, R16 ;  /* 0x000000040810723c */ /* 0x048ff00000001810 */
[----:B----4-:R-:W-:Y:S01]  /*306f0*/  HMMA.16816.F32 R12, R8, R20, R12 ;  /* 0x00000014080c723c */ /* 0x010fe2000000180c */
[----:B--2---:R0:W-:Y:S02]  /*30700*/  STL.64 [R1+0x4138], R24 ;  /* 0x0041381801007387 */ /* 0x0041e40000100a00 */
[----:B0-----:R-:W-:-:S02]  /*30710*/  IMAD.MOV.U32 R24, RZ, RZ, R3 ;  /* 0x000000ffff187224 */ /* 0x001fc400078e0003 */
[----:B------:R-:W-:Y:S02]  /*30720*/  IMAD.MOV.U32 R25, RZ, RZ, R2 ;  /* 0x000000ffff197224 */ /* 0x000fe400078e0002 */
[----:B------:R-:W-:-:S03]  /*30730*/  IMAD.MOV.U32 R3, RZ, RZ, R4 ;  /* 0x000000ffff037224 */ /* 0x000fc600078e0004 */
[----:B------:R0:W-:Y:S01]  /*30740*/  STL.64 [R1+0x4150], R24 ;  /* 0x0041501801007387 */ /* 0x0001e20000100a00 */
[----:B------:R-:W-:-:S03]  /*30750*/  IMAD.MOV.U32 R2, RZ, RZ, R5 ;  /* 0x000000ffff027224 */ /* 0x000fc600078e0005 */
[----:B0-----:R-:W2:Y:S04]  /*30760*/  LDL.64 R24, [R1+0x20] ;  /* 0x0000200001187983 */ /* 0x001ea80000100a00 */
[----:B------:R0:W-:Y:S04]  /*30770*/  STL.64 [R1+0x1c0], R16 ;  /* 0x0001c01001007387 */ /* 0x0001e80000100a00 */
[----:B------:R-:W-:Y:S04]  /*30780*/  STL.64 [R1+0x1c8], R18 ;  /* 0x0001c81201007387 */ /* 0x000fe80000100a00 */
[----:B0-----:R-:W3:Y:S04]  /*30790*/  LDL.LU.64 R16, [R1+0x4180] ;  /* 0x0041800001107983 */ /* 0x001ee80000300a00 */
[----:B------:R-:W3:Y:S04]  /*307a0*/  LDL.LU.64 R4, [R1+0x4c0] ;  /* 0x0004c00001047983 */ /* 0x000ee80000300a00 */
[----:B------:R-:W3:Y:S04]  /*307b0*/  LDL.LU.64 R6, [R1+0x4c8] ;  /* 0x0004c80001067983 */ /* 0x000ee80000300a00 */
[----:B------:R0:W-:Y:S04]  /*307c0*/  STL.64 [R1+0x1b0], R12 ;  /* 0x0001b00c01007387 */ /* 0x0001e80000100a00 */
[----:B------:R1:W-:Y:S04]  /*307d0*/  STL.64 [R1+0x1b8], R14 ;  /* 0x0001b80e01007387 */ /* 0x0003e80000100a00 */
[----:B0-----:R-:W4:Y:S04]  /*307e0*/  LDL.LU.64 R12, [R1+0x230] ;  /* 0x00023000010c7983 */ /* 0x001f280000300a00 */
[----:B-1----:R-:W4:Y:S04]  /*307f0*/  LDL.LU.64 R14, [R1+0x238] ;  /* 0x00023800010e7983 */ /* 0x002f280000300a00 */
[----:B------:R0:W-:Y:S04]  /*30800*/  STL.64 [R1+0x4110], R20 ;  /* 0x0041101401007387 */ /* 0x0001e80000100a00 */
[----:B0-----:R-:W2:Y:S04]  /*30810*/  LDL.LU.64 R20, [R1+0x630] ;  /* 0x0006300001147983 */ /* 0x001ea80000300a00 */
[----:B------:R-:W2:Y:S04]  /*30820*/  LDL.LU.64 R22, [R1+0x638] ;  /* 0x0006380001167983 */ /* 0x000ea80000300a00 */
[----:B--2---:R-:W-:Y:S04]  /*30830*/  STL.64 [R1+0x4130], R22 ;  /* 0x0041301601007387 */ /* 0x004fe80000100a00 */
[----:B------:R0:W-:Y:S04]  /*30840*/  STL.64 [R1+0x4128], R20 ;  /* 0x0041281401007387 */ /* 0x0001e80000100a00 */
[----:B0-----:R-:W2:Y:S04]  /*30850*/  LDL.LU.64 R20, [R1+0x6a0] ;  /* 0x0006a00001147983 */ /* 0x001ea80000300a00 */
[----:B------:R-:W2:Y:S04]  /*30860*/  LDL.LU.64 R22, [R1+0x6a8] ;  /* 0x0006a80001167983 */ /* 0x000ea80000300a00 */
[----:B--2---:R-:W-:Y:S04]  /*30870*/  STL.64 [R1+0x4148], R22 ;  /* 0x0041481601007387 */ /* 0x004fe80000100a00 */
[----:B------:R0:W-:Y:S04]  /*30880*/  STL.64 [R1+0x4140], R20 ;  /* 0x0041401401007387 */ /* 0x0001e80000100a00 */
[----:B0-----:R-:W2:Y:S04]  /*30890*/  LDL.LU.64 R20, [R1+0x720] ;  /* 0x0007200001147983 */ /* 0x001ea80000300a00 */
[----:B------:R-:W2:Y:S01]  /*308a0*/  LDL.LU.64 R22, [R1+0x728] ;  /* 0x0007280001167983 */ /* 0x000ea20000300a00 */
[C---:B---3--:R-:W-:Y:S03]  /*308b0*/  HMMA.16816.F32 R16, R8.reuse, R16, R4 ;  /* 0x000000100810723c */ /* 0x048fe60000001804 */
[----:B--2---:R-:W-:Y:S04]  /*308c0*/  STL.64 [R1+0x4160], R22 ;  /* 0x0041601601007387 */ /* 0x004fe80000100a00 */
[----:B------:R0:W-:Y:S04]  /*308d0*/  STL.64 [R1+0x4158], R20 ;  /* 0x0041581401007387 */ /* 0x0001e80000100a00 */
[----:B0-----:R-:W2:Y:S04]  /*308e0*/  LDL.LU.64 R20, [R1+0x7a0] ;  /* 0x0007a00001147983 */ /* 0x001ea80000300a00 */
[----:B------:R-:W2:Y:S04]  /*308f0*/  LDL.LU.64 R22, [R1+0x7a8] ;  /* 0x0007a80001167983 */ /* 0x000ea80000300a00 */
[----:B------:R-:W4:Y:S04]  /*30900*/  LDL.LU.64 R4, [R1+0x4178] ;  /* 0x0041780001047983 */ /* 0x000f280000300a00 */
[----:B------:R0:W-:Y:S04]  /*30910*/  STL.64 [R1+0x1a0], R16 ;  /* 0x0001a01001007387 */ /* 0x0001e80000100a00 */
[----:B------:R1:W-:Y:S04]  /*30920*/  STL.64 [R1+0x1a8], R18 ;  /* 0x0001a81201007387 */ /* 0x0003e80000100a00 */
[----:B0-----:R-:W3:Y:S04]  /*30930*/  LDL.LU.64 R16, [R1+0x4f0] ;  /* 0x0004f00001107983 */ /* 0x001ee80000300a00 */
[----:B-1----:R-:W3:Y:S01]  /*30940*/  LDL.LU.64 R18, [R1+0x4f8] ;  /* 0x0004f80001127983 */ /* 0x002ee20000300a00 */
[----:B----4-:R-:W-:Y:S03]  /*30950*/  HMMA.16816.F32 R8, R8, R4, R12 ;  /* 0x000000040808723c */ /* 0x010fe6000000180c */
[----:B------:R-:W2:Y:S04]  /*30960*/  LDL.LU.64 R14, [R1+0x4170] ;  /* 0x00417000010e7983 */ /* 0x000ea80000300a00 */
[----:B------:R-:W2:-:S12]  /*30970*/  LDL.LU.64 R12, [R1+0x4168] ;  /* 0x00416800010c7983 */ /* 0x000e980000300a00 */
[----:B------:R-:W-:Y:S04]  /*30980*/  STL.64 [R1+0x100], R8 ;  /* 0x0001000801007387 */ /* 0x000fe80000100a00 */
[----:B------:R-:W-:Y:S04]  /*30990*/  STL.64 [R1+0x108], R10 ;  /* 0x0001080a01007387 */ /* 0x000fe80000100a00 */
[----:B------:R0:W-:Y:S04]  /*309a0*/  STL.64 [R1+0x4108], R4 ;  /* 0x0041080401007387 */ /* 0x0001e80000100a00 */
[----:B0-----:R-:W4:Y:S04]  /*309b0*/  LDL.LU.64 R4, [R1+0x580] ;  /* 0x0005800001047983 */ /* 0x001f280000300a00 */
[----:B------:R-:W4:Y:S01]  /*309c0*/  LDL.LU.64 R6, [R1+0x588] ;  /* 0x0005880001067983 */ /* 0x000f220000300a00 */
[----:B------:R-:W-:-:S02]  /*309d0*/  IMAD.MOV.U32 R8, RZ, RZ, R3 ;  /* 0x000000ffff087224 */ /* 0x000fc400078e0003 */
[----:B------:R-:W-:Y:S02]  /*309e0*/  IMAD.MOV.U32 R9, RZ, RZ, R2 ;  /* 0x000000ffff097224 */ /* 0x000fe400078e0002 */
[----:B------:R-:W-:Y:S02]  /*309f0*/  IMAD.MOV.U32 R3, RZ, RZ, R24 ;  /* 0x000000ffff037224 */ /* 0x000fe400078e0018 */
[----:B------:R-:W-:Y:S01]  /*30a00*/  IMAD.MOV.U32 R2, RZ, RZ, R25 ;  /* 0x000000ffff027224 */ /* 0x000fe200078e0019 */
[----:B--2---:R-:W-:-:S15]  /*30a10*/  HMMA.16816.F32 R20, R12, R24, R20 ;  /* 0x000000180c14723c */ /* 0x004fde0000001814 */
[----:B------:R-:W-:-:S04]  /*30a20*/  NOP ;  /* 0x0000000000007918 */ /* 0x000fc80000000000 */
        /* <DEDUP_REMOVED lines=19> */
[----:B------:R-:W2:Y:S04]  /*30b60*/  LDL.LU.64 R26, [R1+0x4120] ;  /* 0x00412000011a7983 */ /* 0x000ea80000300a00 */
[----:B------:R-:W2:Y:S02]  /*30b70*/  LDL.LU.64 R24, [R1+0x4118] ;  /* 0x0041180001187983 */ /* 0x000ea40000300a00 */
[----:B--2---:R-:W-:-:S15]  /*30b80*/  HMMA.16816.F32 R20, R12, R24, R20 ;  /* 0x000000180c14723c */ /* 0x004fde0000001814 */
[----:B------:R-:W-:-:S04]  /*30b90*/  NOP ;  /* 0x0000000000007918 */ /* 0x000fc80000000000 */
[----:B------:R0:W-:Y:S04]  /*30ba0*/  STL.64 [R1+0xc0], R20 ;  /* 0x0000c01401007387 */ /* 0x0001e80000100a00 */
[----:B------:R-:W-:Y:S04]  /*30bb0*/  STL.64 [R1+0xc8], R22 ;  /* 0x0000c81601007387 */ /* 0x000fe80000100a00 */
[----:B0-----:R-:W3:Y:S04]  /*30bc0*/  LDL.LU.64 R20, [R1+0x4110] ;  /* 0x0041100001147983 */ /* 0x001ee80000300a00 */
[----:B------:R-:W-:Y:S04]  /*30bd0*/  STL.64 [R1+0x40b0], R26 ;  /* 0x0040b01a01007387 */ /* 0x000fe80000100a00 */
[----:B------:R0:W-:Y:S02]  /*30be0*/  STL.64 [R1+0x40a8], R24 ;  /* 0x0040a81801007387 */ /* 0x0001e40000100a00 */
[----:B0-----:R-:W-:-:S02]  /*30bf0*/  IMAD.MOV.U32 R24, RZ, RZ, R11 ;  /* 0x000000ffff187224 */ /* 0x001fc400078e000b */
[----:B------:R-:W-:-:S05]  /*30c00*/  IMAD.MOV.U32 R25, RZ, RZ, R10 ;  /* 0x000000ffff197224 */ /* 0x000fca00078e000a */
[----:B------:R0:W-:Y:S04]  /*30c10*/  STL.64 [R1+0x40c8], R24 ;  /* 0x0040c81801007387 */ /* 0x0001e80000100a00 */
[----:B0-----:R-:W2:Y:S01]  /*30c20*/  LDL.64 R24, [R1+0x10] ;  /* 0x0000100001187983 */ /* 0x001ea20000100a00 */
[C---:B----4-:R-:W-:Y:S08]  /*30c30*/  HMMA.16816.F32 R8, R12.reuse, R8, R4 ;  /* 0x000000080c08723c */ /* 0x050ff00000001804 */
[----:B---3--:R-:W-:-:S15]  /*30c40*/  HMMA.16816.F32 R4, R12, R20, R16 ;  /* 0x000000140c04723c */ /* 0x008fde0000001810 */
[----:B------:R-:W-:-:S04]  /*30c50*/  NOP ;  /* 0x0000000000007918 */ /* 0x000fc80000000000 */
[----:B------:R-:W-:Y:S01]  /*30c60*/  IMAD.MOV.U32 R29, RZ, RZ, R7 ;  /* 0x000000ffff1d7224 */ /* 0x000fe200078e0007 */
[----:B--2---:R-:W-:Y:S04]  /*30c70*/  STL.64 [R1+0x40e0], R24 ;  /* 0x0040e01801007387 */ /* 0x004fe80000100a00 */
[----:B------:R0:W-:Y:S04]  /*30c80*/  STL.64 [R1+0x230], R4 ;  /* 0x0002300401007387 */ /* 0x0001e80000100a00 */
[----:B------:R-:W-:Y:S04]  /*30c90*/  STL.64 [R1+0x180], R8 ;  /* 0x0001800801007387 */ /* 0x000fe80000100a00 */
[----:B------:R-:W-:Y:S04]  /*30ca0*/  STL.64 [R1+0x188], R10 ;  /* 0x0001880a01007387 */ /* 0x000fe80000100a00 */
[----:B------:R1:W-:Y:S04]  /*30cb0*/  STL [R1+0x238], R6 ;  /* 0x0002380601007387 */ /* 0x0003e80000100800 */
[----:B0-----:R-:W2:Y:S04]  /*30cc0*/  LDL.LU.64 R4, [R1+0x350] ;  /* 0x0003500001047983 */ /* 0x001ea80000300a00 */
[----:B-1----:R-:W2:Y:S04]  /*30cd0*/  LDL.LU.64 R6, [R1+0x358] ;  /* 0x0003580001067983 */ /* 0x002ea80000300a00 */
[----:B------:R-:W3:Y:S04]  /*30ce0*/  LDL.LU.64 R16, [R1+0x250] ;  /* 0x0002500001107983 */ /* 0x000ee80000300a00 */
[----:B------:R-:W3:Y:S04]  /*30cf0*/  LDL.LU.64 R18, [R1+0x258] ;  /* 0x0002580001127983 */ /* 0x000ee80000300a00 */
[----:B------:R0:W-:Y:S04]  /*30d00*/  STL.64 [R1+0x4090], R20 ;  /* 0x0040901401007387 */ /* 0x0001e80000100a00 */
[----:B0-----:R-:W4:Y:S04]  /*30d10*/  LDL.LU.64 R20, [R1+0x550] ;  /* 0x0005500001147983 */ /* 0x001f280000300a00 */
[----:B------:R-:W2:Y:S04]  /*30d20*/  LDL.LU.64 R22, [R1+0x558] ;  /* 0x0005580001167983 */ /* 0x000ea80000300a00 */
[----:B--2---:R-:W-:Y:S04]  /*30d30*/  STL.64 [R1+0x40a0], R22 ;  /* 0x0040a01601007387 */ /* 0x004fe80000100a00 */
[----:B----4-:R0:W-:Y:S04]  /*30d40*/  STL.64 [R1+0x4098], R20 ;  /* 0x0040981401007387 */ /* 0x0101e80000100a00 */
[----:B0-----:R-:W2:Y:S04]  /*30d50*/  LDL.LU.64 R20, [R1+0x600] ;  /* 0x0006000001147983 */ /* 0x001ea80000300a00 */
[----:B------:R-:W4:Y:S04]  /*30d60*/  LDL.LU.64 R22, [R1+0x608] ;  /* 0x0006080001167983 */ /* 0x000f280000300a00 */
[----:B----4-:R-:W-:Y:S04]  /*30d70*/  STL.64 [R1+0x40c0], R22 ;  /* 0x0040c01601007387 */ /* 0x010fe80000100a00 */
[----:B--2---:R0:W-:Y:S04]  /*30d80*/  STL.64 [R1+0x40b8], R20 ;  /* 0x0040b81401007387 */ /* 0x0041e80000100a00 */
        /* <DEDUP_REMOVED lines=9> */
[----:B------:R-:W2:Y:S04]  /*30e20*/  LDL.LU.64 R22, [R1+0x788] ;  /* 0x0007880001167983 */ /* 0x000ea80000300a00 */
[----:B------:R-:W4:Y:S04]  /*30e30*/  LDL.LU.64 R8, [R1+0x240] ;  /* 0x0002400001087983 */ /* 0x000f280000300a00 */
[----:B------:R-:W2:Y:S04]  /*30e40*/  LDL.LU.64 R10, [R1+0x248] ;  /* 0x00024800010a7983 */ /* 0x000ea80000300a00 */
[----:B--2---:R-:W-:Y:S04]  /*30e50*/  STL.64 [R1+0x4088], R10 ;  /* 0x0040880a01007387 */ /* 0x004fe80000100a00 */
[----:B----4-:R0:W-:Y:S04]  /*30e60*/  STL.64 [R1+0x4080], R8 ;  /* 0x0040800801007387 */ /* 0x0101e80000100a00 */
[----:B0-----:R-:W2:Y:S02]  /*30e70*/  LDL.64 R8, [R1+0x60] ;  /* 0x0000600001087983 */ /* 0x001ea40000100a00 */
[----:B--2---:R-:W-:-:S15]  /*30e80*/  HMMA.16816.F32 R4, R12, R8, R4 ;  /* 0x000000080c04723c */ /* 0x004fde0000001804 */
[----:B------:R-:W-:-:S04]  /*30e90*/  NOP ;  /* 0x0000000000007918 */ /* 0x000fc80000000000 */
[----:B------:R0:W-:Y:S04]  /*30ea0*/  STL.64 [R1+0x360], R4 ;  /* 0x0003600401007387 */ /* 0x0001e80000100a00 */
[----:B------:R1:W-:Y:S04]  /*30eb0*/  STL.64 [R1+0x368], R6 ;  /* 0x0003680601007387 */ /* 0x0003e80000100a00 */
[----:B0-----:R-:W3:Y:S01]  /*30ec0*/  LDL.LU.64 R4, [R1+0x4108] ;  /* 0x0041080001047983 */ /* 0x001ee20000300a00 */
[----:B-1----:R-:W-:Y:S02]  /*30ed0*/  IMAD.MOV.U32 R7, RZ, RZ, R8 ;  /* 0x000000ffff077224 */ /* 0x002fe400078e0008 */
[----:B------:R-:W-:-:S02]  /*30ee0*/  IMAD.MOV.U32 R6, RZ, RZ, R9 ;  /* 0x000000ffff067224 */ /* 0x000fc400078e0009 */
[----:B------:R-:W2:Y:S04]  /*30ef0*/  LDL.LU.64 R8, [R1+0x390] ;  /* 0x0003900001087983 */ /* 0x000ea80000300a00 */
[----:B------:R-:W2:Y:S01]  /*30f00*/  LDL.LU.64 R10, [R1+0x398] ;  /* 0x00039800010a7983 */ /* 0x000ea20000300a00 */
[----:B---3--:R-:W-:Y:S03]  /*30f10*/  HMMA.16816.F32 R12, R12, R4, R16 ;  /* 0x000000040c0c723c */ /* 0x008fe60000001810 */
[----:B------:R-:W3:Y:S04]  /*30f20*/  LDL.LU.64 R18, [R1+0x4100] ;  /* 0x0041000001127983 */ /* 0x000ee80000300a00 */
[----:B------:R-:W3:Y:S01]  /*30f30*/  LDL.LU.64 R16, [R1+0x40f8] ;  /* 0x0040f80001107983 */ /* 0x000ee20000300a00 */
[----:B------:R-:W-:-:S02]  /*30f40*/  IMAD.MOV.U32 R24, RZ, RZ, R3 ;  /* 0x000000ffff187224 */ /* 0x000fc400078e0003 */
[----:B------:R-:W-:-:S09]  /*30f50*/  IMAD.MOV.U32 R25, RZ, RZ, R2 ;  /* 0x000000ffff197224 */ /* 0x000fd200078e0002 */
[----:B------:R0:W-:Y:S04]  /*30f60*/  STL.64 [R1+0x350], R12 ;  /* 0x0003500c01007387 */ /* 0x0001e80000100a00 */
[----:B------:R-:W-:Y:S04]  /*30f70*/  STL.64 [R1+0x358], R14 ;  /* 0x0003580e01007387 */ /* 0x000fe80000100a00 */
[----:B0-----:R-:W4:Y:S01]  /*30f80*/  LDL.LU.64 R12, [R1+0x30] ;  /* 0x00003000010c7983 */ /* 0x001f220000300a00 */
[----:B---3--:R-:W-:Y:S03]  /*30f90*/  HMMA.16816.F32 R24, R16, R24, R20 ;  /* 0x000000181018723c */ /* 0x008fe60000001814 */
[----:B------:R-:W3:Y:S04]  /*30fa0*/  LDL.LU.64 R22, [R1+0x40f0] ;  /* 0x0040f00001167983 */ /* 0x000ee80000300a00 */
[----:B------:R-:W3:-:S12]  /*30fb0*/  LDL.LU.64 R20, [R1+0x40e8] ;  /* 0x0040e80001147983 */ /* 0x000ed80000300a00 */
[----:B------:R0:W-:Y:S04]  /*30fc0*/  STL.64 [R1+0x440], R24 ;  /* 0x0004401801007387 */ /* 0x0001e80000100a00 */
[----:B------:R-:W-:Y:S04]  /*30fd0*/  STL.64 [R1+0x448], R26 ;  /* 0x0004481a01007387 */ /* 0x000fe80000100a00 */
[----:B0-----:R-:W3:Y:S02]  /*30fe0*/  LDL.LU.64 R24, [R1+0x40e0] ;  /* 0x0040e00001187983 */ /* 0x001ee40000300a00 */
[----:B---3--:R-:W-:Y:S01]  /*30ff0*/  HMMA.16816.F32 R20, R16, R24, R20 ;  /* 0x000000181014723c */ /* 0x008fe20000001814 */
[----:B------:R-:W-:-:S02]  /*31000*/  IMAD.MOV.U32 R3, RZ, RZ, R24 ;  /* 0x000000ffff037224 */ /* 0x000fc400078e0018 */
[----:B------:R-:W-:-:S15]  /*31010*/  IMAD.MOV.U32 R2, RZ, RZ, R25 ;  /* 0x000000ffff027224 */ /* 0x000fde00078e0019 */
[----:B------:R-:W-:Y:S01]  /*31020*/  NOP ;  /* 0x0000000000007918 */ /* 0x000fe20000000000 */
[----:B------:R-:W-:Y:S04]  /*31030*/  STL.64 [R1+0x430], R20 ;  /* 0x0004301401007387 */ /* 0x000fe80000100a00 */
[----:B------:R0:W-:Y:S04]  /*31040*/  STL.64 [R1+0x438], R22 ;  /* 0x0004381601007387 */ /* 0x0001e80000100a00 */
[----:B0-----:R-:W3:Y:S04]  /*31050*/  LDL.LU.64 R22, [R1+0x40d8] ;  /* 0x0040d80001167983 */ /* 0x001ee80000300a00 */
[----:B------:R-:W3:Y:S04]  /*31060*/  LDL.LU.64 R20, [R1+0x40d0] ;  /* 0x0040d00001147983 */ /* 0x000ee80000300a00 */
[----:B------:R-:W3:Y:S02]  /*31070*/  LDL.LU.64 R24, [R1+0x40c8] ;  /* 0x0040c80001187983 */ /* 0x000ee40000300a00 */
[----:B---3--:R-:W-:Y:S02]  /*31080*/  HMMA.16816.F32 R24, R16, R24, R20 ;  /* 0x000000181018723c */ /* 0x008fe40000001814 */
[----:B------:R-:W3:Y:S04]  /*31090*/  LDL.LU.64 R22, [R1+0x40c0] ;  /* 0x0040c00001167983 */ /* 0x000ee80000300a00 */
[----:B------:R-:W3:-:S13]  /*310a0*/  LDL.LU.64 R20, [R1+0x40b8] ;  /* 0x0040b80001147983 */ /* 0x000eda0000300a00 */
[----:B------:R-:W-:Y:S04]  /*310b0*/  STL.64 [R1+0x420], R24 ;  /* 0x0004201801007387 */ /* 0x000fe80000100a00 */
[----:B------:R0:W-:Y:S04]  /*310c0*/  STL.64 [R1+0x428], R26 ;  /* 0x0004281a01007387 */ /* 0x0001e80000100a00 */
[----:B0-----:R-:W2:Y:S04]  /*310d0*/  LDL.LU.64 R26, [R1+0x40b0] ;  /* 0x0040b000011a7983 */ /* 0x001ea80000300a00 */
[----:B------:R-:W3:Y:S02]  /*310e0*/  LDL.LU.64 R24, [R1+0x40a8] ;  /* 0x0040a80001187983 */ /* 0x000ee40000300a00 */
[----:B---3--:R-:W-:-:S15]  /*310f0*/  HMMA.16816.F32 R20, R16, R24, R20 ;  /* 0x000000181014723c */ /* 0x008fde0000001814 */
[----:B------:R-:W-:-:S04]  /*31100*/  NOP ;  /* 0x0000000000007918 */ /* 0x000fc80000000000 */
[----:B------:R-:W-:Y:S04]  /*31110*/  STL.64 [R1+0x410], R20 ;  /* 0x0004101401007387 */ /* 0x000fe80000100a00 */
[----:B------:R0:W-:Y:S04]  /*31120*/  STL.64 [R1+0x418], R22 ;  /* 0x0004181601007387 */ /* 0x0001e80000100a00 */
[----:B0-----:R-:W4:Y:S04]  /*31130*/  LDL.LU.64 R22, [R1+0x40a0] ;  /* 0x0040a00001167983 */ /* 0x001f280000300a00 */
[----:B------:R-:W4:Y:S04]  /*31140*/  LDL.LU.64 R20, [R1+0x4098] ;  /* 0x0040980001147983 */ /* 0x000f280000300a00 */
[----:B--2---:R-:W-:Y:S04]  /*31150*/  STL.64 [R1+0x4050], R26 ;  /* 0x0040501a01007387 */ /* 0x004fe80000100a00 */
[----:B------:R-:W-:Y:S01]  /*31160*/  STL.64 [R1+0x4048], R24 ;  /* 0x0040481801007387 */ /* 0x000fe20000100a00 */
[----:B----4-:R-:W-:-:S15]  /*31170*/  HMMA.16816.F32 R20, R16, R12, R20 ;  /* 0x0000000c1014723c */ /* 0x010fde0000001814 */
[----:B------:R-:W-:-:S04]  /*31180*/  NOP ;  /* 0x0000000000007918 */ /* 0x000fc80000000000 */
[----:B------:R0:W-:Y:S04]  /*31190*/  STL.64 [R1+0x400], R20 ;  /* 0x0004001401007387 */ /* 0x0001e80000100a00 */
[----:B------:R-:W-:Y:S04]  /*311a0*/  STL.64 [R1+0x408], R22 ;  /* 0x0004081601007387 */ /* 0x000fe80000100a00 */
[----:B0-----:R-:W2:Y:S04]  /*311b0*/  LDL.LU.64 R20, [R1+0x4090] ;  /* 0x0040900001147983 */ /* 0x001ea80000300a00 */
[----:B------:R0:W-:Y:S04]  /*311c0*/  STL.64 [R1+0x4040], R12 ;  /* 0x0040400c01007387 */ /* 0x0001e80000100a00 */
[----:B0-----:R-:W3:Y:S04]  /*311d0*/  LDL.LU.64 R12, [R1+0x380] ;  /* 0x00038000010c7983 */ /* 0x001ee80000300a00 */
[----:B------:R-:W3:Y:S01]  /*311e0*/  LDL.LU.64 R14, [R1+0x388] ;  /* 0x00038800010e7983 */ /* 0x000ee20000300a00 */
[----:B------:R-:W-:-:S02]  /*311f0*/  IMAD.MOV.U32 R24, RZ, RZ, R7 ;  /* 0x000000ffff187224 */ /* 0x000fc400078e0007 */
[----:B------:R-:W-:Y:S01]  /*31200*/  IMAD.MOV.U32 R25, RZ, RZ, R6 ;  /* 0x000000ffff197224 */ /* 0x000fe200078e0006 */
[C---:B--2---:R-:W-:Y:S01]  /*31210*/  HMMA.16816.F32 R20, R16.reuse, R20, R8 ;  /* 0x000000141014723c */ /* 0x044fe20000001808 */
[----:B------:R-:W2:Y:S04]  /*31220*/  LDL.LU.64 R10, [R1+0x4088] ;  /* 0x00408800010a7983 */ /* 0x000ea80000300a00 */
[----:B------:R-:W2:Y:S03]  /*31230*/  LDL.LU.64 R8, [R1+0x4080] ;  /* 0x0040800001087983 */ /* 0x000ea60000300a00 */
[C---:B---3--:R-:W-:Y:S11]  /*31240*/  HMMA.16816.F32 R12, R16.reuse, R24, R12 ;  /* 0x00000018100c723c */ /* 0x048ff6000000180c */
[----:B------:R-:W-:Y:S04]  /*31250*/  STL.64 [R1+0x3f0], R20 ;  /* 0x0003f01401007387 */ /* 0x000fe80000100a00 */
[----:B------:R0:W-:Y:S04]  /*31260*/  STL.64 [R1+0x3f8], R22 ;  /* 0x0003f81601007387 */ /* 0x0001e80000100a00 */
[----:B0-----:R-:W3:Y:S04]  /*31270*/  LDL.LU.64 R22, [R1+0x4078] ;  /* 0x0040780001167983 */ /* 0x001ee80000300a00 */
[----:B------:R-:W3:Y:S04]  /*31280*/  LDL.LU.64 R20, [R1+0x4070] ;  /* 0x0040700001147983 */ /* 0x000ee80000300a00 */
[----:B------:R-:W4:Y:S04]  /*31290*/  LDL.LU.64 R24, [R1+0x6f0] ;  /* 0x0006f00001187983 */ /* 0x000f280000300a00 */
[----:B------:R-:W-:Y:S04]  /*312a0*/  STL.64 [R1+0x3e0], R12 ;  /* 0x0003e00c01007387 */ /* 0x000fe80000100a00 */
[----:B------:R-:W-:Y:S04]  /*312b0*/  STL.64 [R1+0x3e8], R14 ;  /* 0x0003e80e01007387 */ /* 0x000fe80000100a00 */
[----:B------:R-:W3:Y:S01]  /*312c0*/  LDL.LU.64 R26, [R1+0x6f8] ;  /* 0x0006f800011a7983 */ /* 0x000ee20000300a00 */
[----:B--2---:R-:W-:-:S15]  /*312d0*/  HMMA.16816.F32 R8, R16, R4, R8 ;  /* 0x000000041008723c */ /* 0x004fde0000001808 */
[----:B------:R-:W-:-:S04]  /*312e0*/  NOP ;  /* 0x0000000000007918 */ /* 0x000fc80000000000 */
[----:B------:R-:W-:Y:S04]  /*312f0*/  STL.64 [R1+0x340], R8 ;  /* 0x0003400801007387 */ /* 0x000fe80000100a00 */
[----:B------:R-:W-:Y:S04]  /*31300*/  STL.64 [R1+0x348], R10 ;  /* 0x0003480a01007387 */ /* 0x000fe80000100a00 */
[----:B---3--:R-:W-:Y:S04]  /*31310*/  STL.64 [R1+0x4060], R26 ;  /* 0x0040601a01007387 */ /* 0x008fe80000100a00 */
[----:B----4-:R0:W-:Y:S04]  /*31320*/  STL.64 [R1+0x4058], R24 ;  /* 0x0040581801007387 */ /* 0x0101e80000100a00 */
[----:B0-----:R-:W2:Y:S04]  /*31330*/  LDL.64 R24, [R1+0x20] ;  /* 0x0000200001187983 */ /* 0x001ea80000100a00 */
[----:B------:R0:W-:Y:S04]  /*31340*/  STL.64 [R1+0x4020], R4 ;  /* 0x0040200401007387 */ /* 0x0001e80000100a00 */
[----:B0-----:R-:W3:Y:S04]  /*31350*/  LDL.64 R4, [R1+0x60] ;  /* 0x0000600001047983 */ /* 0x001ee80000100a00 */
[----:B---3--:R0:W-:Y:S04]  /*31360*/  STL.64 [R1+0x4030], R4 ;  /* 0x0040300401007387 */ /* 0x0081e80000100a00 */
[----:B0-----:R-:W3:Y:S04]  /*31370*/  LDL.64 R4, [R1] ;  /* 0x0000000001047983 */ /* 0x001ee80000100a00 */
[----:B---3--:R0:W-:Y:S04]  /*31380*/  STL.64 [R1+0x4068], R4 ;  /* 0x0040680401007387 */ /* 0x0081e80000100a00 */
[----:B0-----:R-:W2:Y:S04]  /*31390*/  LDL.LU.64 R4, [R1+0x770] ;  /* 0x0007700001047983 */ /* 0x001ea80000300a00 */
[----:B------:R-:W2:Y:S04]  /*313a0*/  LDL.LU.64 R6, [R1+0x778] ;  /* 0x0007780001067983 */ /* 0x000ea80000300a00 */
[----:B------:R-:W3:Y:S04]  /*313b0*/  LDL.LU.64 R8, [R1+0x590] ;  /* 0x0005900001087983 */ /* 0x000ee80000300a00 */
[----:B------:R-:W4:Y:S04]  /*313c0*/  LDL.LU.64 R10, [R1+0x598] ;  /* 0x00059800010a7983 */ /* 0x000f280000300a00 */
[----:B----4-:R-:W-:Y:S04]  /*313d0*/  STL.64 [R1+0x3fc0], R10 ;  /* 0x003fc00a01007387 */ /* 0x010fe80000100a00 */
[----:B---3--:R0:W-:Y:S04]  /*313e0*/  STL.64 [R1+0x3fb8], R8 ;  /* 0x003fb80801007387 */ /* 0x0081e80000100a00 */
[----:B0-----:R-:W3:Y:S04]  /*313f0*/  LDL.LU.64 R8, [R1+0x640] ;  /* 0x0006400001087983 */ /* 0x001ee80000300a00 */
[----:B------:R-:W4:Y:S01]  /*31400*/  LDL.LU.64 R10, [R1+0x648] ;  /* 0x00064800010a7983 */ /* 0x000f220000300a00 */
[----:B--2---:R-:W-:Y:S03]  /*31410*/  HMMA.16816.F32 R4, R20, R24, R4 ;  /* 0x000000181404723c */ /* 0x004fe60000001804 */
[----:B----4-:R-:W-:Y:S04]  /*31420*/  STL.64 [R1+0x3fd0], R10 ;  /* 0x003fd00a01007387 */ /* 0x010fe80000100a00 */
[----:B---3--:R0:W-:Y:S04]  /*31430*/  STL.64 [R1+0x3fc8], R8 ;  /* 0x003fc80801007387 */ /* 0x0081e80000100a00 */
[----:B------:R-:W2:Y:S04]  /*31440*/  LDL.LU.64 R12, [R1+0x5b0] ;  /* 0x0005b000010c7983 */ /* 0x000ea80000300a00 */
[----:B------:R-:W2:Y:S04]  /*31450*/  LDL.LU.64 R14, [R1+0x5b8] ;  /* 0x0005b800010e7983 */ /* 0x000ea80000300a00 */
[----:B------:R-:W3:Y:S01]  /*31460*/  LDL.LU.64 R16, [R1+0x50] ;  /* 0x0000500001107983 */ /* 0x000ee20000300a00 */
[----:B0-----:R-:W-:-:S02]  /*31470*/  IMAD.MOV.U32 R8, RZ, RZ, R3 ;  /* 0x000000ffff087224 */ /* 0x001fc400078e0003 */
[----:B------:R-:W-:Y:S02]  /*31480*/  IMAD.MOV.U32 R9, RZ, RZ, R2 ;  /* 0x000000ffff097224 */ /* 0x000fe400078e0002 */
[----:B------:R-:W-:Y:S02]  /*31490*/  IMAD.MOV.U32 R3, RZ, RZ, R24 ;  /* 0x000000ffff037224 */ /* 0x000fe400078e0018 */
[----:B------:R-:W-:Y:S01]  /*314a0*/  IMAD.MOV.U32 R2, RZ, RZ, R25 ;  /* 0x000000ffff027224 */ /* 0x000fe200078e0019 */
[----:B---3--:R0:W-:Y:S04]  /*314b0*/  STL.64 [R1+0x4038], R16 ;  /* 0x0040381001007387 */ /* 0x0081e80000100a00 */
[----:B0-----:R-:W3:Y:S04]  /*314c0*/  LDL.LU.64 R16, [R1+0x660] ;  /* 0x0006600001107983 */ /* 0x001ee80000300a00 */
[----:B------:R-:W3:Y:S04]  /*314d0*/  LDL.LU.64 R18, [R1+0x668] ;  /* 0x0006680001127983 */ /* 0x000ee80000300a00 */
[----:B------:R0:W-:Y:S04]  /*314e0*/  STL.64 [R1+0x3d0], R4 ;  /* 0x0003d00401007387 */ /* 0x0001e80000100a00 */
[----:B------:R-:W-:Y:S04]  /*314f0*/  STL.64 [R1+0x3d8], R6 ;  /* 0x0003d80601007387 */ /* 0x000fe80000100a00 */
[----:B0-----:R-:W3:Y:S04]  /*31500*/  LDL.LU.64 R4, [R1+0x4068] ;  /* 0x0040680001047983 */ /* 0x001ee80000300a00 */
[----:B------:R-:W4:Y:S04]  /*31510*/  LDL.LU.64 R26, [R1+0x4060] ;  /* 0x00406000011a7983 */ /* 0x000f280000300a00 */
[----:B------:R-:W4:Y:S02]  /*31520*/  LDL.LU.64 R24, [R1+0x4058] ;  /* 0x0040580001187983 */ /* 0x000f240000300a00 */
[----:B----4-:R-:W-:-:S15]  /*31530*/  HMMA.16816.F32 R24, R20, R8, R24 ;  /* 0x000000081418723c */ /* 0x010fde0000001818 */
[----:B------:R-:W-:-:S04]  /*31540*/  NOP ;  /* 0x0000000000007918 */ /* 0x000fc80000000000 */
[----:B------:R-:W-:Y:S04]  /*31550*/  STL.64 [R1+0x3c0], R24 ;  /* 0x0003c01801007387 */ /* 0x000fe80000100a00 */
[----:B------:R0:W-:Y:S04]  /*31560*/  STL.64 [R1+0x3c8], R26 ;  /* 0x0003c81a01007387 */ /* 0x0001e80000100a00 */
[----:B0-----:R-:W4:Y:S04]  /*31570*/  LDL.LU.64 R26, [R1+0x4050] ;  /* 0x00405000011a7983 */ /* 0x001f280000300a00 */
[----:B------:R-:W2:Y:S04]  /*31580*/  LDL.LU.64 R24, [R1+0x4048] ;  /* 0x0040480001187983 */ /* 0x000ea80000300a00 */
[----:B------:R0:W-:Y:S02]  /*31590*/  STL.64 [R1+0x3fe8], R8 ;  /* 0x003fe80801007387 */ /* 0x0001e40000100a00 */
[----:B0-----:R-:W-:-:S02]  /*315a0*/  IMAD.MOV.U32 R8, RZ, RZ, R3 ;  /* 0x000000ffff087224 */ /* 0x001fc400078e0003 */
[----:B------:R-:W-:-:S05]  /*315b0*/  IMAD.MOV.U32 R9, RZ, RZ, R2 ;  /* 0x000000ffff097224 */ /* 0x000fca00078e0002 */
[----:B------:R3:W-:Y:S02]  /*315c0*/  STL.64 [R1+0x4028], R8 ;  /* 0x0040280801007387 */ /* 0x0007e40000100a00 */
[----:B---3--:R-:W-:Y:S01]  /*315d0*/  HMMA.16816.F32 R8, R20, R4, R16 ;  /* 0x000000041408723c */ /* 0x008fe20000001810 */
[----:B------:R-:W-:Y:S02]  /*315e0*/  IMAD.MOV.U32 R3, RZ, RZ, R4 ;  /* 0x000000ffff037224 */ /* 0x000fe400078e0004 */
[----:B------:R-:W-:-:S15]  /*315f0*/  IMAD.MOV.U32 R2, RZ, RZ, R5 ;  /* 0x000000ffff027224 */ /* 0x000fde00078e0005 */
[----:B------:R-:W-:Y:S01]  /*31600*/  NOP ;  /* 0x0000000000007918 */ /* 0x000fe20000000000 */
[----:B------:R0:W-:Y:S04]  /*31610*/  STL.64 [R1+0x3b0], R8 ;  /* 0x0003b00801007387 */ /* 0x0001e80000100a00 */
[----:B------:R1:W-:Y:S04]  /*31620*/  STL.64 [R1+0x3b8], R10 ;  /* 0x0003b80a01007387 */ /* 0x0003e80000100a00 */
[----:B------:R-:W3:Y:S04]  /*31630*/  LDL.LU.64 R16, [R1+0x530] ;  /* 0x0005300001107983 */ /* 0x000ee80000300a00 */
[----:B------:R-:W3:Y:S04]  /*31640*/  LDL.LU.64 R18, [R1+0x538] ;  /* 0x0005380001127983 */ /* 0x000ee80000300a00 */
[----:B------:R-:W3:Y:S04]  /*31650*/  LDL.LU.64 R4, [R1+0x370] ;  /* 0x0003700001047983 */ /* 0x000ee80000300a00 */
[----:B------:R-:W3:Y:S04]  /*31660*/  LDL.LU.64 R6, [R1+0x378] ;  /* 0x0003780001067983 */ /* 0x000ee80000300a00 */
[----:B0-----:R-:W3:Y:S04]  /*31670*/  LDL.LU.64 R8, [R1+0x260] ;  /* 0x0002600001087983 */ /* 0x001ee80000300a00 */
[----:B-1----:R-:W3:Y:S01]  /*31680*/  LDL.LU.64 R10, [R1+0x268] ;  /* 0x00026800010a7983 */ /* 0x002ee20000300a00 */
[----:B--2---:R-:W-:-:S15]  /*31690*/  HMMA.16816.F32 R12, R20, R24, R12 ;  /* 0x00000018140c723c */ /* 0x004fde000000180c */
[----:B------:R-:W-:-:S04]  /*316a0*/  NOP ;  /* 0x0000000000007918 */ /* 0x000fc80000000000 */
[----:B------:R0:W-:Y:S04]  /*316b0*/  STL.64 [R1+0x3a0], R12 ;  /* 0x0003a00c01007387 */ /* 0x0001e80000100a00 */
[----:B------:R-:W-:Y:S04]  /*316c0*/  STL.64 [R1+0x3a8], R14 ;  /* 0x0003a80e01007387 */ /* 0x000fe80000100a00 */
[----:B0-----:R-:W3:Y:S04]  /*316d0*/  LDL.LU.64 R12, [R1+0x4040] ;  /* 0x00404000010c7983 */ /* 0x001ee80000300a00 */
[----:B----4-:R-:W-:Y:S04]  /*316e0*/  STL.64 [R1+0x3fe0], R26 ;  /* 0x003fe01a01007387 */ /* 0x010fe80000100a00 */
[----:B------:R0:W-:Y:S04]  /*316f0*/  STL.64 [R1+0x3fd8], R24 ;  /* 0x003fd81801007387 */ /* 0x0001e80000100a00 */
[----:B0-----:R-:W2:Y:S04]  /*31700*/  LDL.LU.64 R24, [R1+0x6c0] ;  /* 0x0006c00001187983 */ /* 0x001ea80000300a00 */
[----:B------:R-:W4:Y:S04]  /*31710*/  LDL.LU.64 R26, [R1+0x6c8] ;  /* 0x0006c800011a7983 */ /* 0x000f280000300a00 */
[----:B----4-:R-:W-:Y:S04]  /*31720*/  STL.64 [R1+0x3ff8], R26 ;  /* 0x003ff81a01007387 */ /* 0x010fe80000100a00 */
[----:B--2---:R0:W-:Y:S04]  /*31730*/  STL.64 [R1+0x3ff0], R24 ;  /* 0x003ff01801007387 */ /* 0x0041e80000100a00 */
[----:B0-----:R-:W2:Y:S04]  /*31740*/  LDL.LU.64 R24, [R1+0x740] ;  /* 0x0007400001187983 */ /* 0x001ea80000300a00 */
[----:B------:R-:W4:Y:S01]  /*31750*/  LDL.LU.64 R26, [R1+0x748] ;  /* 0x00074800011a7983 */ /* 0x000f220000300a00 */
[C---:B---3--:R-:W-:Y:S03]  /*31760*/  HMMA.16816.F32 R16, R20.reuse, R12, R16 ;  /* 0x0000000c1410723c */ /* 0x048fe60000001810 */
[----:B----4-:R-:W-:Y:S04]  /*31770*/  STL.64 [R1+0x4018], R26 ;  /* 0x0040181a01007387 */ /* 0x010fe80000100a00 */
[----:B--2---:R0:W-:Y:S04]  /*31780*/  STL.64 [R1+0x4010], R24 ;  /* 0x0040101801007387 */ /* 0x0041e80000100a00 */
[----:B0-----:R-:W2:Y:S04]  /*31790*/  LDL.LU.64 R24, [R1+0x220] ;  /* 0x0002200001187983 */ /* 0x001ea80000300a00 */
[----:B------:R-:W2:Y:S04]  /*317a0*/  LDL.LU.64 R26, [R1+0x228] ;  /* 0x00022800011a7983 */ /* 0x000ea80000300a00 */
[----:B------:R0:W-:Y:S04]  /*317b0*/  STL.64 [R1+0x390], R16 ;  /* 0x0003901001007387 */ /* 0x0001e80000100a00 */
[----:B------:R-:W-:Y:S04]  /*317c0*/  STL.64 [R1+0x398], R18 ;  /* 0x0003981201007387 */ /* 0x000fe80000100a00 */
[----:B0-----:R-:W3:Y:S02]  /*317d0*/  LDL.LU.64 R16, [R1+0x4038] ;  /* 0x0040380001107983 */ /* 0x001ee40000300a00 */
[----:B---3--:R-:W-:-:S15]  /*317e0*/  HMMA.16816.F32 R4, R20, R16, R4 ;  /* 0x000000101404723c */ /* 0x008fde0000001804 */
[----:B------:R-:W-:-:S04]  /*317f0*/  NOP ;  /* 0x0000000000007918 */ /* 0x000fc80000000000 */
[----:B------:R0:W-:Y:S04]  /*31800*/  STL.64 [R1+0x380], R4 ;  /* 0x0003800401007387 */ /* 0x0001e80000100a00 */
[----:B------:R-:W-:Y:S04]  /*31810*/  STL.64 [R1+0x388], R6 ;  /* 0x0003880601007387 */ /* 0x000fe80000100a00 */
[----:B0-----:R-:W3:Y:S02]  /*31820*/  LDL.LU.64 R4, [R1+0x4030] ;  /* 0x0040300001047983 */ /* 0x001ee40000300a00 */
[----:B---3--:R-:W-:-:S15]  /*31830*/  HMMA.16816.F32 R8, R20, R4, R8 ;  /* 0x000000041408723c */ /* 0x008fde0000001808 */
[----:B------:R-:W-:-:S04]  /*31840*/  NOP ;  /* 0x0000000000007918 */ /* 0x000fc80000000000 */
[----:B------:R0:W-:Y:S04]  /*31850*/  STL.64 [R1+0x370], R8 ;  /* 0x0003700801007387 */ /* 0x0001e80000100a00 */
[----:B------:R1:W-:Y:S04]  /*31860*/  STL.64 [R1+0x378], R10 ;  /* 0x0003780a01007387 */ /* 0x0003e80000100a00 */
[----:B0-----:R-:W3:Y:S01]  /*31870*/  LDL.LU.64 R8, [R1+0x4028] ;  /* 0x0040280001087983 */ /* 0x001ee20000300a00 */
[----:B-1----:R-:W-:Y:S02]  /*31880*/  IMAD.MOV.U32 R11, RZ, RZ, R4 ;  /* 0x000000ffff0b7224 */ /* 0x002fe400078e0004 */
[----:B------:R-:W-:-:S02]  /*31890*/  IMAD.MOV.U32 R10, RZ, RZ, R5 ;  /* 0x000000ffff0a7224 */ /* 0x000fc400078e0005 */
[----:B------:R-:W2:Y:S02]  /*318a0*/  LDL.LU.64 R4, [R1+0x4020] ;  /* 0x0040200001047983 */ /* 0x000ea40000300a00 */
[----:B--2---:R-:W-:Y:S02]  /*318b0*/  HMMA.16816.F32 R20, R20, R4, R24 ;  /* 0x000000041414723c */ /* 0x004fe40000001818 */
[----:B------:R-:W3:Y:S04]  /*318c0*/  LDL.LU.64 R26, [R1+0x4018] ;  /* 0x00401800011a7983 */ /* 0x000ee80000300a00 */
[----:B------:R-:W3:Y:S04]  /*318d0*/  LDL.LU.64 R24, [R1+0x4010] ;  /* 0x0040100001187983 */ /* 0x000ee80000300a00 */
[----:B------:R-:W3:Y:S04]  /*318e0*/  LDL.LU.64 R6, [R1+0x4008] ;  /* 0x0040080001067983 */ /* 0x000ee80000300a00 */
[----:B------:R-:W3:Y:S05]  /*318f0*/  LDL.LU.64 R4, [R1+0x4000] ;  /* 0x0040000001047983 */ /* 0x000eea0000300a00 */
[----:B------:R0:W-:Y:S02]  /*31900*/  STL.64 [R1+0x2b0], R20 ;  /* 0x0002b01401007387 */ /* 0x0001e40000100a00 */
[----:B0-----:R-:W-:-:S02]  /*31910*/  IMAD.MOV.U32 R20, RZ, RZ, R11 ;  /* 0x000000ffff147224 */ /* 0x001fc400078e000b */
[----:B------:R-:W-:Y:S01]  /*31920*/  IMAD.MOV.U32 R21, RZ, RZ, R10 ;  /* 0x000000ffff157224 */ /* 0x000fe200078e000a */
[----:B------:R-:W-:Y:S04]  /*31930*/  STL.64 [R1+0x2b8], R22 ;  /* 0x0002b81601007387 */ /* 0x000fe80000100a00 */
[----:B------:R-:W-:Y:S01]  /*31940*/  STL.64 [R1+0x3fa8], R20 ;  /* 0x003fa81401007387 */ /* 0x000fe20000100a00 */
[----:B---3--:R-:W-:Y:S03]  /*31950*/  HMMA.16816.F32 R8, R4, R8, R24 ;  /* 0x000000080408723c */ /* 0x008fe60000001818 */
[----:B------:R-:W2:Y:S04]  /*31960*/  LDL.LU.64 R26, [R1+0x3ff8] ;  /* 0x003ff800011a7983 */ /* 0x000ea80000300a00 */
[----:B------:R-:W2:-:S12]  /*31970*/  LDL.LU.64 R24, [R1+0x3ff0] ;  /* 0x003ff00001187983 */ /* 0x000e980000300a00 */
[----:B------:R0:W-:Y:S04]  /*31980*/  STL.64 [R1+0x2a0], R8 ;  /* 0x0002a00801007387 */ /* 0x0001e80000100a00 */
[----:B------:R2:W-:Y:S04]  /*31990*/  STL.64 [R1+0x2a8], R10 ;  /* 0x0002a80a01007387 */ /* 0x0005e80000100a00 */
[----:B0-----:R-:W2:Y:S02]  /*319a0*/  LDL.LU.64 R8, [R1+0x3fe8] ;  /* 0x003fe80001087983 */ /* 0x001ea40000300a00 */
[----:B--2---:R-:W-:Y:S02]  /*319b0*/  HMMA.16816.F32 R8, R4, R8, R24 ;  /* 0x000000080408723c */ /* 0x004fe40000001818 */
[----:B------:R-:W2:Y:S04]  /*319c0*/  LDL.LU.64 R26, [R1+0x3fe0] ;  /* 0x003fe000011a7983 */ /* 0x000ea80000300a00 */
[----:B------:R-:W3:-:S13]  /*319d0*/  LDL.LU.64 R24, [R1+0x3fd8] ;  /* 0x003fd80001187983 */ /* 0x000eda0000300a00 */
[----:B------:R-:W-:Y:S04]  /*319e0*/  STL.64 [R1+0x290], R8 ;  /* 0x0002900801007387 */ /* 0x000fe80000100a00 */
[----:B------:R0:W-:Y:S04]  /*319f0*/  STL.64 [R1+0x298], R10 ;  /* 0x0002980a01007387 */ /* 0x0001e80000100a00 */
[----:B0-----:R-:W4:Y:S04]  /*31a00*/  LDL.LU.64 R10, [R1+0x3fd0] ;  /* 0x003fd000010a7983 */ /* 0x001f280000300a00 */
[----:B------:R-:W4:Y:S01]  /*31a10*/  LDL.LU.64 R8, [R1+0x3fc8] ;  /* 0x003fc80001087983 */ /* 0x000f220000300a00 */
[----:B------:R-:W-:-:S02]  /*31a20*/  IMAD.MOV.U32 R20, RZ, RZ, R3 ;  /* 0x000000ffff147224 */ /* 0x000fc400078e0003 */
[----:B------:R-:W-:-:S07]  /*31a30*/  IMAD.MOV.U32 R21, RZ, RZ, R2 ;  /* 0x000000ffff157224 */ /* 0x000fce00078e0002 */
[----:B----4-:R-:W-:Y:S01]  /*31a40*/  HMMA.16816.F32 R20, R4, R20, R8 ;  /* 0x000000140414723c */ /* 0x010fe20000001808 */
[----:B------:R-:W4:Y:S04]  /*31a50*/  LDL.LU.64 R10, [R1+0x3fc0] ;  /* 0x003fc000010a7983 */ /* 0x000f280000300a00 */
[----:B------:R-:W4:-:S14]  /*31a60*/  LDL.LU.64 R8, [R1+0x3fb8] ;  /* 0x003fb80001087983 */ /* 0x000f1c0000300a00 */
[----:B------:R0:W-:Y:S04]  /*31a70*/  STL.64 [R1+0x280], R20 ;  /* 0x0002801401007387 */ /* 0x0001e80000100a00 */
[----:B------:R1:W-:Y:S04]  /*31a80*/  STL.64 [R1+0x288], R22 ;  /* 0x0002881601007387 */ /* 0x0003e80000100a00 */
[----:B0-----:R-:W4:Y:S04]  /*31a90*/  LDL.LU.64 R20, [R1+0x4d0] ;  /* 0x0004d00001147983 */ /* 0x001f280000300a00 */
[----:B-1----:R-:W4:Y:S04]  /*31aa0*/  LDL.LU.64 R22, [R1+0x4d8] ;  /* 0x0004d80001167983 */ /* 0x002f280000300a00 */
[----:B--2---:R-:W-:Y:S04]  /*31ab0*/  STL.64 [R1+0x3f80], R26 ;  /* 0x003f801a01007387 */ /* 0x004fe80000100a00 */
[----:B---3--:R0:W-:Y:S01]  /*31ac0*/  STL.64 [R1+0x3f78], R24 ;  /* 0x003f781801007387 */ /* 0x0081e20000100a00 */
[----:B----4-:R-:W-:-:S15]  /*31ad0*/  HMMA.16816.F32 R8, R4, R24, R8 ;  /* 0x000000180408723c */ /* 0x010fde0000001808 */
[----:B------:R-:W-:-:S04]  /*31ae0*/  NOP ;  /* 0x0000000000007918 */ /* 0x000fc80000000000 */
[----:B------:R-:W-:Y:S04]  /*31af0*/  STL.64 [R1+0x270], R8 ;  /* 0x0002700801007387 */ /* 0x000fe80000100a00 */
[----:B------:R-:W-:Y:S04]  /*31b00*/  STL.64 [R1+0x278], R10 ;  /* 0x0002780a01007387 */ /* 0x000fe80000100a00 */
[----:B0-----:R-:W2:Y:S01]  /*31b10*/  LDL.LU.64 R24, [R1+0x70] ;  /* 0x0000700001187983 */ /* 0x001ea20000300a00 */
[----:B------:R-:W-:Y:S02]  /*31b20*/  IMAD.MOV.U32 R3, RZ, RZ, R12 ;  /* 0x000000ffff037224 */ /* 0x000fe400078e000c */
[----:B------:R-:W-:Y:S01]  /*31b30*/  IMAD.MOV.U32 R2, RZ, RZ, R13 ;  /* 0x000000ffff027224 */ /* 0x000fe200078e000d */
[----:B------:R-:W-:Y:S04]  /*31b40*/  LDSM.16.MT88.4 R8, [R28+UR5+0x100] ;  /* 0x000100051c08783b */ /* 0x000fe80008004200 */
[----:B--2---:R0:W-:Y:S04]  /*31b50*/  STL.64 [R1+0x3fa0], R24 ;  /* 0x003fa01801007387 */ /* 0x0041e80000100a00 */
[----:B0-----:R-:W2:Y:S04]  /*31b60*/  LDL.LU.64 R24, [R1+0x510] ;  /* 0x0005100001187983 */ /* 0x001ea80000300a00 */
[----:B------:R-:W2:Y:S01]  /*31b70*/  LDL.LU.64 R26, [R1+0x518] ;  /* 0x00051800011a7983 */ /* 0x000ea20000300a00 */
[C---:B------:R-:W-:Y:S08]  /*31b80*/  HMMA.16816.F32 R20, R4.reuse, R16, R20 ;  /* 0x000000100414723c */ /* 0x040ff00000001814 */
[----:B--2---:R-:W-:Y:S01]  /*31b90*/  HMMA.16816.F32 R24, R4, R12, R24 ;  /* 0x0000000c0418723c */ /* 0x004fe20000001818 */
[----:B------:R-:W0:-:S15]  /*31ba0*/  LDSM.16.MT88.4 R12, [R28+UR5+0x180] ;  /* 0x000180051c0c783b */ /* 0x000e1e0008004200 */
[----:B------:R-:W-:-:S03]  /*31bb0*/  NOP ;  /* 0x0000000000007918 */ /* 0x000fc60000000000 */
[----:B------:R1:W-:Y:S04]  /*31bc0*/  STL.64 [R1+0x260], R24 ;  /* 0x0002601801007387 */ /* 0x0003e80000100a00 */
[----:B------:R2:W-:Y:S04]  /*31bd0*/  STL.64 [R1+0x268], R26 ;  /* 0x0002681a01007387 */ /* 0x0005e80000100a00 */
[----:B-1----:R-:W3:Y:S04]  /*31be0*/  LDL.LU.64 R24, [R1+0x4a0] ;  /* 0x0004a00001187983 */ /* 0x002ee80000300a00 */
[----:B--2---:R-:W3:Y:S04]  /*31bf0*/  LDL.LU.64 R26, [R1+0x4a8] ;  /* 0x0004a800011a7983 */ /* 0x004ee80000300a00 */
[----:B------:R-:W2:Y:S04]  /*31c00*/  LDL.LU R28, [R1+0x3fb0] ;  /* 0x003fb000011c7983 */ /* 0x000ea80000300800 */
[----:B0-----:R-:W-:Y:S04]  /*31c10*/  STL.64 [R1+0x3f50], R14 ;  /* 0x003f500e01007387 */ /* 0x001fe80000100a00 */
[----:B------:R0:W-:Y:S04]  /*31c20*/  STL.64 [R1+0x3f48], R12 ;  /* 0x003f480c01007387 */ /* 0x0001e80000100a00 */
[----:B0-----:R-:W4:Y:S04]  /*31c30*/  LDL.LU.64 R12, [R1+0x470] ;  /* 0x00047000010c7983 */ /* 0x001f280000300a00 */
[----:B------:R-:W4:Y:S04]  /*31c40*/  LDL.LU.64 R14, [R1+0x478] ;  /* 0x00047800010e7983 */ /* 0x000f280000300a00 */
[----:B------:R0:W-:Y:S04]  /*31c50*/  STL.64 [R1+0x250], R20 ;  /* 0x0002501401007387 */ /* 0x0001e80000100a00 */
[----:B------:R1:W-:Y:S04]  /*31c60*/  STL.64 [R1+0x258], R22 ;  /* 0x0002581601007387 */ /* 0x0003e80000100a00 */
[----:B0-----:R-:W3:Y:S01]  /*31c70*/  LDL.LU.64 R20, [R1+0x3fa8] ;  /* 0x003fa80001147983 */ /* 0x001ee20000300a00 */
[----:B-1----:R-:W-:-:S02]  /*31c80*/  IMAD.MOV.U32 R23, RZ, RZ, R16 ;  /* 0x000000ffff177224 */ /* 0x002fc400078e0010 */
[----:B------:R-:W-:Y:S02]  /*31c90*/  IMAD.MOV.U32 R22, RZ, RZ, R17 ;  /* 0x000000ffff167224 */ /* 0x000fe400078e0011 */
[----:B------:R-:W0:Y:S04]  /*31ca0*/  LDSM.16.MT88.4 R16, [R0+UR5+0x2000] ;  /* 0x002000050010783b */ /* 0x000e280008004200 */
[----:B0-----:R-:W-:Y:S04]  /*31cb0*/  STL.64 [R1+0x3ec0], R18 ;  /* 0x003ec01201007387 */ /* 0x001fe80000100a00 */
[----:B------:R0:W-:Y:S02]  /*31cc0*/  STL.64 [R1+0x3eb8], R16 ;  /* 0x003eb81001007387 */ /* 0x0001e40000100a00 */
[----:B0-----:R-:W-:-:S02]  /*31cd0*/  IMAD.MOV.U32 R16, RZ, RZ, R23 ;  /* 0x000000ffff107224 */ /* 0x001fc400078e0017 */
[----:B------:R-:W-:-:S05]  /*31ce0*/  IMAD.MOV.U32 R17, RZ, RZ, R22 ;  /* 0x000000ffff117224 */ /* 0x000fca00078e0016 */
[----:B------:R0:W-:Y:S04]  /*31cf0*/  STL.64 [R1+0x3f88], R16 ;  /* 0x003f881001007387 */ /* 0x0001e80000100a00 */
[----:B0-----:R-:W2:Y:S01]  /*31d00*/  LDL.LU.64 R16, [R1+0x10] ;  /* 0x0000100001107983 */ /* 0x001ea20000300a00 */
[C---:B---3--:R-:W-:Y:S03]  /*31d10*/  HMMA.16816.F32 R20, R4.reuse, R20, R24 ;  /* 0x000000140414723c */ /* 0x048fe60000001818 */
[----:B--2---:R0:W-:Y:S04]  /*31d20*/  STL.64 [R1+0x3f98], R16 ;  /* 0x003f981001007387 */ /* 0x0041e80000100a00 */
[----:B0-----:R-:W2:Y:S04]  /*31d30*/  LDL.LU.64 R16, [R1+0x20] ;  /* 0x0000200001107983 */ /* 0x001ea80000300a00 */
[----:B------:R-:W4:Y:S08]  /*31d40*/  LDL.LU.64 R24, [R1+0x3fa0] ;  /* 0x003fa00001187983 */ /* 0x000f300000300a00 */
[----:B------:R-:W-:Y:S04]  /*31d50*/  STL.64 [R1+0x240], R20 ;  /* 0x0002401401007387 */ /* 0x000fe80000100a00 */
[----:B------:R-:W-:Y:S04]  /*31d60*/  STL.64 [R1+0x248], R22 ;  /* 0x0002481601007387 */ /* 0x000fe80000100a00 */
[----:B------:R-:W0:Y:S04]  /*31d70*/  LDSM.16.MT88.4 R20, [R0+UR5+0x2080] ;  /* 0x002080050014783b */ /* 0x000e280008004200 */
[----:B0-----:R-:W-:Y:S04]  /*31d80*/  STL.64 [R1+0x3e40], R22 ;  /* 0x003e401601007387 */ /* 0x001fe80000100a00 */
[----:B------:R0:W-:Y:S04]  /*31d90*/  STL.64 [R1+0x3e38], R20 ;  /* 0x003e381401007387 */ /* 0x0001e80000100a00 */
[----:B0-----:R-:W3:Y:S01]  /*31da0*/  LDL.LU.64 R20, [R1] ;  /* 0x0000000001147983 */ /* 0x001ee20000300a00 */
[----:B----4-:R-:W-:Y:S01]  /*31db0*/  HMMA.16816.F32 R4, R4, R24, R12 ;  /* 0x000000180404723c */ /* 0x010fe2000000180c */
[----:B------:R-:W-:-:S02]  /*31dc0*/  IMAD.MOV.U32 R19, RZ, RZ, R24 ;  /* 0x000000ffff137224 */ /* 0x000fc400078e0018 */
[----:B------:R-:W-:Y:S01]  /*31dd0*/  IMAD.MOV.U32 R18, RZ, RZ, R25 ;  /* 0x000000ffff127224 */ /* 0x000fe200078e0019 */
[----:B---3--:R0:W-:-:S15]  /*31de0*/  STL.64 [R1+0x3f90], R20 ;  /* 0x003f901401007387 */ /* 0x0081de0000100a00 */
[----:B------:R-:W-:Y:S04]  /*31df0*/  STL.64 [R1+0x190], R4 ;  /* 0x0001900401007387 */ /* 0x000fe80000100a00 */
[----:B------:R-:W-:Y:S04]  /*31e00*/  STL.64 [R1+0x198], R6 ;  /* 0x0001980601007387 */ /* 0x000fe80000100a00 */
[----:B------:R-:W1:Y:S04]  /*31e10*/  LDSM.16.MT88.4 R4, [R0+UR5+0x2100] ;  /* 0x002100050004783b */ /* 0x000e680008004200 */
[----:B0-----:R-:W3:Y:S04]  /*31e20*/  LDL.LU.64 R20, [R1+0x710] ;  /* 0x0007100001147983 */ /* 0x001ee80000300a00 */
[----:B------:R-:W3:Y:S04]  /*31e30*/  LDL.LU.64 R22, [R1+0x718] ;  /* 0x0007180001167983 */ /* 0x000ee80000300a00 */
[----:B------:R-:W4:Y:S04]  /*31e40*/  LDL.LU.64 R24, [R1+0x690] ;  /* 0x0006900001187983 */ /* 0x000f280000300a00 */
[----:B------:R-:W4:Y:S04]  /*31e50*/  LDL.LU.64 R26, [R1+0x698] ;  /* 0x00069800011a7983 */ /* 0x000f280000300a00 */
[----:B------:R-:W2:Y:S04]  /*31e60*/  LDL.LU.64 R12, [R1+0x620] ;  /* 0x00062000010c7983 */ /* 0x000ea80000300a00 */
[----:B------:R-:W2:Y:S04]  /*31e70*/  LDL.LU.64 R14, [R1+0x628] ;  /* 0x00062800010e7983 */ /* 0x000ea80000300a00 */
[----:B-1----:R0:W-:Y:S04]  /*31e80*/  STL.64 [R1+0x3db8], R6 ;  /* 0x003db80601007387 */ /* 0x0021e80000100a00 */
[----:B------:R1:W-:Y:S04]  /*31e90*/  STL.64 [R1+0x3db0], R4 ;  /* 0x003db00401007387 */ /* 0x0003e80000100a00 */
[----:B0-----:R-:W2:Y:S01]  /*31ea0*/  LDL R6, [R1+0x78] ;  /* 0x0000780001067983 */ /* 0x001ea20000100800 */
[----:B------:R-:W-:-:S02]  /*31eb0*/  IMAD.MOV.U32 R7, RZ, RZ, R28 ;  /* 0x000000ffff077224 */ /* 0x000fc400078e001c */
[----:B-1----:R-:W-:Y:S02]  /*31ec0*/  IMAD.MOV.U32 R4, RZ, RZ, R19 ;  /* 0x000000ffff047224 */ /* 0x002fe400078e0013 */
[----:B------:R-:W-:Y:S01]  /*31ed0*/  IMAD.MOV.U32 R5, RZ, RZ, R18 ;  /* 0x000000ffff057224 */ /* 0x000fe200078e0012 */
[----:B--2---:R-:W-:Y:S04]  /*31ee0*/  STL.64 [R1+0x3f60], R6 ;  /* 0x003f600601007387 */ /* 0x004fe80000100a00 */
[----:B------:R0:W-:Y:S04]  /*31ef0*/  STL.64 [R1+0x3f58], R4 ;  /* 0x003f580401007387 */ /* 0x0001e80000100a00 */
[----:B0-----:R-:W2:Y:S04]  /*31f00*/  LDL.LU.64 R4, [R1+0x790] ;  /* 0x0007900001047983 */ /* 0x001ea80000300a00 */
[----:B------:R-:W2:Y:S02]  /*31f10*/  LDL.LU.64 R6, [R1+0x798] ;  /* 0x0007980001067983 */ /* 0x000ea40000300a00 */
[----:B--2---:R-:W-:-:S15]  /*31f20*/  HMMA.16816.F32 R4, R8, R16, R4 ;  /* 0x000000100804723c */ /* 0x004fde0000001804 */
[----:B------:R-:W-:-:S04]  /*31f30*/  NOP ;  /* 0x0000000000007918 */ /* 0x000fc80000000000 */
[----:B------:R0:W-:Y:S04]  /*31f40*/  STL.64 [R1+0x170], R4 ;  /* 0x0001700401007387 */ /* 0x0001e80000100a00 */
[----:B------:R-:W-:Y:S01]  /*31f50*/  STL.64 [R1+0x178], R6 ;  /* 0x0001780601007387 */ /* 0x000fe20000100a00 */
[----:B0-----:R-:W-:Y:S02]  /*31f60*/  IMAD.MOV.U32 R5, RZ, RZ, R16 ;  /* 0x000000ffff057224 */ /* 0x001fe400078e0010 */
[----:B------:R-:W-:Y:S02]  /*31f70*/  IMAD.MOV.U32 R4, RZ, RZ, R17 ;  /* 0x000000ffff047224 */ /* 0x000fe400078e0011 */
[----:B------:R-:W3:Y:S02]  /*31f80*/  LDL.LU.64 R16, [R1+0x3f98] ;  /* 0x003f980001107983 */ /* 0x000ee40000300a00 */
[----:B---3--:R-:W-:-:S15]  /*31f90*/  HMMA.16816.F32 R20, R8, R16, R20 ;  /* 0x000000100814723c */ /* 0x008fde0000001814 */
[----:B------:R-:W-:-:S04]  /*31fa0*/  NOP ;  /* 0x0000000000007918 */ /* 0x000fc80000000000 */
[----:B------:R0:W-:Y:S04]  /*31fb0*/  STL.64 [R1+0x160], R20 ;  /* 0x0001601401007387 */ /* 0x0001e80000100a00 */
[----:B------:R-:W-:Y:S04]  /*31fc0*/  STL.64 [R1+0x168], R22 ;  /* 0x0001681601007387 */ /* 0x000fe80000100a00 */
[----:B0-----:R-:W4:Y:S01]  /*31fd0*/  LDL.LU.64 R20, [R1+0x3f90] ;  /* 0x003f900001147983 */ /* 0x001f220000300a00 */
[----:B------:R-:W-:Y:S02]  /*31fe0*/  IMAD.MOV.U32 R7, RZ, RZ, R16 ;  /* 0x000000ffff077224 */ /* 0x000fe400078e0010 */
[----:B------:R-:W-:-:S02]  /*31ff0*/  IMAD.MOV.U32 R6, RZ, RZ, R17 ;  /* 0x000000ffff067224 */ /* 0x000fc400078e0011 */
[----:B------:R-:W2:Y:S01]  /*32000*/  LDL.LU.64 R16, [R1+0x3f88] ;  /* 0x003f880001107983 */ /* 0x000ea20000300a00 */
[----:B----4-:R-:W-:-:S15]  /*32010*/  HMMA.16816.F32 R24, R8, R20, R24 ;  /* 0x000000140818723c */ /* 0x010fde0000001818 */
[----:B------:R-:W-:-:S04]  /*32020*/  NOP ;  /* 0x0000000000007918 */ /* 0x000fc80000000000 */
[----:B------:R-:W-:Y:S04]  /*32030*/  STL.64 [R1+0x150], R24 ;  /* 0x0001501801007387 */ /* 0x000fe80000100a00 */
[----:B------:R0:W-:Y:S04]  /*32040*/  STL.64 [R1+0x158], R26 ;  /* 0x0001581a01007387 */ /* 0x0001e80000100a00 */
[----:B0-----:R-:W3:Y:S04]  /*32050*/  LDL.LU.64 R26, [R1+0x3f80] ;  /* 0x003f8000011a7983 */ /* 0x001ee80000300a00 */
[----:B------:R-:W4:Y:S01]  /*32060*/  LDL.LU.64 R24, [R1+0x3f78] ;  /* 0x003f780001187983 */ /* 0x000f220000300a00 */
[----:B------:R-:W-:-:S02]  /*32070*/  IMAD.MOV.U32 R19, RZ, RZ, R20 ;  /* 0x000000ffff137224 */ /* 0x000fc400078e0014 */
[----:B------:R-:W-:Y:S02]  /*32080*/  IMAD.MOV.U32 R18, RZ, RZ, R21 ;  /* 0x000000ffff127224 */ /* 0x000fe400078e0015 */
[----:B----4-:R-:W-:Y:S01]  /*32090*/  HMMA.16816.F32 R20, R8, R24, R12 ;  /* 0x000000180814723c */ /* 0x010fe2000000180c */
[----:B------:R-:W4:Y:S04]  /*320a0*/  LDL.LU.64 R12, [R1+0x570] ;  /* 0x00057000010c7983 */ /* 0x000f280000300a00 */
[----:B------:R-:W4:-:S14]  /*320b0*/  LDL.LU.64 R14, [R1+0x578] ;  /* 0x00057800010e7983 */ /* 0x000f1c0000300a00 */
[----:B------:R-:W-:Y:S04]  /*320c0*/  STL.64 [R1+0x140], R20 ;  /* 0x0001401401007387 */ /* 0x000fe80000100a00 */
[----:B------:R-:W-:Y:S04]  /*320d0*/  STL.64 [R1+0x148], R22 ;  /* 0x0001481601007387 */ /* 0x000fe80000100a00 */
[----:B---3--:R-:W-:Y:S04]  /*320e0*/  STL.64 [R1+0x3f00], R26 ;  /* 0x003f001a01007387 */ /* 0x008fe80000100a00 */
[----:B------:R0:W-:Y:S02]  /*320f0*/  STL.64 [R1+0x3ef8], R24 ;  /* 0x003ef81801007387 */ /* 0x0001e40000100a00 */
[----:B0-----:R-:W-:-:S02]  /*32100*/  IMAD.MOV.U32 R24, RZ, RZ, R19 ;  /* 0x000000ffff187224 */ /* 0x001fc400078e0013 */
[----:B------:R-:W-:-:S05]  /*32110*/  IMAD.MOV.U32 R25, RZ, RZ, R18 ;  /* 0x000000ffff197224 */ /* 0x000fca00078e0012 */
[----:B------:R0:W-:Y:S02]  /*32120*/  STL.64 [R1+0x3f18], R24 ;  /* 0x003f181801007387 */ /* 0x0001e40000100a00 */
[----:B0-----:R-:W-:Y:S02]  /*32130*/  IMAD.MOV.U32 R24, RZ, RZ, R7 ;  /* 0x000000ffff187224 */ /* 0x001fe400078e0007 */
[----:B------:R-:W-:-:S05]  /*32140*/  IMAD.MOV.U32 R25, RZ, RZ, R6 ;  /* 0x000000ffff197224 */ /* 0x000fca00078e0006 */
[----:B------:R0:W-:Y:S02]  /*32150*/  STL.64 [R1+0x3f30], R24 ;  /* 0x003f301801007387 */ /* 0x0001e40000100a00 */
[----:B0-----:R-:W-:Y:S02]  /*32160*/  IMAD.MOV.U32 R24, RZ, RZ, R5 ;  /* 0x000000ffff187224 */ /* 0x001fe400078e0005 */
[----:B------:R-:W-:-:S05]  /*32170*/  IMAD.MOV.U32 R25, RZ, RZ, R4 ;  /* 0x000000ffff197224 */ /* 0x000fca00078e0004 */
[----:B------:R-:W-:Y:S04]  /*32180*/  STL.64 [R1+0x3f68], R24 ;  /* 0x003f681801007387 */ /* 0x000fe80000100a00 */
[----:B------:R-:W3:Y:S04]  /*32190*/  LDL.LU.64 R4, [R1+0x60] ;  /* 0x0000600001047983 */ /* 0x000ee80000300a00 */
[----:B---3--:R-:W-:Y:S04]  /*321a0*/  STL.64 [R1+0x3f70], R4 ;  /* 0x003f700401007387 */ /* 0x008fe80000100a00 */
[----:B------:R-:W3:Y:S04]  /*321b0*/  LDL.LU.64 R20, [R1+0x460] ;  /* 0x0004600001147983 */ /* 0x000ee80000300a00 */
[----:B------:R-:W2:Y:S04]  /*321c0*/  LDL.LU.64 R22, [R1+0x468] ;  /* 0x0004680001167983 */ /* 0x000ea80000300a00 */
[----:B--2---:R-:W-:Y:S04]  /*321d0*/  STL.64 [R1+0x3ed0], R22 ;  /* 0x003ed01601007387 */ /* 0x004fe80000100a00 */
[----:B---3--:R0:W-:Y:S04]  /*321e0*/  STL.64 [R1+0x3ec8], R20 ;  /* 0x003ec81401007387 */ /* 0x0081e80000100a00 */
[----:B0-----:R-:W2:Y:S04]  /*321f0*/  LDL.LU.64 R20, [R1+0x480] ;  /* 0x0004800001147983 */ /* 0x001ea80000300a00 */
[----:B------:R-:W3:Y:S04]  /*32200*/  LDL.LU.64 R22, [R1+0x488] ;  /* 0x0004880001167983 */ /* 0x000ee80000300a00 */
[----:B---3--:R-:W-:Y:S04]  /*32210*/  STL.64 [R1+0x3ee0], R22 ;  /* 0x003ee01601007387 */ /* 0x008fe80000100a00 */
[----:B--2---:R0:W-:Y:S04]  /*32220*/  STL.64 [R1+0x3ed8], R20 ;  /* 0x003ed81401007387 */ /* 0x0041e80000100a00 */
[----:B------:R-:W2:Y:S04]  /*32230*/  LDL.LU.64 R4, [R1+0x4e0] ;  /* 0x0004e00001047983 */ /* 0x000ea80000300a00 */
[----:B------:R-:W2:Y:S01]  /*32240*/  LDL.LU.64 R6, [R1+0x4e8] ;  /* 0x0004e80001067983 */ /* 0x000ea20000300a00 */
[----:B0-----:R-:W-:-:S02]  /*32250*/  IMAD.MOV.U32 R20, RZ, RZ, R3 ;  /* 0x000000ffff147224 */ /* 0x001fc400078e0003 */
[----:B------:R-:W-:-:S07]  /*32260*/  IMAD.MOV.U32 R21, RZ, RZ, R2 ;  /* 0x000000ffff157224 */ /* 0x000fce00078e0002 */
[----:B----4-:R-:W-:-:S15]  /*32270*/  HMMA.16816.F32 R12, R8, R20, R12 ;  /* 0x00000014080c723c */ /* 0x010fde000000180c */
[----:B------:R-:W-:-:S04]  /*32280*/  NOP ;  /* 0x0000000000007918 */ /* 0x000fc80000000000 */
[----:B------:R0:W-:Y:S04]  /*32290*/  STL.64 [R1+0x130], R12 ;  /* 0x0001300c01007387 */ /* 0x0001e80000100a00 */
[----:B------:R1:W-:Y:S04]  /*322a0*/  STL.64 [R1+0x138], R14 ;  /* 0x0001380e01007387 */ /* 0x0003e80000100a00 */
[----:B------:R-:W3:Y:S04]  /*322b0*/  LDL.LU.64 R24, [R1+0x490] ;  /* 0x0004900001187983 */ /* 0x000ee80000300a00 */
[----:B------:R-:W3:Y:S04]  /*322c0*/  LDL.LU.64 R26, [R1+0x498] ;  /* 0x00049800011a7983 */ /* 0x000ee80000300a00 */
        /* <DEDUP_REMOVED lines=8> */
[----:B------:R-:W2:Y:S01]  /*32350*/  LDL.LU.64 R22, [R1+0x618] ;  /* 0x0006180001167983 */ /* 0x000ea20000300a00 */
[C---:B------:R-:W-:Y:S03]  /*32360*/  HMMA.16816.F32 R4, R8.reuse, R16, R4 ;  /* 0x000000100804723c */ /* 0x040fe60000001804 */
[----:B--2---:R-:W-:Y:S04]  /*32370*/  STL.64 [R1+0x3f28], R22 ;  /* 0x003f281601007387 */ /* 0x004fe80000100a00 */
[----:B------:R0:W-:Y:S04]  /*32380*/  STL.64 [R1+0x3f20], R20 ;  /* 0x003f201401007387 */ /* 0x0001e80000100a00 */
[----:B0-----:R-:W2:Y:S04]  /*32390*/  LDL.LU.64 R20, [R1+0x6b0] ;  /* 0x0006b00001147983 */ /* 0x001ea80000300a00 */
[----:B------:R-:W2:Y:S04]  /*323a0*/  LDL.LU.64 R22, [R1+0x6b8] ;  /* 0x0006b80001167983 */ /* 0x000ea80000300a00 */
[----:B--2---:R-:W-:Y:S04]  /*323b0*/  STL.64 [R1+0x3f40], R22 ;  /* 0x003f401601007387 */ /* 0x004fe80000100a00 */
[----:B------:R0:W-:Y:S04]  /*323c0*/  STL.64 [R1+0x3f38], R20 ;  /* 0x003f381401007387 */ /* 0x0001e80000100a00 */
[----:B0-----:R-:W2:Y:S04]  /*323d0*/  LDL.LU.64 R20, [R1+0x750] ;  /* 0x0007500001147983 */ /* 0x001ea80000300a00 */
[----:B------:R-:W2:Y:S04]  /*323e0*/  LDL.LU.64 R22, [R1+0x758] ;  /* 0x0007580001167983 */ /* 0x000ea80000300a00 */
[----:B------:R0:W-:Y:S04]  /*323f0*/  STL.64 [R1+0x120], R4 ;  /* 0x0001200401007387 */ /* 0x0001e80000100a00 */
[----:B------:R-:W-:Y:S04]  /*32400*/  STL.64 [R1+0x128], R6 ;  /* 0x0001280601007387 */ /* 0x000fe80000100a00 */
[----:B0-----:R-:W3:Y:S04]  /*32410*/  LDL.LU.64 R4, [R1+0x3f70] ;  /* 0x003f700001047983 */ /* 0x001ee80000300a00 */
[----:B------:R0:W-:Y:S04]  /*32420*/  STL.64 [R1+0x3ee8], R16 ;  /* 0x003ee81001007387 */ /* 0x0001e80000100a00 */
[----:B0-----:R-:W2:Y:S04]  /*32430*/  LDL.LU.64 R16, [R1+0x4b0] ;  /* 0x0004b00001107983 */ /* 0x001ea80000300a00 */
[----:B------:R-:W2:Y:S01]  /*32440*/  LDL.LU.64 R18, [R1+0x4b8] ;  /* 0x0004b80001127983 */ /* 0x000ea20000300a00 */
[----:B---3--:R-:W-:Y:S01]  /*32450*/  HMMA.16816.F32 R24, R8, R4, R24 ;  /* 0x000000040818723c */ /* 0x008fe20000001818 */
[----:B------:R-:W-:-:S02]  /*32460*/  IMAD.MOV.U32 R3, RZ, RZ, R4 ;  /* 0x000000ffff037224 */ /* 0x000fc400078e0004 */
[----:B------:R-:W-:-:S15]  /*32470*/  IMAD.MOV.U32 R2, RZ, RZ, R5 ;  /* 0x000000ffff027224 */ /* 0x000fde00078e0005 */
[----:B------:R-:W-:Y:S01]  /*32480*/  NOP ;  /* 0x0000000000007918 */ /* 0x000fe20000000000 */
[----:B------:R0:W-:Y:S04]  /*32490*/  STL.64 [R1+0x110], R24 ;  /* 0x0001101801007387 */ /* 0x0001e80000100a00 */
[----:B------:R2:W-:Y:S04]  /*324a0*/  STL.64 [R1+0x118], R26 ;  /* 0x0001181a01007387 */ /* 0x0005e80000100a00 */
[----:B0-----:R-:W2:Y:S04]  /*324b0*/  LDL.LU.64 R24, [R1+0x3f68] ;  /* 0x003f680001187983 */ /* 0x001ea80000300a00 */
[----:B------:R-:W3:Y:S04]  /*324c0*/  LDL.LU.64 R6, [R1+0x3f60] ;  /* 0x003f600001067983 */ /* 0x000ee80000300a00 */
[----:B------:R-:W4:Y:S02]  /*324d0*/  LDL.LU.64 R4, [R1+0x3f58] ;  /* 0x003f580001047983 */ /* 0x000f240000300a00 */
[----:B----4-:R-:W-:Y:S02]  /*324e0*/  HMMA.16816.F32 R8, R8, R4, R12 ;  /* 0x000000040808723c */ /* 0x010fe4000000180c */
[----:B------:R-:W2:Y:S04]  /*324f0*/  LDL.LU.64 R14, [R1+0x3f50] ;  /* 0x003f5000010e7983 */ /* 0x000ea80000300a00 */
[----:B------:R-:W2:-:S13]  /*32500*/  LDL.LU.64 R12, [R1+0x3f48] ;  /* 0x003f4800010c7983 */ /* 0x000e9a0000300a00 */
[----:B------:R-:W-:Y:S04]  /*32510*/  STL.64 [R1+0xb0], R8 ;  /* 0x0000b00801007387 */ /* 0x000fe80000100a00 */
[----:B------:R-:W-:Y:S01]  /*32520*/  STL.64 [R1+0xb8], R10 ;  /* 0x0000b80a01007387 */ /* 0x000fe20000100a00 */
[----:B--2---:R-:W-:Y:S03]  /*32530*/  HMMA.16816.F32 R24, R12, R24, R20 ;  /* 0x000000180c18723c */ /* 0x004fe60000001814 */
[----:B------:R-:W2:Y:S04]  /*32540*/  LDL.LU.64 R22, [R1+0x3f40] ;  /* 0x003f400001167983 */ /* 0x000ea80000300a00 */
[----:B------:R-:W2:-:S12]  /*32550*/  LDL.LU.64 R20, [R1+0x3f38] ;  /* 0x003f380001147983 */ /* 0x000e980000300a00 */
[----:B------:R0:W-:Y:S04]  /*32560*/  STL.64 [R1+0xa0], R24 ;  /* 0x0000a01801007387 */ /* 0x0001e80000100a00 */
[----:B------:R2:W-:Y:S04]  /*32570*/  STL.64 [R1+0xa8], R26 ;  /* 0x0000a81a01007387 */ /* 0x0005e80000100a00 */
[----:B0-----:R-:W2:Y:S02]  /*32580*/  LDL.LU.64 R24, [R1+0x3f30] ;  /* 0x003f300001187983 */ /* 0x001ea40000300a00 */
[----:B--2---:R-:W-:Y:S02]  /*32590*/  HMMA.16816.F32 R24, R12, R24, R20 ;  /* 0x000000180c18723c */ /* 0x004fe40000001814 */
[----:B------:R-:W2:Y:S04]  /*325a0*/  LDL.LU.64 R22, [R1+0x3f28] ;  /* 0x003f280001167983 */ /* 0x000ea80000300a00 */
[----:B------:R-:W2:-:S13]  /*325b0*/  LDL.LU.64 R20, [R1+0x3f20] ;  /* 0x003f200001147983 */ /* 0x000e9a0000300a00 */
[----:B------:R0:W-:Y:S04]  /*325c0*/  STL.64 [R1+0x90], R24 ;  /* 0x0000901801007387 */ /* 0x0001e80000100a00 */
[----:B------:R2:W-:Y:S04]  /*325d0*/  STL.64 [R1+0x98], R26 ;  /* 0x0000981a01007387 */ /* 0x0005e80000100a00 */
[----:B0-----:R-:W2:Y:S02]  /*325e0*/  LDL.LU.64 R24, [R1+0x3f18] ;  /* 0x003f180001187983 */ /* 0x001ea40000300a00 */
[----:B--2---:R-:W-:Y:S02]  /*325f0*/  HMMA.16816.F32 R24, R12, R24, R20 ;  /* 0x000000180c18723c */ /* 0x004fe40000001814 */
[----:B------:R-:W2:Y:S04]  /*32600*/  LDL.LU.64 R22, [R1+0x3f10] ;  /* 0x003f100001167983 */ /* 0x000ea80000300a00 */
[----:B------:R-:W2:-:S13]  /*32610*/  LDL.LU.64 R20, [R1+0x3f08] ;  /* 0x003f080001147983 */ /* 0x000e9a0000300a00 */
[----:B------:R-:W-:Y:S04]  /*32620*/  STL.64 [R1+0x80], R24 ;  /* 0x0000801801007387 */ /* 0x000fe80000100a00 */
[----:B------:R0:W-:Y:S04]  /*32630*/  STL.64 [R1+0x88], R26 ;  /* 0x0000881a01007387 */ /* 0x0001e80000100a00 */
[----:B0-----:R-:W4:Y:S04]  /*32640*/  LDL.LU.64 R26, [R1+0x3f00] ;  /* 0x003f0000011a7983 */ /* 0x001f280000300a00 */
[----:B------:R-:W2:Y:S02]  /*32650*/  LDL.LU.64 R24, [R1+0x3ef8] ;  /* 0x003ef80001187983 */ /* 0x000ea40000300a00 */
[----:B--2---:R-:W-:-:S15]  /*32660*/  HMMA.16816.F32 R20, R12, R24, R20 ;  /* 0x000000180c14723c */ /* 0x004fde0000001814 */
[----:B------:R-:W-:-:S04]  /*32670*/  NOP ;  /* 0x0000000000007918 */ /* 0x000fc80000000000 */
[----:B------:R0:W-:Y:S04]  /*32680*/  STL.64 [R1+0x40], R20 ;  /* 0x0000401401007387 */ /* 0x0001e80000100a00 */
[----:B------:R-:W-:Y:S04]  /*32690*/  STL.64 [R1+0x48], R22 ;  /* 0x0000481601007387 */ /* 0x000fe80000100a00 */
[----:B0-----:R-:W2:Y:S04]  /*326a0*/  LDL.LU.64 R20, [R1+0x3ef0] ;  /* 0x003ef00001147983 */ /* 0x001ea80000300a00 */
[----:B----4-:R0:W-:Y:S04]  /*326b0*/  STL.64 [R1+0x3e78], R26 ;  /* 0x003e781a01007387 */ /* 0x0101e80000100a00 */
[----:B------:R-:W4:Y:S01]  /*326c0*/  LDL.LU.64 R24, [R1+0x450] ;  /* 0x0004500001187983 */ /* 0x000f220000300a00 */
[----:B------:R-:W-:-:S03]  /*326d0*/  IMAD.MOV.U32 R9, RZ, RZ, R2 ;  /* 0x000000ffff097224 */ /* 0x000fc600078e0002 */
[----:B0-----:R-:W4:Y:S01]  /*326e0*/  LDL.LU.64 R26, [R1+0x458] ;  /* 0x00045800011a7983 */ /* 0x001f220000300a00 */
[----:B--2---:R-:W-:Y:S03]  /*326f0*/  HMMA.16816.F32 R20, R12, R20, R16 ;  /* 0x000000140c14723c */ /* 0x004fe60000001810 */
[----:B------:R-:W2:-:S15]  /*32700*/  LDL.LU.64 R16, [R1+0x3ee8] ;  /* 0x003ee80001107983 */ /* 0x000e9e0000300a00 */
[----:B------:R-:W-:Y:S01]  /*32710*/  NOP ;  /* 0x0000000000007918 */ /* 0x000fe20000000000 */
[----:B------:R-:W-:Y:S04]  /*32720*/  STL.64 [R1+0x220], R20 ;  /* 0x0002201401007387 */ /* 0x000fe80000100a00 */
[----:B------:R0:W-:Y:S01]  /*32730*/  STL [R1+0x228], R22 ;  /* 0x0002281601007387 */ /* 0x0001e20000100800 */
[----:B------:R-:W-:-:S03]  /*32740*/  IMAD.MOV.U32 R2, RZ, RZ, R23 ;  /* 0x000000ffff027224 */ /* 0x000fc600078e0017 */
[----:B0-----:R-:W2:Y:S04]  /*32750*/  LDL.LU.64 R22, [R1+0x3ee0] ;  /* 0x003ee00001167983 */ /* 0x001ea80000300a00 */
[----:B------:R-:W2:Y:S04]  /*32760*/  LDL.LU.64 R20, [R1+0x3ed8] ;  /* 0x003ed80001147983 */ /* 0x000ea80000300a00 */
[----:B------:R0:W-:Y:S01]  /*32770*/  STL [R1+0x3b74], R2 ;  /* 0x003b740201007387 */ /* 0x0001e20000100800 */
[----:B------:R-:W-:-:S07]  /*32780*/  IMAD.MOV.U32 R8, RZ, RZ, R3 ;  /* 0x000000ffff087224 */ /* 0x000fce00078e0003 */
[C---:B----4-:R-:W-:Y:S08]  /*32790*/  HMMA.16816.F32 R8, R12.reuse, R8, R24 ;  /* 0x000000080c08723c */ /* 0x050ff00000001818 */
[----:B--2---:R-:W-:Y:S01]  /*327a0*/  HMMA.16816.F32 R16, R12, R16, R20 ;  /* 0x000000100c10723c */ /* 0x004fe20000001814 */
[----:B------:R-:W2:Y:S04]  /*327b0*/  LDL.LU.64 R22, [R1+0x3ed0] ;  /* 0x003ed00001167983 */ /* 0x000ea80000300a00 */
[----:B------:R-:W2:Y:S06]  /*327c0*/  LDL.LU.64 R20, [R1+0x3ec8] ;  /* 0x003ec80001147983 */ /* 0x000eac0000300a00 */
[----:B0-----:R-:W-:-:S08]  /*327d0*/  IMAD.MOV.U32 R2, RZ, RZ, R11 ;  /* 0x000000ffff027224 */ /* 0x001fd000078e000b */
[----:B------:R-:W-:Y:S04]  /*327e0*/  STL.64 [R1+0x330], R16 ;  /* 0x0003301001007387 */ /* 0x000fe80000100a00 */
[----:B------:R0:W-:Y:S04]  /*327f0*/  STL.64 [R1+0x338], R18 ;  /* 0x0003381201007387 */ /* 0x0001e80000100a00 */
[----:B0-----:R-:W4:Y:S04]  /*32800*/  LDL.LU.64 R18, [R1+0x3ec0] ;  /* 0x003ec00001127983 */ /* 0x001f280000300a00 */
[----:B------:R-:W4:Y:S04]  /*32810*/  LDL.LU.64 R16, [R1+0x3eb8] ;  /* 0x003eb80001107983 */ /* 0x000f280000300a00 */
[----:B------:R-:W-:Y:S04]  /*32820*/  STL.64 [R1+0x450], R8 ;  /* 0x0004500801007387 */ /* 0x000fe80000100a00 */
[----:B------:R2:W-:Y:S04]  /*32830*/  STL [R1+0x458], R10 ;  /* 0x0004580a01007387 */ /* 0x0005e80000100800 */
[----:B------:R-:W-:Y:S01]  /*32840*/  STL [R1+0x3b88], R2 ;  /* 0x003b880201007387 */ /* 0x000fe20000100800 */
[----:B--2---:R-:W-:-:S15]  /*32850*/  HMMA.16816.F32 R8, R12, R4, R20 ;  /* 0x000000040c08723c */ /* 0x004fde0000001814 */
[----:B------:R-:W-:-:S04]  /*32860*/  NOP ;  /* 0x0000000000007918 */ /* 0x000fc80000000000 */
[----:B------:R0:W-:Y:S04]  /*32870*/  STL.64 [R1+0x460], R8 ;  /* 0x0004600801007387 */ /* 0x0001e80000100a00 */
[----:B---3--:R1:W-:Y:S04]  /*32880*/  STL.64 [R1+0x3e98], R6 ;  /* 0x003e980601007387 */ /* 0x0083e80000100a00 */
[----:B------:R-:W2:Y:S04]  /*32890*/  LDL R14, [R1+0x38] ;  /* 0x00003800010e7983 */ /* 0x000ea80000100800 */
[----:B------:R-:W2:Y:S01]  /*328a0*/  LDL R15, [R1+0x3c] ;  /* 0x00003c00010f7983 */ /* 0x000ea20000100800 */
[----:B------:R-:W-:-:S02]  /*328b0*/  IMAD.MOV.U32 R28, RZ, RZ, R10 ;  /* 0x000000ffff1c7224 */ /* 0x000fc400078e000a */
[----:B------:R-:W-:Y:S01]  /*328c0*/  IMAD.MOV.U32 R3, RZ, RZ, R11 ;  /* 0x000000ffff037224 */ /* 0x000fe200078e000b */
[----:B--2---:R2:W-:Y:S04]  /*328d0*/  STL.64 [R1+0x3eb0], R14 ;  /* 0x003eb00e01007387 */ /* 0x0045e80000100a00 */
[----:B0-----:R-:W3:Y:S04]  /*328e0*/  LDL.LU R8, [R1+0x2f0] ;  /* 0x0002f00001087983 */ /* 0x001ee80000300800 */
[----:B------:R-:W3:Y:S04]  /*328f0*/  LDL.LU R9, [R1+0x2f4] ;  /* 0x0002f40001097983 */ /* 0x000ee80000300800 */
[----:B------:R-:W3:Y:S04]  /*32900*/  LDL.LU R10, [R1+0x2f8] ;  /* 0x0002f800010a7983 */ /* 0x000ee80000300800 */
[----:B------:R-:W3:Y:S04]  /*32910*/  LDL.LU R11, [R1+0x2fc] ;  /* 0x0002fc00010b7983 */ /* 0x000ee80000300800 */
[----:B------:R-:W3:Y:S04]  /*32920*/  LDL.LU R4, [R1+0x310] ;  /* 0x0003100001047983 */ /* 0x000ee80000300800 */
[----:B------:R-:W3:Y:S04]  /*32930*/  LDL.LU R5, [R1+0x314] ;  /* 0x0003140001057983 */ /* 0x000ee80000300800 */
[----:B-1----:R-:W3:Y:S04]  /*32940*/  LDL.LU R6, [R1+0x318] ;  /* 0x0003180001067983 */ /* 0x002ee80000300800 */
[----:B------:R-:W3:Y:S04]  /*32950*/  LDL.LU R7, [R1+0x31c] ;  /* 0x00031c0001077983 */ /* 0x000ee80000300800 */
[----:B------:R-:W4:Y:S04]  /*32960*/  LDL.LU R12, [R1+0x320] ;  /* 0x00032000010c7983 */ /* 0x000f280000300800 */
[----:B------:R-:W4:Y:S04]  /*32970*/  LDL.LU R13, [R1+0x324] ;  /* 0x00032400010d7983 */ /* 0x000f280000300800 */
[----:B--2---:R-:W4:Y:S04]  /*32980*/  LDL.LU R14, [R1+0x328] ;  /* 0x00032800010e7983 */ /* 0x004f280000300800 */
[----:B------:R-:W4:Y:S04]  /*32990*/  LDL.LU R15, [R1+0x32c] ;  /* 0x00032c00010f7983 */ /* 0x000f280000300800 */
[----:B---3--:R0:W-:Y:S04]  /*329a0*/  STL.64 [R1+0x3ea8], R6 ;  /* 0x003ea80601007387 */ /* 0x0081e80000100a00 */
[----:B------:R-:W-:Y:S04]  /*329b0*/  STL.64 [R1+0x3ea0], R4 ;  /* 0x003ea00401007387 */ /* 0x000fe80000100a00 */
[----:B0-----:R-:W4:Y:S04]  /*329c0*/  LDL.64 R6, [R1+0x28] ;  /* 0x0000280001067983 */ /* 0x001f280000100a00 */
[----:B------:R-:W-:Y:S04]  /*329d0*/  STL.64 [R1+0x3e88], R10 ;  /* 0x003e880a01007387 */ /* 0x000fe80000100a00 */
[----:B------:R-:W-:Y:S04]  /*329e0*/  STL.64 [R1+0x3e80], R8 ;  /* 0x003e800801007387 */ /* 0x000fe80000100a00 */
[----:B------:R-:W2:Y:S04]  /*329f0*/  LDL R26, [R1+0x8] ;  /* 0x00000800011a7983 */ /* 0x000ea80000100800 */
[----:B------:R-:W2:Y:S04]  /*32a00*/  LDL R27, [R1+0xc] ;  /* 0x00000c00011b7983 */ /* 0x000ea80000100800 */
[----:B--2---:R0:W-:Y:S04]  /*32a10*/  STL.64 [R1+0x3e90], R26 ;  /* 0x003e901a01007387 */ /* 0x0041e80000100a00 */
[----:B0-----:R-:W2:Y:S04]  /*32a20*/  LDL.64 R26, [R1+0x18] ;  /* 0x00001800011a7983 */ /* 0x001ea80000100a00 */
[----:B------:R-:W3:Y:S04]  /*32a30*/  LDL.LU R8, [R1+0x300] ;  /* 0x0003000001087983 */ /* 0x000ee80000300800 */
[----:B------:R-:W3:Y:S04]  /*32a40*/  LDL.LU R9, [R1+0x304] ;  /* 0x0003040001097983 */ /* 0x000ee80000300800 */
[----:B------:R-:W3:Y:S04]  /*32a50*/  LDL.LU R10, [R1+0x308] ;  /* 0x00030800010a7983 */ /* 0x000ee80000300800 */
[----:B------:R-:W3:Y:S04]  /*32a60*/  LDL.LU R11, [R1+0x30c] ;  /* 0x00030c00010b7983 */ /* 0x000ee80000300800 */
[----:B------:R-:W2:Y:S04]  /*32a70*/  LDL.LU R20, [R1+0x210] ;  /* 0x0002100001147983 */ /* 0x000ea80000300800 */
[----:B------:R-:W2:Y:S04]  /*32a80*/  LDL.LU R21, [R1+0x214] ;  /* 0x0002140001157983 */ /* 0x000ea80000300800 */
[----:B------:R-:W2:Y:S04]  /*32a90*/  LDL.LU R22, [R1+0x218] ;  /* 0x0002180001167983 */ /* 0x000ea80000300800 */
[----:B------:R-:W2:Y:S04]  /*32aa0*/  LDL.LU R23, [R1+0x21c] ;  /* 0x00021c0001177983 */ /* 0x000ea80000300800 */
[----:B--2---:R0:W-:Y:S04]  /*32ab0*/  STL.64 [R1+0x3e50], R22 ;  /* 0x003e501601007387 */ /* 0x0041e80000100a00 */
[----:B------:R-:W-:Y:S04]  /*32ac0*/  STL.64 [R1+0x3e48], R20 ;  /* 0x003e481401007387 */ /* 0x000fe80000100a00 */
[----:B0-----:R-:W2:Y:S01]  /*32ad0*/  LDL.64 R22, [R1+0x68] ;  /* 0x0000680001167983 */ /* 0x001ea20000100a00 */
[----:B----4-:R-:W-:Y:S03]  /*32ae0*/  HMMA.16816.F32 R12, R16, R6, R12 ;  /* 0x00000006100c723c */ /* 0x010fe6000000180c */
[----:B--2---:R0:W-:Y:S04]  /*32af0*/  STL.64 [R1+0x3e58], R22 ;  /* 0x003e581601007387 */ /* 0x0041e80000100a00 */
[----:B0-----:R-:W2:Y:S04]  /*32b00*/  LDL R22, [R1+0x58] ;  /* 0x0000580001167983 */ /* 0x001ea80000100800 */
[----:B------:R-:W2:Y:S04]  /*32b10*/  LDL R23, [R1+0x5c] ;  /* 0x00005c0001177983 */ /* 0x000ea80000100800 */
[----:B--2---:R0:W-:Y:S04]  /*32b20*/  STL.64 [R1+0x3e70], R22 ;  /* 0x003e701601007387 */ /* 0x0041e80000100a00 */
[----:B------:R-:W2:Y:S04]  /*32b30*/  LDL.LU R20, [R1+0x2e0] ;  /* 0x0002e00001147983 */ /* 0x000ea80000300800 */
[----:B------:R-:W2:Y:S04]  /*32b40*/  LDL.LU R21, [R1+0x2e4] ;  /* 0x0002e40001157983 */ /* 0x000ea80000300800 */
[----:B0-----:R-:W2:Y:S04]  /*32b50*/  LDL.LU R22, [R1+0x2e8] ;  /* 0x0002e80001167983 */ /* 0x001ea80000300800 */
[----:B------:R-:W2:Y:S04]  /*32b60*/  LDL.LU R23, [R1+0x2ec] ;  /* 0x0002ec0001177983 */ /* 0x000ea80000300800 */
[----:B------:R-:W4:Y:S04]  /*32b70*/  LDL R2, [R1+0x1fe8] ;  /* 0x001fe80001027983 */ /* 0x000f280000100800 */
[----:B------:R-:W-:Y:S04]  /*32b80*/  STL [R1+0x3b90], R3 ;  /* 0x003b900301007387 */ /* 0x000fe80000100800 */
[----:B------:R-:W-:Y:S04]  /*32b90*/  STL [R1+0x3b8c], R28 ;  /* 0x003b8c1c01007387 */ /* 0x000fe80000100800 */
[----:B------:R0:W-:Y:S04]  /*32ba0*/  STL.64 [R1+0x320], R12 ;  /* 0x0003200c01007387 */ /* 0x0001e80000100a00 */
[----:B------:R1:W-:Y:S01]  /*32bb0*/  STL.64 [R1+0x328], R14 ;  /* 0x0003280e01007387 */ /* 0x0003e20000100a00 */
[----:B0-----:R-:W-:-:S03]  /*32bc0*/  IMAD.MOV.U32 R13, RZ, RZ, R6 ;  /* 0x000000ffff0d7224 */ /* 0x001fc600078e0006 */
[----:B-1----:R-:W2:Y:S01]  /*32bd0*/  LDL.LU.64 R14, [R1+0x3eb0] ;  /* 0x003eb000010e7983 */ /* 0x002ea20000300a00 */
[----:B------:R-:W-:-:S03]  /*32be0*/  IMAD.MOV.U32 R12, RZ, RZ, R7 ;  /* 0x000000ffff0c7224 */ /* 0x000fc600078e0007 */
[----:B------:R-:W2:Y:S04]  /*32bf0*/  LDL.LU.64 R6, [R1+0x3ea8] ;  /* 0x003ea80001067983 */ /* 0x000ea80000300a00 */
[----:B------:R-:W2:Y:S01]  /*32c00*/  LDL.LU.64 R4, [R1+0x3ea0] ;  /* 0x003ea00001047983 */ /* 0x000ea20000300a00 */
[----:B------:R-:W-:Y:S01]  /*32c10*/  IMAD.MOV.U32 R3, RZ, RZ, R27 ;  /* 0x000000ffff037224 */ /* 0x000fe200078e001b */
[----:B--2---:R-:W-:-:S15]  /*32c20*/  HMMA.16816.F32 R4, R16, R26, R4 ;  /* 0x0000001a1004723c */ /* 0x004fde0000001804 */
[----:B------:R-:W-:-:S04]  /*32c30*/  NOP ;  /* 0x0000000000007918 */ /* 0x000fc80000000000 */
[----:B------:R0:W-:Y:S04]  /*32c40*/  STL.64 [R1+0x310], R4 ;  /* 0x0003100401007387 */ /* 0x0001e80000100a00 */
[----:B------:R1:W-:Y:S01]  /*32c50*/  STL.64 [R1+0x318], R6 ;  /* 0x0003180601007387 */ /* 0x0003e20000100a00 */
[----:B0-----:R-:W-:-:S03]  /*32c60*/  IMAD.MOV.U32 R4, RZ, RZ, R26 ;  /* 0x000000ffff047224 */ /* 0x001fc600078e001a */
[----:B-1----:R-:W2:Y:S04]  /*32c70*/  LDL.LU.64 R6, [R1+0x3e98] ;  /* 0x003e980001067983 */ /* 0x002ea80000300a00 */
[----:B------:R-:W3:Y:S02]  /*32c80*/  LDL.LU.64 R26, [R1+0x3e90] ;  /* 0x003e9000011a7983 */ /* 0x000ee40000300a00 */
[C---:B---3--:R-:W-:Y:S02]  /*32c90*/  HMMA.16816.F32 R24, R16.reuse, R26, R8 ;  /* 0x0000001a1018723c */ /* 0x048fe40000001808 */
[----:B--2---:R-:W-:Y:S04]  /*32ca0*/  STL.64 [R1+0x3e68], R6 ;  /* 0x003e680601007387 */ /* 0x004fe80000100a00 */
[----:B------:R0:W-:Y:S04]  /*32cb0*/  STL [R1+0x3e60], R4 ;  /* 0x003e600401007387 */ /* 0x0001e80000100800 */
[----:B0-----:R-:W2:Y:S04]  /*32cc0*/  LDL.LU R4, [R1+0x2d0] ;  /* 0x0002d00001047983 */ /* 0x001ea80000300800 */
[----:B------:R-:W2:Y:S04]  /*32cd0*/  LDL.LU R5, [R1+0x2d4] ;  /* 0x0002d40001057983 */ /* 0x000ea80000300800 */
[----:B------:R-:W2:Y:S04]  /*32ce0*/  LDL.LU R6, [R1+0x2d8] ;  /* 0x0002d80001067983 */ /* 0x000ea80000300800 */
[----:B------:R-:W2:Y:S04]  /*32cf0*/  LDL.LU R7, [R1+0x2dc] ;  /* 0x0002dc0001077983 */ /* 0x000ea80000300800 */
[----:B------:R-:W3:Y:S04]  /*32d00*/  LDL.LU.64 R10, [R1+0x3e88] ;  /* 0x003e8800010a7983 */ /* 0x000ee80000300a00 */
[----:B------:R-:W3:Y:S04]  /*32d10*/  LDL.LU.64 R8, [R1+0x3e80] ;  /* 0x003e800001087983 */ /* 0x000ee80000300a00 */
[----:B------:R-:W-:Y:S04]  /*32d20*/  STL.64 [R1+0x300], R24 ;  /* 0x0003001801007387 */ /* 0x000fe80000100a00 */
[----:B------:R0:W-:Y:S04]  /*32d30*/  STL.64 [R1+0x308], R26 ;  /* 0x0003081a01007387 */ /* 0x0001e80000100a00 */
[----:B0-----:R-:W3:Y:S02]  /*32d40*/  LDL.LU.64 R26, [R1+0x3e78] ;  /* 0x003e7800011a7983 */ /* 0x001ee40000300a00 */
[----:B---3--:R-:W-:-:S15]  /*32d50*/  HMMA.16816.F32 R8, R16, R26, R8 ;  /* 0x0000001a1008723c */ /* 0x008fde0000001808 */
[----:B------:R-:W-:-:S04]  /*32d60*/  NOP ;  /* 0x0000000000007918 */ /* 0x000fc80000000000 */
[----:B------:R0:W-:Y:S04]  /*32d70*/  STL.64 [R1+0x2f0], R8 ;  /* 0x0002f00801007387 */ /* 0x0001e80000100a00 */
[----:B------:R1:W-:Y:S04]  /*32d80*/  STL.64 [R1+0x2f8], R10 ;  /* 0x0002f80a01007387 */ /* 0x0003e80000100a00 */
[----:B0-----:R-:W3:Y:S04]  /*32d90*/  LDL.LU R8, [R1+0xc0] ;  /* 0x0000c00001087983 */ /* 0x001ee80000300800 */
[----:B------:R-:W3:Y:S04]  /*32da0*/  LDL.LU R9, [R1+0xc4] ;  /* 0x0000c40001097983 */ /* 0x000ee80000300800 */
[----:B-1----:R-:W2:Y:S04]  /*32db0*/  LDL.LU R10, [R1+0xc8] ;  /* 0x0000c800010a7983 */ /* 0x002ea80000300800 */
[----:B------:R-:W2:Y:S01]  /*32dc0*/  LDL.LU R11, [R1+0xcc] ;  /* 0x0000cc00010b7983 */ /* 0x000ea20000300800 */
[----:B------:R-:W-:Y:S03]  /*32dd0*/  HMMA.16816.F32 R20, R16, R14, R20 ;  /* 0x0000000e1014723c */ /* 0x000fe60000001814 */
[----:B--2---:R0:W-:Y:S04]  /*32de0*/  STL.64 [R1+0x3d78], R10 ;  /* 0x003d780a01007387 */ /* 0x0041e80000100a00 */
[----:B---3--:R1:W-:Y:S04]  /*32df0*/  STL.64 [R1+0x3d70], R8 ;  /* 0x003d700801007387 */ /* 0x0083e80000100a00 */
[----:B0-----:R-:W2:Y:S08]  /*32e00*/  LDL.64 R10, [R1+0x8] ;  /* 0x00000800010a7983 */ /* 0x001eb00000100a00 */
[----:B------:R-:W-:-:S02]  /*32e10*/  IMAD.MOV.U32 R25, RZ, RZ, R22 ;  /* 0x000000ffff197224 */ /* 0x000fc400078e0016 */
[----:B------:R-:W-:Y:S01]  /*32e20*/  IMAD.MOV.U32 R24, RZ, RZ, R23 ;  /* 0x000000ffff187224 */ /* 0x000fe200078e0017 */
[----:B--2---:R0:W-:Y:S04]  /*32e30*/  STL.64 [R1+0x3e20], R10 ;  /* 0x003e200a01007387 */ /* 0x0041e80000100a00 */
[----:B-1----:R-:W2:Y:S04]  /*32e40*/  LDL.LU R8, [R1+0x2c0] ;  /* 0x0002c00001087983 */ /* 0x002ea80000300800 */
[----:B------:R-:W2:Y:S04]  /*32e50*/  LDL.LU R9, [R1+0x2c4] ;  /* 0x0002c40001097983 */ /* 0x000ea80000300800 */
[----:B0-----:R-:W2:Y:S04]  /*32e60*/  LDL.LU R10, [R1+0x2c8] ;  /* 0x0002c800010a7983 */ /* 0x001ea80000300800 */
[----:B------:R-:W2:Y:S04]  /*32e70*/  LDL.LU R11, [R1+0x2cc] ;  /* 0x0002cc00010b7983 */ /* 0x000ea80000300800 */
[----:B------:R-:W-:Y:S04]  /*32e80*/  STL.64 [R1+0x2e0], R20 ;  /* 0x0002e01401007387 */ /* 0x000fe80000100a00 */
[----:B------:R-:W3:Y:S04]  /*32e90*/  LDL.LU.64 R22, [R1+0x3e70] ;  /* 0x003e700001167983 */ /* 0x000ee80000300a00 */
[----:B------:R0:W-:Y:S04]  /*32ea0*/  STL.64 [R1+0x3e18], R26 ;  /* 0x003e181a01007387 */ /* 0x0001e80000100a00 */
[----:B------:R-:W-:Y:S04]  /*32eb0*/  STL.64 [R1+0x3e10], R24 ;  /* 0x003e101801007387 */ /* 0x000fe80000100a00 */
[----:B------:R1:W-:Y:S01]  /*32ec0*/  STL.64 [R1+0x3e08], R14 ;  /* 0x003e080e01007387 */ /* 0x0003e20000100a00 */
[----:B0-----:R-:W-:-:S02]  /*32ed0*/  IMAD.MOV.U32 R27, RZ, RZ, R12 ;  /* 0x000000ffff1b7224 */ /* 0x001fc400078e000c */
[----:B------:R-:W-:Y:S01]  /*32ee0*/  IMAD.MOV.U32 R26, RZ, RZ, R13 ;  /* 0x000000ffff1a7224 */ /* 0x000fe200078e000d */
[----:B------:R-:W2:Y:S04]  /*32ef0*/  LDL.LU R12, [R1+0x200] ;  /* 0x00020000010c7983 */ /* 0x000ea80000300800 */
[----:B------:R-:W2:Y:S04]  /*32f00*/  LDL.LU R13, [R1+0x204] ;  /* 0x00020400010d7983 */ /* 0x000ea80000300800 */
[----:B-1----:R-:W2:Y:S04]  /*32f10*/  LDL.LU R14, [R1+0x208] ;  /* 0x00020800010e7983 */ /* 0x002ea80000300800 */
[----:B------:R-:W2:Y:S01]  /*32f20*/  LDL.LU R15, [R1+0x20c] ;  /* 0x00020c00010f7983 */ /* 0x000ea20000300800 */
[----:B---3--:R-:W-:Y:S03]  /*32f30*/  HMMA.16816.F32 R20, R16, R22, R4 ;  /* 0x000000161014723c */ /* 0x008fe60000001804 */
[----:B------:R-:W3:Y:S04]  /*32f40*/  LDL.LU.64 R6, [R1+0x3e68] ;  /* 0x003e680001067983 */ /* 0x000ee80000300a00 */
[----:B------:R-:W2:-:S12]  /*32f50*/  LDL.LU R4, [R1+0x3e60] ;  /* 0x003e600001047983 */ /* 0x000e980000300800 */
[----:B------:R-:W-:Y:S04]  /*32f60*/  STL.64 [R1+0x2d0], R20 ;  /* 0x0002d01401007387 */ /* 0x000fe80000100a00 */
[----:B------:R0:W-:Y:S04]  /*32f70*/  STL.64 [R1+0x2d8], R22 ;  /* 0x0002d81601007387 */ /* 0x0001e80000100a00 */
[----:B0-----:R-:W2:Y:S02]  /*32f80*/  LDL.LU.64 R22, [R1+0x3e58] ;  /* 0x003e580001167983 */ /* 0x001ea40000300a00 */
[----:B--2---:R-:W-:Y:S01]  /*32f90*/  HMMA.16816.F32 R8, R16, R22, R8 ;  /* 0x000000161008723c */ /* 0x004fe20000001808 */
[----:B------:R-:W-:-:S15]  /*32fa0*/  IMAD.MOV.U32 R5, RZ, RZ, R23 ;  /* 0x000000ffff057224 */ /* 0x000fde00078e0017 */
[----:B------:R-:W-:-:S03]  /*32fb0*/  NOP ;  /* 0x0000000000007918 */ /* 0x000fc60000000000 */
[----:B------:R0:W-:Y:S04]  /*32fc0*/  STL.64 [R1+0x2c0], R8 ;  /* 0x0002c00801007387 */ /* 0x0001e80000100a00 */
[----:B------:R-:W-:Y:S01]  /*32fd0*/  STL.64 [R1+0x2c8], R10 ;  /* 0x0002c80a01007387 */ /* 0x000fe20000100a00 */
[----:B0-----:R-:W-:-:S03]  /*32fe0*/  IMAD.MOV.U32 R8, RZ, RZ, R22 ;  /* 0x000000ffff087224 */ /* 0x001fc600078e0016 */
[----:B------:R-:W3:Y:S04]  /*32ff0*/  LDL.LU.64 R22, [R1+0x3e50] ;  /* 0x003e500001167983 */ /* 0x000ee80000300a00 */
[----:B------:R-:W3:Y:S02]  /*33000*/  LDL.LU.64 R20, [R1+0x3e48] ;  /* 0x003e480001147983 */ /* 0x000ee40000300a00 */
[----:B---3--:R-:W-:Y:S02]  /*33010*/  HMMA.16816.F32 R16, R16, R6, R20 ;  /* 0x000000061010723c */ /* 0x008fe40000001814 */
[----:B------:R-:W2:Y:S04]  /*33020*/  LDL.LU.64 R22, [R1+0x3e40] ;  /* 0x003e400001167983 */ /* 0x000ea80000300a00 */
[----:B------:R-:W2:Y:S04]  /*33030*/  LDL.LU.64 R20, [R1+0x3e38] ;  /* 0x003e380001147983 */ /* 0x000ea80000300a00 */
[----:B------:R0:W-:Y:S09]  /*33040*/  STL.64 [R1+0x3dd0], R6 ;  /* 0x003dd00601007387 */ /* 0x0001f20000100a00 */
[----:B------:R-:W-:Y:S04]  /*33050*/  STL.64 [R1+0x210], R16 ;  /* 0x0002101001007387 */ /* 0x000fe80000100a00 */
[----:B------:R-:W-:Y:S01]  /*33060*/  STL.64 [R1+0x218], R18 ;  /* 0x0002181201007387 */ /* 0x000fe20000100a00 */
[----:B--2---:R-:W-:-:S15]  /*33070*/  HMMA.16816.F32 R12, R20, R26, R12 ;  /* 0x0000001a140c723c */ /* 0x004fde000000180c */
[----:B------:R-:W-:-:S04]  /*33080*/  NOP ;  /* 0x0000000000007918 */ /* 0x000fc80000000000 */
[----:B------:R-:W-:Y:S04]  /*33090*/  STL.64 [R1+0x200], R12 ;  /* 0x0002000c01007387 */ /* 0x000fe80000100a00 */
[----:B------:R-:W-:Y:S04]  /*330a0*/  STL.64 [R1+0x208], R14 ;  /* 0x0002080e01007387 */ /* 0x000fe80000100a00 */
[----:B------:R-:W2:Y:S04]  /*330b0*/  LDL.LU R24, [R1+0x1e0] ;  /* 0x0001e00001187983 */ /* 0x000ea80000300800 */
[----:B------:R-:W2:Y:S04]  /*330c0*/  LDL.LU R25, [R1+0x1e4] ;  /* 0x0001e40001197983 */ /* 0x000ea80000300800 */
[----:B------:R-:W3:Y:S04]  /*330d0*/  LDL.LU R26, [R1+0x1e8] ;  /* 0x0001e800011a7983 */ /* 0x000ee80000300800 */
[----:B------:R-:W3:Y:S01]  /*330e0*/  LDL.LU R27, [R1+0x1ec] ;  /* 0x0001ec00011b7983 */ /* 0x000ee20000300800 */
[----:B0-----:R-:W-:-:S02]  /*330f0*/  IMAD.MOV.U32 R6, RZ, RZ, R8 ;  /* 0x000000ffff067224 */ /* 0x001fc400078e0008 */
[----:B------:R-:W-:Y:S01]  /*33100*/  IMAD.MOV.U32 R7, RZ, RZ, R5 ;  /* 0x000000ffff077224 */ /* 0x000fe200078e0005 */
[----:B---3--:R-:W-:Y:S04]  /*33110*/  STL.64 [R1+0x3e30], R26 ;  /* 0x003e301a01007387 */ /* 0x008fe80000100a00 */
[----:B--2---:R0:W-:Y:S04]  /*33120*/  STL.64 [R1+0x3e28], R24 ;  /* 0x003e281801007387 */ /* 0x0041e80000100a00 */
[----:B0-----:R-:W2:Y:S04]  /*33130*/  LDL.LU R24, [R1+0x1f0] ;  /* 0x0001f00001187983 */ /* 0x001ea80000300800 */
[----:B------:R-:W2:Y:S04]  /*33140*/  LDL.LU R25, [R1+0x1f4] ;  /* 0x0001f40001197983 */ /* 0x000ea80000300800 */
[----:B------:R-:W2:Y:S04]  /*33150*/  LDL.LU R26, [R1+0x1f8] ;  /* 0x0001f800011a7983 */ /* 0x000ea80000300800 */
[----:B------:R-:W2:Y:S04]  /*33160*/  LDL.LU R27, [R1+0x1fc] ;  /* 0x0001fc00011b7983 */ /* 0x000ea80000300800 */
[----:B------:R0:W-:Y:S04]  /*33170*/  STL.64 [R1+0x3de8], R6 ;  /* 0x003de80601007387 */ /* 0x0001e80000100a00 */
[----:B------:R-:W3:Y:S04]  /*33180*/  LDL.LU R16, [R1+0xf0] ;  /* 0x0000f00001107983 */ /* 0x000ee80000300800 */
[----:B------:R-:W3:Y:S04]  /*33190*/  LDL.LU R17, [R1+0xf4] ;  /* 0x0000f40001117983 */ /* 0x000ee80000300800 */
[----:B------:R-:W2:Y:S04]  /*331a0*/  LDL.LU R18, [R1+0xf8] ;  /* 0x0000f80001127983 */ /* 0x000ea80000300800 */
[----:B------:R-:W2:Y:S04]  /*331b0*/  LDL.LU R19, [R1+0xfc] ;  /* 0x0000fc0001137983 */ /* 0x000ea80000300800 */
[----:B------:R-:W2:Y:S04]  /*331c0*/  LDL.LU R12, [R1+0x1d0] ;  /* 0x0001d000010c7983 */ /* 0x000ea80000300800 */
[----:B------:R-:W2:Y:S04]  /*331d0*/  LDL.LU R13, [R1+0x1d4] ;  /* 0x0001d400010d7983 */ /* 0x000ea80000300800 */
[----:B------:R-:W2:Y:S04]  /*331e0*/  LDL.LU R14, [R1+0x1d8] ;  /* 0x0001d800010e7983 */ /* 0x000ea80000300800 */
[----:B------:R-:W2:Y:S04]  /*331f0*/  LDL.LU R15, [R1+0x1dc] ;  /* 0x0001dc00010f7983 */ /* 0x000ea80000300800 */
[----:B0-----:R-:W2:Y:S04]  /*33200*/  LDL.64 R6, [R1+0x58] ;  /* 0x0000580001067983 */ /* 0x001ea80000100a00 */
[----:B--2---:R-:W-:Y:S04]  /*33210*/  STL.64 [R1+0x3e00], R6 ;  /* 0x003e000601007387 */ /* 0x004fe80000100a00 */
[----:B------:R-:W-:Y:S04]  /*33220*/  STL.64 [R1+0x3dc8], R18 ;  /* 0x003dc81201007387 */ /* 0x000fe80000100a00 */
[----:B---3--:R0:W-:Y:S04]  /*33230*/  STL.64 [R1+0x3dc0], R16 ;  /* 0x003dc01001007387 */ /* 0x0081e80000100a00 */
[----:B0-----:R-:W2:Y:S04]  /*33240*/  LDL.LU R16, [R1+0x100] ;  /* 0x0001000001107983 */ /* 0x001ea80000300800 */
[----:B------:R-:W2:Y:S04]  /*33250*/  LDL.LU R17, [R1+0x104] ;  /* 0x0001040001117983 */ /* 0x000ea80000300800 */
[----:B------:R-:W3:Y:S04]  /*33260*/  LDL.LU R18, [R1+0x108] ;  /* 0x0001080001127983 */ /* 0x000ee80000300800 */
[----:B------:R-:W3:Y:S01]  /*33270*/  LDL.LU R19, [R1+0x10c] ;  /* 0x00010c0001137983 */ /* 0x000ee20000300800 */
[----:B------:R-:W-:-:S03]  /*33280*/  IMAD.MOV.U32 R10, RZ, RZ, R4 ;  /* 0x000000ffff0a7224 */ /* 0x000fc600078e0004 */
[----:B------:R-:W2:Y:S04]  /*33290*/  LDL.LU R4, [R1+0x1c0] ;  /* 0x0001c00001047983 */ /* 0x000ea80000300800 */
[----:B------:R-:W4:Y:S04]  /*332a0*/  LDL.LU R5, [R1+0x1c4] ;  /* 0x0001c40001057983 */ /* 0x000f280000300800 */
[----:B------:R-:W4:Y:S04]  /*332b0*/  LDL.LU R6, [R1+0x1c8] ;  /* 0x0001c80001067983 */ /* 0x000f280000300800 */
[----:B------:R-:W4:Y:S01]  /*332c0*/  LDL.LU R7, [R1+0x1cc] ;  /* 0x0001cc0001077983 */ /* 0x000f220000300800 */
[----:B------:R-:W-:-:S03]  /*332d0*/  IMAD.MOV.U32 R11, RZ, RZ, R3 ;  /* 0x000000ffff0b7224 */ /* 0x000fc600078e0003 */
[----:B---3--:R-:W-:Y:S04]  /*332e0*/  STL.64 [R1+0x3de0], R18 ;  /* 0x003de01201007387 */ /* 0x008fe80000100a00 */
[----:B--2---:R0:W-:Y:S04]  /*332f0*/  STL.64 [R1+0x3dd8], R16 ;  /* 0x003dd81001007387 */ /* 0x0041e80000100a00 */
[----:B0-----:R-:W2:Y:S04]  /*33300*/  LDL.LU R16, [R1+0x1a0] ;  /* 0x0001a00001107983 */ /* 0x001ea80000300800 */
[----:B------:R-:W2:Y:S04]  /*33310*/  LDL.LU R17, [R1+0x1a4] ;  /* 0x0001a40001117983 */ /* 0x000ea80000300800 */
[----:B------:R-:W3:Y:S04]  /*33320*/  LDL.LU R18, [R1+0x1a8] ;  /* 0x0001a80001127983 */ /* 0x000ee80000300800 */
[----:B------:R-:W3:Y:S01]  /*33330*/  LDL.LU R19, [R1+0x1ac] ;  /* 0x0001ac0001137983 */ /* 0x000ee20000300800 */
[C---:B------:R-:W-:Y:S03]  /*33340*/  HMMA.16816.F32 R8, R20.reuse, R10, R24 ;  /* 0x0000000a1408723c */ /* 0x040fe60000001818 */
[----:B---3--:R-:W-:Y:S04]  /*33350*/  STL.64 [R1+0x3df8], R18 ;  /* 0x003df81201007387 */ /* 0x008fe80000100a00 */
[----:B--2---:R0:W-:Y:S04]  /*33360*/  STL.64 [R1+0x3df0], R16 ;  /* 0x003df01001007387 */ /* 0x0041e80000100a00 */
        /* <DEDUP_REMOVED lines=11> */
[----:B------:R-:W-:Y:S04]  /*33420*/  STL.64 [R1+0x1e0], R24 ;  /* 0x0001e01801007387 */ /* 0x000fe80000100a00 */
[----:B------:R0:W-:Y:S04]  /*33430*/  STL.64 [R1+0x1e8], R26 ;  /* 0x0001e81a01007387 */ /* 0x0001e80000100a00 */
[----:B0-----:R-:W3:Y:S04]  /*33440*/  LDL.LU.64 R26, [R1+0x3e18] ;  /* 0x003e1800011a7983 */ /* 0x001ee80000300a00 */
[----:B------:R-:W2:Y:S04]  /*33450*/  LDL.LU.64 R24, [R1+0x3e10] ;  /* 0x003e100001187983 */ /* 0x000ea80000300a00 */
[----:B------:R0:W-:Y:S04]  /*33460*/  STL.64 [R1+0x3d90], R10 ;  /* 0x003d900a01007387 */ /* 0x0001e80000100a00 */
[----:B0-----:R-:W2:Y:S01]  /*33470*/  LDL.64 R10, [R1+0x18] ;  /* 0x00001800010a7983 */ /* 0x001ea20000100a00 */
[----:B---3--:R-:W-:Y:S03]  /*33480*/  HMMA.16816.F32 R12, R20, R26, R12 ;  /* 0x0000001a140c723c */ /* 0x008fe6000000180c */
[----:B--2---:R0:W-:Y:S04]  /*33490*/  STL.64 [R1+0x3da8], R10 ;  /* 0x003da80a01007387 */ /* 0x0041e80000100a00 */
[----:B0-----:R-:W2:-:S12]  /*334a0*/  LDL.64 R10, [R1+0x28] ;  /* 0x00002800010a7983 */ /* 0x001e980000100a00 */
[----:B------:R-:W-:Y:S04]  /*334b0*/  STL.64 [R1+0x1d0], R12 ;  /* 0x0001d00c01007387 */ /* 0x000fe80000100a00 */
[----:B------:R0:W-:Y:S04]  /*334c0*/  STL.64 [R1+0x1d8], R14 ;  /* 0x0001d80e01007387 */ /* 0x0001e80000100a00 */
[----:B0-----:R-:W4:Y:S04]  /*334d0*/  LDL.LU.64 R14, [R1+0x3e08] ;  /* 0x003e0800010e7983 */ /* 0x001f280000300a00 */
[----:B------:R-:W-:Y:S04]  /*334e0*/  STL.64 [R1+0x3d88], R26 ;  /* 0x003d881a01007387 */ /* 0x000fe80000100a00 */
[----:B------:R0:W-:Y:S04]  /*334f0*/  STL.64 [R1+0x3d80], R24 ;  /* 0x003d801801007387 */ /* 0x0001e80000100a00 */
[----:B0-----:R-:W3:Y:S04]  /*33500*/  LDL.LU R24, [R1+0xd0] ;  /* 0x0000d00001187983 */ /* 0x001ee80000300800 */
[----:B------:R-:W3:Y:S04]  /*33510*/  LDL.LU R25, [R1+0xd4] ;  /* 0x0000d40001197983 */ /* 0x000ee80000300800 */
[----:B------:R-:W2:Y:S04]  /*33520*/  LDL.LU R26, [R1+0xd8] ;  /* 0x0000d800011a7983 */ /* 0x000ea80000300800 */
[----:B------:R-:W2:Y:S01]  /*33530*/  LDL.LU R27, [R1+0xdc] ;  /* 0x0000dc00011b7983 */ /* 0x000ea20000300800 */
[C---:B----4-:R-:W-:Y:S03]  /*33540*/  HMMA.16816.F32 R4, R20.reuse, R14, R4 ;  /* 0x0000000e1404723c */ /* 0x050fe60000001804 */
[----:B--2---:R-:W-:Y:S04]  /*33550*/  STL.64 [R1+0x3da0], R26 ;  /* 0x003da01a01007387 */ /* 0x004fe80000100a00 */
[----:B---3--:R0:W-:Y:S04]  /*33560*/  STL.64 [R1+0x3d98], R24 ;  /* 0x003d981801007387 */ /* 0x0081e80000100a00 */
[----:B0-----:R-:W2:Y:S04]  /*33570*/  LDL.LU R24, [R1+0xe0] ;  /* 0x0000e00001187983 */ /* 0x001ea80000300800 */
[----:B------:R-:W2:Y:S04]  /*33580*/  LDL.LU R25, [R1+0xe4] ;  /* 0x0000e40001197983 */ /* 0x000ea80000300800 */
[----:B------:R-:W2:Y:S04]  /*33590*/  LDL.LU R26, [R1+0xe8] ;  /* 0x0000e800011a7983 */ /* 0x000ea80000300800 */
[----:B------:R-:W2:Y:S04]  /*335a0*/  LDL.LU R27, [R1+0xec] ;  /* 0x0000ec00011b7983 */ /* 0x000ea80000300800 */
[----:B------:R-:W-:Y:S04]  /*335b0*/  STL.64 [R1+0x1c0], R4 ;  /* 0x0001c00401007387 */ /* 0x000fe80000100a00 */
[----:B------:R0:W-:Y:S04]  /*335c0*/  STL.64 [R1+0x1c8], R6 ;  /* 0x0001c80601007387 */ /* 0x0001e80000100a00 */
        /* <DEDUP_REMOVED lines=15> */
[----:B0-----:R-:W3:Y:S02]  /*336c0*/  LDL.LU.64 R6, [R1+0x3dd0] ;  /* 0x003dd00001067983 */ /* 0x001ee40000300a00 */
[----:B---3--:R-:W-:Y:S02]  /*336d0*/  HMMA.16816.F32 R20, R20, R6, R16 ;  /* 0x000000061414723c */ /* 0x008fe40000001810 */
[----:B------:R-:W3:Y:S04]  /*336e0*/  LDL.LU.64 R18, [R1+0x3dc8] ;  /* 0x003dc80001127983 */ /* 0x000ee80000300a00 */
[----:B------:R-:W3:Y:S04]  /*336f0*/  LDL.LU.64 R16, [R1+0x3dc0] ;  /* 0x003dc00001107983 */ /* 0x000ee80000300a00 */
[----:B------:R-:W3:Y:S04]  /*33700*/  LDL.LU.64 R6, [R1+0x3db8] ;  /* 0x003db80001067983 */ /* 0x000ee80000300a00 */
[----:B------:R-:W3:Y:S05]  /*33710*/  LDL.LU.64 R4, [R1+0x3db0] ;  /* 0x003db00001047983 */ /* 0x000eea0000300a00 */
[----:B------:R-:W-:Y:S04]  /*33720*/  STL.64 [R1+0x100], R20 ;  /* 0x0001001401007387 */ /* 0x000fe80000100a00 */
[----:B------:R0:W-:Y:S02]  /*33730*/  STL.64 [R1+0x108], R22 ;  /* 0x0001081601007387 */ /* 0x0001e40000100a00 */
[----:B0-----:R-:W-:-:S02]  /*33740*/  IMAD.MOV.U32 R22, RZ, RZ, R8 ;  /* 0x000000ffff167224 */ /* 0x001fc400078e0008 */
[----:B------:R-:W-:-:S05]  /*33750*/  IMAD.MOV.U32 R23, RZ, RZ, R3 ;  /* 0x000000ffff177224 */ /* 0x000fca00078e0003 */
[----:B------:R0:W-:Y:S04]  /*33760*/  STL.64 [R1+0x3d68], R22 ;  /* 0x003d681601007387 */ /* 0x0001e80000100a00 */
[----:B------:R-:W4:Y:S04]  /*33770*/  LDL.LU R20, [R1+0x180] ;  /* 0x0001800001147983 */ /* 0x000f280000300800 */
[----:B------:R-:W4:Y:S04]  /*33780*/  LDL.LU R21, [R1+0x184] ;  /* 0x0001840001157983 */ /* 0x000f280000300800 */
[----:B0-----:R-:W4:Y:S04]  /*33790*/  LDL.LU R22, [R1+0x188] ;  /* 0x0001880001167983 */ /* 0x001f280000300800 */
[----:B------:R-:W4:Y:S01]  /*337a0*/  LDL.LU R23, [R1+0x18c] ;  /* 0x00018c0001177983 */ /* 0x000f220000300800 */
[----:B---3--:R-:W-:-:S15]  /*337b0*/  HMMA.16816.F32 R16, R4, R10, R16 ;  /* 0x0000000a0410723c */ /* 0x008fde0000001810 */
[----:B------:R-:W-:-:S04]  /*337c0*/  NOP ;  /* 0x0000000000007918 */ /* 0x000fc80000000000 */
[----:B------:R0:W-:Y:S04]  /*337d0*/  STL.64 [R1+0xf0], R16 ;  /* 0x0000f01001007387 */ /* 0x0001e80000100a00 */
[----:B------:R1:W-:Y:S01]  /*337e0*/  STL.64 [R1+0xf8], R18 ;  /* 0x0000f81201007387 */ /* 0x0003e20000100a00 */
[----:B0-----:R-:W-:Y:S02]  /*337f0*/  IMAD.MOV.U32 R17, RZ, RZ, R10 ;  /* 0x000000ffff117224 */ /* 0x001fe400078e000a */
[----:B------:R-:W-:Y:S02]  /*33800*/  IMAD.MOV.U32 R16, RZ, RZ, R11 ;  /* 0x000000ffff107224 */ /* 0x000fe400078e000b */
[----:B------:R-:W2:Y:S02]  /*33810*/  LDL.LU.64 R10, [R1+0x3da8] ;  /* 0x003da800010a7983 */ /* 0x000ea40000300a00 */
[----:B--2---:R-:W-:Y:S01]  /*33820*/  HMMA.16816.F32 R24, R4, R10, R24 ;  /* 0x0000000a0418723c */ /* 0x004fe20000001818 */
[----:B-1----:R-:W-:-:S02]  /*33830*/  IMAD.MOV.U32 R19, RZ, RZ, R10 ;  /* 0x000000ffff137224 */ /* 0x002fc400078e000a */
[----:B------:R-:W-:-:S15]  /*33840*/  IMAD.MOV.U32 R18, RZ, RZ, R11 ;  /* 0x000000ffff127224 */ /* 0x000fde00078e000b */
[----:B------:R-:W-:Y:S01]  /*33850*/  NOP ;  /* 0x0000000000007918 */ /* 0x000fe20000000000 */
[----:B------:R-:W-:Y:S04]  /*33860*/  STL.64 [R1+0xe0], R24 ;  /* 0x0000e01801007387 */ /* 0x000fe80000100a00 */
[----:B------:R0:W-:Y:S04]  /*33870*/  STL.64 [R1+0xe8], R26 ;  /* 0x0000e81a01007387 */ /* 0x0001e80000100a00 */
[----:B0-----:R-:W2:Y:S04]  /*33880*/  LDL.LU.64 R26, [R1+0x3da0] ;  /* 0x003da000011a7983 */ /* 0x001ea80000300a00 */
[----:B------:R-:W2:Y:S04]  /*33890*/  LDL.LU.64 R24, [R1+0x3d98] ;  /* 0x003d980001187983 */ /* 0x000ea80000300a00 */
[----:B------:R-:W2:Y:S02]  /*338a0*/  LDL.LU.64 R10, [R1+0x3d90] ;  /* 0x003d9000010a7983 */ /* 0x000ea40000300a00 */
[----:B--2---:R-:W-:Y:S01]  /*338b0*/  HMMA.16816.F32 R24, R4, R10, R24 ;  /* 0x0000000a0418723c */ /* 0x004fe20000001818 */
[----:B------:R-:W-:-:S02]  /*338c0*/  IMAD.MOV.U32 R28, RZ, RZ, R10 ;  /* 0x000000ffff1c7224 */ /* 0x000fc400078e000a */
[----:B------:R-:W-:-:S15]  /*338d0*/  IMAD.MOV.U32 R3, RZ, RZ, R11 ;  /* 0x000000ffff037224 */ /* 0x000fde00078e000b */
[----:B------:R-:W-:Y:S01]  /*338e0*/  NOP ;  /* 0x0000000000007918 */ /* 0x000fe20000000000 */
[----:B------:R-:W-:Y:S04]  /*338f0*/  STL.64 [R1+0xd0], R24 ;  /* 0x0000d01801007387 */ /* 0x000fe80000100a00 */
[----:B------:R0:W-:Y:S04]  /*33900*/  STL.64 [R1+0xd8], R26 ;  /* 0x0000d81a01007387 */ /* 0x0001e80000100a00 */
[----:B0-----:R-:W2:Y:S04]  /*33910*/  LDL.LU.64 R26, [R1+0x3d88] ;  /* 0x003d8800011a7983 */ /* 0x001ea80000300a00 */
[----:B------:R-:W3:Y:S04]  /*33920*/  LDL.LU.64 R24, [R1+0x3d80] ;  /* 0x003d800001187983 */ /* 0x000ee80000300a00 */
[----:B------:R-:W2:Y:S04]  /*33930*/  LDL.LU.64 R10, [R1+0x3d78] ;  /* 0x003d7800010a7983 */ /* 0x000ea80000300a00 */
[----:B------:R-:W2:Y:S01]  /*33940*/  LDL.LU.64 R8, [R1+0x3d70] ;  /* 0x003d700001087983 */ /* 0x000ea20000300a00 */
[C---:B----4-:R-:W-:Y:S08]  /*33950*/  HMMA.16816.F32 R12, R4.reuse, R14, R20 ;  /* 0x0000000e040c723c */ /* 0x050ff00000001814 */
[----:B--2---:R-:W-:Y:S01]  /*33960*/  HMMA.16816.F32 R8, R4, R26, R8 ;  /* 0x0000001a0408723c */ /* 0x004fe20000001808 */
[----:B------:R-:W-:Y:S04]  /*33970*/  STL.64 [R1+0x3d28], R26 ;  /* 0x003d281a01007387 */ /* 0x000fe80000100a00 */
[----:B---3--:R0:W-:-:S14]  /*33980*/  STL.64 [R1+0x3d20], R24 ;  /* 0x003d201801007387 */ /* 0x0081dc0000100a00 */
[----:B------:R-:W-:Y:S04]  /*33990*/  STL.64 [R1+0xc0], R8 ;  /* 0x0000c00801007387 */ /* 0x000fe80000100a00 */
[----:B------:R-:W-:Y:S04]  /*339a0*/  STL.64 [R1+0xc8], R10 ;  /* 0x0000c80a01007387 */ /* 0x000fe80000100a00 */
[----:B0-----:R-:W2:Y:S04]  /*339b0*/  LDL.LU R24, [R1+0x230] ;  /* 0x0002300001187983 */ /* 0x001ea80000300800 */
[----:B------:R-:W2:Y:S04]  /*339c0*/  LDL.LU R25, [R1+0x234] ;  /* 0x0002340001197983 */ /* 0x000ea80000300800 */
[----:B------:R-:W2:Y:S04]  /*339d0*/  LDL.LU R26, [R1+0x238] ;  /* 0x00023800011a7983 */ /* 0x000ea80000300800 */
[----:B------:R-:W-:Y:S04]  /*339e0*/  STL [R1+0x3b94], R0 ;  /* 0x003b940001007387 */ /* 0x000fe80000100800 */
[----:B------:R-:W2:Y:S01]  /*339f0*/  LDL.LU.64 R22, [R1+0x3d68] ;  /* 0x003d680001167983 */ /* 0x000ea20000300a00 */
[----:B------:R-:W-:-:S03]  /*33a00*/  IMAD.MOV.U32 R27, RZ, RZ, R29 ;  /* 0x000000ffff1b7224 */ /* 0x000fc600078e001d */
[----:B------:R-:W-:Y:S04]  /*33a10*/  STL.64 [R1+0x180], R12 ;  /* 0x0001800c01007387 */ /* 0x000fe80000100a00 */
[----:B------:R-:W-:Y:S01]  /*33a20*/  STL [R1+0x188], R14 ;  /* 0x0001880e01007387 */ /* 0x000fe20000100800 */
[----:B------:R-:W-:-:S03]  /*33a30*/  IMAD.MOV.U32 R29, RZ, RZ, R15 ;  /* 0x000000ffff1d7224 */ /* 0x000fc600078e000f */
[----:B------:R-:W-:Y:S04]  /*33a40*/  LDSM.16.MT88.4 R8, [R0+UR5+0x2180] ;  /* 0x002180050008783b */ /* 0x000fe80008004200 */
[----:B------:R-:W0:Y:S04]  /*33a50*/  LDSM.16.MT88.4 R12, [R2+UR5+0x2000] ;  /* 0x00200005020c783b */ /* 0x000e280008004200 */
[----:B------:R-:W-:Y:S04]  /*33a60*/  STL [R1+0x3a88], R29 ;  /* 0x003a881d01007387 */ /* 0x000fe80000100800 */
[----:B0-----:R-:W-:Y:S04]  /*33a70*/  STL.64 [R1+0x3cf0], R14 ;  /* 0x003cf00e01007387 */ /* 0x001fe80000100a00 */
[----:B------:R2:W-:Y:S04]  /*33a80*/  STL.64 [R1+0x3ce8], R12 ;  /* 0x003ce80c01007387 */ /* 0x0005e80000100a00 */
[----:B------:R-:W3:Y:S01]  /*33a90*/  LDL.LU R20, [R1+0x360] ;  /* 0x0003600001147983 */ /* 0x000ee20000300800 */
[----:B--2---:R-:W-:-:S15]  /*33aa0*/  HMMA.16816.F32 R12, R4, R22, R24 ;  /* 0x00000016040c723c */ /* 0x004fde0000001818 */
[----:B------:R-:W-:-:S04]  /*33ab0*/  NOP ;  /* 0x0000000000007918 */ /* 0x000fc80000000000 */
[----:B------:R0:W-:Y:S04]  /*33ac0*/  STL.64 [R1+0x230], R12 ;  /* 0x0002300c01007387 */ /* 0x0001e80000100a00 */
[----:B------:R1:W-:Y:S04]  /*33ad0*/  STL.64 [R1+0x238], R14 ;  /* 0x0002380e01007387 */ /* 0x0003e80000100a00 */
[----:B------:R-:W3:Y:S04]  /*33ae0*/  LDL.LU R21, [R1+0x364] ;  /* 0x0003640001157983 */ /* 0x000ee80000300800 */
[----:B------:R-:W3:Y:S04]  /*33af0*/  LDL.LU R22, [R1+0x368] ;  /* 0x0003680001167983 */ /* 0x000ee80000300800 */
[----:B------:R-:W3:Y:S04]  /*33b00*/  LDL.LU R23, [R1+0x36c] ;  /* 0x00036c0001177983 */ /* 0x000ee80000300800 */
[----:B0-----:R-:W2:Y:S04]  /*33b10*/  LDL.LU R12, [R1+0x410] ;  /* 0x00041000010c7983 */ /* 0x001ea80000300800 */
[----:B------:R-:W2:Y:S04]  /*33b20*/  LDL.LU R13, [R1+0x414] ;  /* 0x00041400010d7983 */ /* 0x000ea80000300800 */
[----:B-1----:R-:W4:Y:S04]  /*33b30*/  LDL.LU R14, [R1+0x418] ;  /* 0x00041800010e7983 */ /* 0x002f280000300800 */
[----:B------:R-:W4:Y:S04]  /*33b40*/  LDL.LU R15, [R1+0x41c] ;  /* 0x00041c00010f7983 */ /* 0x000f280000300800 */
[----:B----4-:R0:W-:Y:S04]  /*33b50*/  STL.64 [R1+0x3d38], R14 ;  /* 0x003d380e01007387 */ /* 0x0101e80000100a00 */
[----:B--2---:R-:W-:Y:S04]  /*33b60*/  STL.64 [R1+0x3d30], R12 ;  /* 0x003d300c01007387 */ /* 0x004fe80000100a00 */
[----:B------:R-:W2:Y:S04]  /*33b70*/  LDL.LU R24, [R1+0x420] ;  /* 0x0004200001187983 */ /* 0x000ea80000300800 */
[----:B------:R-:W2:Y:S04]  /*33b80*/  LDL.LU R25, [R1+0x424] ;  /* 0x0004240001197983 */ /* 0x000ea80000300800 */
[----:B------:R-:W4:Y:S04]  /*33b90*/  LDL.LU R26, [R1+0x428] ;  /* 0x00042800011a7983 */ /* 0x000f280000300800 */
[----:B------:R-:W4:Y:S01]  /*33ba0*/  LDL.LU R27, [R1+0x42c] ;  /* 0x00042c00011b7983 */ /* 0x000f220000300800 */
[----:B0-----:R-:W-:-:S02]  /*33bb0*/  IMAD.MOV.U32 R14, RZ, RZ, R19 ;  /* 0x000000ffff0e7224 */ /* 0x001fc400078e0013 */
[----:B------:R-:W-:Y:S01]  /*33bc0*/  IMAD.MOV.U32 R15, RZ, RZ, R18 ;  /* 0x000000ffff0f7224 */ /* 0x000fe200078e0012 */
[----:B----4-:R-:W-:Y:S04]  /*33bd0*/  STL.64 [R1+0x3d48], R26 ;  /* 0x003d481a01007387 */ /* 0x010fe80000100a00 */
[----:B--2---:R0:W-:Y:S04]  /*33be0*/  STL.64 [R1+0x3d40], R24 ;  /* 0x003d401801007387 */ /* 0x0041e80000100a00 */
[----:B------:R1:W-:Y:S04]  /*33bf0*/  STL.64 [R1+0x3d50], R14 ;  /* 0x003d500e01007387 */ /* 0x0003e80000100a00 */
[----:B0-----:R-:W2:Y:S04]  /*33c00*/  LDL.LU R24, [R1+0x430] ;  /* 0x0004300001187983 */ /* 0x001ea80000300800 */
[----:B------:R-:W2:Y:S04]  /*33c10*/  LDL.LU R25, [R1+0x434] ;  /* 0x0004340001197983 */ /* 0x000ea80000300800 */
[----:B------:R-:W4:Y:S04]  /*33c20*/  LDL.LU R26, [R1+0x438] ;  /* 0x00043800011a7983 */ /* 0x000f280000300800 */
[----:B------:R-:W4:Y:S01]  /*33c30*/  LDL.LU R27, [R1+0x43c] ;  /* 0x00043c00011b7983 */ /* 0x000f220000300800 */
[----:B-1----:R-:W-:-:S02]  /*33c40*/  IMAD.MOV.U32 R14, RZ, RZ, R17 ;  /* 0x000000ffff0e7224 */ /* 0x002fc400078e0011 */
[----:B------:R-:W-:Y:S02]  /*33c50*/  IMAD.MOV.U32 R15, RZ, RZ, R16 ;  /* 0x000000ffff0f7224 */ /* 0x000fe400078e0010 */
[----:B------:R-:W0:Y:S04]  /*33c60*/  LDSM.16.MT88.4 R16, [R2+UR5+0x2080] ;  /* 0x002080050210783b */ /* 0x000e280008004200 */
[----:B----4-:R-:W-:Y:S04]  /*33c70*/  STL.64 [R1+0x3d60], R26 ;  /* 0x003d601a01007387 */ /* 0x010fe80000100a00 */
[----:B--2---:R1:W-:Y:S04]  /*33c80*/  STL.64 [R1+0x3d58], R24 ;  /* 0x003d581801007387 */ /* 0x0043e80000100a00 */
[----:B-1----:R-:W2:Y:S04]  /*33c90*/  LDL.LU R24, [R1+0x440] ;  /* 0x0004400001187983 */ /* 0x002ea80000300800 */
[----:B------:R-:W2:Y:S04]  /*33ca0*/  LDL.LU R25, [R1+0x444] ;  /* 0x0004440001197983 */ /* 0x000ea80000300800 */
[----:B------:R-:W2:Y:S04]  /*33cb0*/  LDL.LU R26, [R1+0x448] ;  /* 0x00044800011a7983 */ /* 0x000ea80000300800 */
[----:B------:R-:W2:Y:S04]  /*33cc0*/  LDL.LU R27, [R1+0x44c] ;  /* 0x00044c00011b7983 */ /* 0x000ea80000300800 */
[----:B0-----:R0:W-:Y:S04]  /*33cd0*/  STL.64 [R1+0x3c88], R18 ;  /* 0x003c881201007387 */ /* 0x0011e80000100a00 */
[----:B------:R1:W-:Y:S04]  /*33ce0*/  STL.64 [R1+0x3c80], R16 ;  /* 0x003c801001007387 */ /* 0x0003e80000100a00 */
[----:B0-----:R-:W3:Y:S02]  /*33cf0*/  LDL.LU.64 R18, [R1+0x68] ;  /* 0x0000680001127983 */ /* 0x001ee40000300a00 */
[----:B---3--:R-:W-:-:S15]  /*33d00*/  HMMA.16816.F32 R20, R4, R18, R20 ;  /* 0x000000120414723c */ /* 0x008fde0000001814 */
[----:B------:R-:W-:-:S04]  /*33d10*/  NOP ;  /* 0x0000000000007918 */ /* 0x000fc80000000000 */
[----:B------:R-:W-:Y:S04]  /*33d20*/  STL.64 [R1+0x4b0], R20 ;  /* 0x0004b01401007387 */ /* 0x000fe80000100a00 */
[----:B------:R-:W-:Y:S01]  /*33d30*/  STL [R1+0x4b8], R22 ;  /* 0x0004b81601007387 */ /* 0x000fe20000100800 */
[----:B------:R-:W-:-:S03]  /*33d40*/  IMAD.MOV.U32 R29, RZ, RZ, R23 ;  /* 0x000000ffff1d7224 */ /* 0x000fc600078e0017 */
[----:B------:R-:W0:Y:S04]  /*33d50*/  LDSM.16.MT88.4 R20, [R2+UR5+0x2100] ;  /* 0x002100050214783b */ /* 0x000e280008004200 */
[----:B------:R3:W-:Y:S04]  /*33d60*/  STL.64 [R1+0x3d00], R18 ;  /* 0x003d001201007387 */ /* 0x0007e80000100a00 */
[----:B-1----:R-:W4:Y:S04]  /*33d70*/  LDL.LU R16, [R1+0x350] ;  /* 0x0003500001107983 */ /* 0x002f280000300800 */
[----:B------:R-:W4:Y:S04]  /*33d80*/  LDL.LU R17, [R1+0x354] ;  /* 0x0003540001117983 */ /* 0x000f280000300800 */
[----:B---3--:R-:W4:Y:S04]  /*33d90*/  LDL.LU R18, [R1+0x358] ;  /* 0x0003580001127983 */ /* 0x008f280000300800 */
[----:B------:R-:W4:Y:S04]  /*33da0*/  LDL.LU R19, [R1+0x35c] ;  /* 0x00035c0001137983 */ /* 0x000f280000300800 */
[----:B------:R-:W-:Y:S04]  /*33db0*/  STL [R1+0x3a8c], R29 ;  /* 0x003a8c1d01007387 */ /* 0x000fe80000100800 */
[----:B0-----:R0:W-:Y:S04]  /*33dc0*/  STL.64 [R1+0x3c18], R22 ;  /* 0x003c181601007387 */ /* 0x0011e80000100a00 */
[----:B------:R-:W-:Y:S04]  /*33dd0*/  STL.64 [R1+0x3c10], R20 ;  /* 0x003c101401007387 */ /* 0x000fe80000100a00 */
[----:B0-----:R-:W4:Y:S02]  /*33de0*/  LDL.LU.64 R22, [R1+0x78] ;  /* 0x0000780001167983 */ /* 0x001f240000300a00 */
[----:B----4-:R-:W-:Y:S02]  /*33df0*/  HMMA.16816.F32 R4, R4, R22, R16 ;  /* 0x000000160404723c */ /* 0x010fe40000001810 */
[----:B------:R-:W3:-:S15]  /*33e00*/  LDL.LU R16, [R1+0x3f0] ;  /* 0x0003f00001107983 */ /* 0x000ede0000300800 */
[----:B------:R-:W-:Y:S02]  /*33e10*/  NOP ;  /* 0x0000000000007918 */ /* 0x000fe40000000000 */
[----:B------:R-:W-:Y:S04]  /*33e20*/  STL.64 [R1+0x4a0], R4 ;  /* 0x0004a00401007387 */ /* 0x000fe80000100a00 */
[----:B------:R-:W-:Y:S04]  /*33e30*/  STL.64 [R1+0x4a8], R6 ;  /* 0x0004a80601007387 */ /* 0x000fe80000100a00 */
[----:B------:R-:W3:Y:S04]  /*33e40*/  LDL.LU R17, [R1+0x3f4] ;  /* 0x0003f40001117983 */ /* 0x000ee80000300800 */
[----:B------:R-:W4:Y:S04]  /*33e50*/  LDL.LU R18, [R1+0x3f8] ;  /* 0x0003f80001127983 */ /* 0x000f280000300800 */
[----:B------:R-:W4:Y:S04]  /*33e60*/  LDL.LU R19, [R1+0x3fc] ;  /* 0x0003fc0001137983 */ /* 0x000f280000300800 */
[----:B------:R-:W0:Y:S01]  /*33e70*/  LDSM.16.MT88.4 R4, [R2+UR5+0x2180] ;  /* 0x002180050204783b */ /* 0x000e220008004200 */
[----:B--2---:R-:W-:Y:S03]  /*33e80*/  HMMA.16816.F32 R12, R8, R14, R24 ;  /* 0x0000000e080c723c */ /* 0x004fe60000001818 */
[----:B----4-:R1:W-:Y:S04]  /*33e90*/  STL.64 [R1+0x3d10], R18 ;  /* 0x003d101201007387 */ /* 0x0103e80000100a00 */
[----:B---3--:R-:W-:Y:S04]  /*33ea0*/  STL.64 [R1+0x3d08], R16 ;  /* 0x003d081001007387 */ /* 0x008fe80000100a00 */
[----:B-1----:R-:W2:Y:S04]  /*33eb0*/  LDL.64 R18, [R1+0x38] ;  /* 0x0000380001127983 */ /* 0x002ea80000100a00 */
[----:B------:R-:W-:Y:S04]  /*33ec0*/  STL.64 [R1+0x3cf8], R22 ;  /* 0x003cf81601007387 */ /* 0x000fe80000100a00 */
[----:B0-----:R0:W-:Y:S04]  /*33ed0*/  STL.64 [R1+0x3b80], R6 ;  /* 0x003b800601007387 */ /* 0x0011e80000100a00 */
[----:B------:R1:W-:Y:S04]  /*33ee0*/  STL.64 [R1+0x3b78], R4 ;  /* 0x003b780401007387 */ /* 0x0003e80000100a00 */
[----:B0-----:R-:W3:Y:S04]  /*33ef0*/  LDL.LU.64 R6, [R1+0x58] ;  /* 0x0000580001067983 */ /* 0x001ee80000300a00 */
[----:B---3--:R0:W-:Y:S04]  /*33f00*/  STL.64 [R1+0x3d18], R6 ;  /* 0x003d180601007387 */ /* 0x0081e80000100a00 */
[----:B-1----:R-:W2:Y:S04]  /*33f10*/  LDL.LU R4, [R1+0x400] ;  /* 0x0004000001047983 */ /* 0x002ea80000300800 */
[----:B------:R-:W2:Y:S04]  /*33f20*/  LDL.LU R5, [R1+0x404] ;  /* 0x0004040001057983 */ /* 0x000ea80000300800 */
[----:B0-----:R-:W2:Y:S04]  /*33f30*/  LDL.LU R6, [R1+0x408] ;  /* 0x0004080001067983 */ /* 0x001ea80000300800 */
[----:B------:R-:W2:Y:S04]  /*33f40*/  LDL.LU R7, [R1+0x40c] ;  /* 0x00040c0001077983 */ /* 0x000ea80000300800 */
[----:B------:R-:W3:Y:S04]  /*33f50*/  LDL.LU.64 R26, [R1+0x3d60] ;  /* 0x003d6000011a7983 */ /* 0x000ee80000300a00 */
[----:B------:R-:W3:Y:S04]  /*33f60*/  LDL.LU.64 R24, [R1+0x3d58] ;  /* 0x003d580001187983 */ /* 0x000ee80000300a00 */
[----:B------:R-:W-:Y:S04]  /*33f70*/  STL.64 [R1+0x490], R12 ;  /* 0x0004900c01007387 */ /* 0x000fe80000100a00 */
[----:B------:R0:W-:Y:S04]  /*33f80*/  STL.64 [R1+0x498], R14 ;  /* 0x0004980e01007387 */ /* 0x0001e80000100a00 */
[----:B0-----:R-:W3:Y:S01]  /*33f90*/  LDL.LU.64 R14, [R1+0x3d50] ;  /* 0x003d5000010e7983 */ /* 0x001ee20000300a00 */
[----:B------:R-:W-:-:S02]  /*33fa0*/  IMAD.MOV.U32 R22, RZ, RZ, R28 ;  /* 0x000000ffff167224 */ /* 0x000fc400078e001c */
[----:B------:R-:W-:Y:S01]  /*33fb0*/  IMAD.MOV.U32 R23, RZ, RZ, R3 ;  /* 0x000000ffff177224 */ /* 0x000fe200078e0003 */
[----:B---3--:R-:W-:Y:S01]  /*33fc0*/  HMMA.16816.F32 R12, R8, R14, R24 ;  /* 0x0000000e080c723c */ /* 0x008fe20000001818 */
[----:B------:R-:W3:Y:S04]  /*33fd0*/  LDL.LU.64 R26, [R1+0x3d48] ;  /* 0x003d4800011a7983 */ /* 0x000ee80000300a00 */
[----:B------:R-:W3:-:S14]  /*33fe0*/  LDL.LU.64 R24, [R1+0x3d40] ;  /* 0x003d400001187983 */ /* 0x000edc0000300a00 */
[----:B------:R-:W-:Y:S04]  /*33ff0*/  STL.64 [R1+0x480], R12 ;  /* 0x0004800c01007387 */ /* 0x000fe80000100a00 */
[----:B------:R0:W-:Y:S04]  /*34000*/  STL.64 [R1+0x488], R14 ;  /* 0x0004880e01007387 */ /* 0x0001e80000100a00 */
[----:B0-----:R-:W4:Y:S04]  /*34010*/  LDL.LU.64 R14, [R1+0x3d38] ;  /* 0x003d3800010e7983 */ /* 0x001f280000300a00 */
[----:B------:R-:W4:Y:S01]  /*34020*/  LDL.LU.64 R12, [R1+0x3d30] ;  /* 0x003d3000010c7983 */ /* 0x000f220000300a00 */
[----:B---3--:R-:W-:Y:S03]  /*34030*/  HMMA.16816.F32 R20, R8, R22, R24 ;  /* 0x000000160814723c */ /* 0x008fe60000001818 */
[----:B------:R-:W4:Y:S04]  /*34040*/  LDL.LU.64 R26, [R1+0x3d28] ;  /* 0x003d2800011a7983 */ /* 0x000f280000300a00 */
[----:B------:R-:W3:-:S12]  /*34050*/  LDL.LU.64 R24, [R1+0x3d20] ;  /* 0x003d200001187983 */ /* 0x000ed80000300a00 */
[----:B------:R0:W-:Y:S04]  /*34060*/  STL.64 [R1+0x440], R20 ;  /* 0x0004401401007387 */ /* 0x0001e80000100a00 */
[----:B------:R1:W-:Y:S04]  /*34070*/  STL.64 [R1+0x448], R22 ;  /* 0x0004481601007387 */ /* 0x0003e80000100a00 */
[----:B0-----:R-:W2:Y:S01]  /*34080*/  LDL.LU R20, [R1+0x3e0] ;  /* 0x0003e00001147983 */ /* 0x001ea20000300800 */
[----:B----4-:R-:W-:-:S15]  /*34090*/  HMMA.16816.F32 R12, R8, R26, R12 ;  /* 0x0000001a080c723c */ /* 0x010fde000000180c */
[----:B------:R-:W-:-:S04]  /*340a0*/  NOP ;  /* 0x0000000000007918 */ /* 0x000fc80000000000 */
[----:B------:R0:W-:Y:S04]  /*340b0*/  STL.64 [R1+0x430], R12 ;  /* 0x0004300c01007387 */ /* 0x0001e80000100a00 */
[----:B------:R4:W-:Y:S04]  /*340c0*/  STL.64 [R1+0x438], R14 ;  /* 0x0004380e01007387 */ /* 0x0009e80000100a00 */
[----:B------:R-:W2:Y:S04]  /*340d0*/  LDL.LU R21, [R1+0x3e4] ;  /* 0x0003e40001157983 */ /* 0x000ea80000300800 */
[----:B-1----:R-:W2:Y:S04]  /*340e0*/  LDL.LU R22, [R1+0x3e8] ;  /* 0x0003e80001167983 */ /* 0x002ea80000300800 */
[----:B------:R-:W2:Y:S04]  /*340f0*/  LDL.LU R23, [R1+0x3ec] ;  /* 0x0003ec0001177983 */ /* 0x000ea80000300800 */
[----:B0-----:R-:W2:Y:S04]  /*34100*/  LDL.LU R12, [R1+0x340] ;  /* 0x00034000010c7983 */ /* 0x001ea80000300800 */
[----:B------:R-:W2:Y:S04]  /*34110*/  LDL.LU R13, [R1+0x344] ;  /* 0x00034400010d7983 */ /* 0x000ea80000300800 */
[----:B----4-:R-:W4:Y:S04]  /*34120*/  LDL.LU R14, [R1+0x348] ;  /* 0x00034800010e7983 */ /* 0x010f280000300800 */
[----:B------:R-:W4:Y:S04]  /*34130*/  LDL.LU R15, [R1+0x34c] ;  /* 0x00034c00010f7983 */ /* 0x000f280000300800 */
[----:B------:R-:W-:Y:S04]  /*34140*/  STL.64 [R1+0x3cb0], R26 ;  /* 0x003cb01a01007387 */ /* 0x000fe80000100a00 */
[----:B---3--:R0:W-:Y:S04]  /*34150*/  STL.64 [R1+0x3ca8], R24 ;  /* 0x003ca81801007387 */ /* 0x0081e80000100a00 */
[----:B0-----:R-:W3:Y:S04]  /*34160*/  LDL.LU R24, [R1+0x3b0] ;  /* 0x0003b00001187983 */ /* 0x001ee80000300800 */
[----:B------:R-:W3:Y:S04]  /*34170*/  LDL.LU R25, [R1+0x3b4] ;  /* 0x0003b40001197983 */ /* 0x000ee80000300800 */
[----:B------:R-:W3:Y:S04]  /*34180*/  LDL.LU R26, [R1+0x3b8] ;  /* 0x0003b800011a7983 */ /* 0x000ee80000300800 */
[----:B------:R-:W3:Y:S01]  /*34190*/  LDL.LU R27, [R1+0x3bc] ;  /* 0x0003bc00011b7983 */ /* 0x000ee20000300800 */
[----:B--2---:R-:W-:Y:S03]  /*341a0*/  HMMA.16816.F32 R4, R8, R18, R4 ;  /* 0x000000120804723c */ /* 0x004fe60000001804 */
[----:B---3--:R0:W-:Y:S04]  /*341b0*/  STL.64 [R1+0x3cc0], R26 ;  /* 0x003cc01a01007387 */ /* 0x0081e80000100a00 */
[----:B------:R-:W-:Y:S04]  /*341c0*/  STL.64 [R1+0x3cb8], R24 ;  /* 0x003cb81801007387 */ /* 0x000fe80000100a00 */
[----:B0-----:R-:W2:Y:S01]  /*341d0*/  LDL.64 R26, [R1+0x18] ;  /* 0x00001800011a7983 */ /* 0x001ea20000100a00 */
[----:B------:R-:W-:-:S02]  /*341e0*/  IMAD.MOV.U32 R2, RZ, RZ, R18 ;  /* 0x000000ffff027224 */ /* 0x000fc400078e0012 */
[----:B------:R-:W-:Y:S01]  /*341f0*/  IMAD.MOV.U32 R0, RZ, RZ, R19 ;  /* 0x000000ffff007224 */ /* 0x000fe200078e0013 */
[----:B--2---:R0:W-:Y:S04]  /*34200*/  STL.64 [R1+0x3cd0], R26 ;  /* 0x003cd01a01007387 */ /* 0x0041e80000100a00 */
[----:B0-----:R-:W2:Y:S04]  /*34210*/  LDL.64 R26, [R1+0x28] ;  /* 0x00002800011a7983 */ /* 0x001ea80000100a00 */
[----:B------:R-:W-:Y:S04]  /*34220*/  STL.64 [R1+0x420], R4 ;  /* 0x0004200401007387 */ /* 0x000fe80000100a00 */
[----:B------:R0:W-:Y:S04]  /*34230*/  STL.64 [R1+0x428], R6 ;  /* 0x0004280601007387 */ /* 0x0001e80000100a00 */
[----:B0-----:R-:W3:Y:S04]  /*34240*/  LDL.LU.64 R6, [R1+0x3d18] ;  /* 0x003d180001067983 */ /* 0x001ee80000300a00 */
[----:B------:R-:W3:Y:S04]  /*34250*/  LDL.LU.64 R18, [R1+0x3d10] ;  /* 0x003d100001127983 */ /* 0x000ee80000300a00 */
[----:B------:R-:W3:Y:S02]  /*34260*/  LDL.LU.64 R16, [R1+0x3d08] ;  /* 0x003d080001107983 */ /* 0x000ee40000300a00 */
[----:B---3--:R-:W-:-:S15]  /*34270*/  HMMA.16816.F32 R16, R8, R6, R16 ;  /* 0x000000060810723c */ /* 0x008fde0000001810 */
[----:B------:R-:W-:-:S04]  /*34280*/  NOP ;  /* 0x0000000000007918 */ /* 0x000fc80000000000 */
[----:B------:R-:W-:Y:S04]  /*34290*/  STL.64 [R1+0x410], R16 ;  /* 0x0004101001007387 */ /* 0x000fe80000100a00 */
[----:B------:R0:W-:Y:S04]  /*342a0*/  STL.64 [R1+0x418], R18 ;  /* 0x0004181201007387 */ /* 0x0001e80000100a00 */
[----:B0-----:R-:W3:Y:S04]  /*342b0*/  LDL.LU.64 R18, [R1+0x3d00] ;  /* 0x003d000001127983 */ /* 0x001ee80000300a00 */
[----:B------:R0:W-:Y:S02]  /*342c0*/  STL.64 [R1+0x3c98], R6 ;  /* 0x003c980601007387 */ /* 0x0001e40000100a00 */
[----:B0-----:R-:W-:-:S02]  /*342d0*/  IMAD.MOV.U32 R6, RZ, RZ, R2 ;  /* 0x000000ffff067224 */ /* 0x001fc400078e0002 */
[----:B------:R-:W-:-:S05]  /*342e0*/  IMAD.MOV.U32 R7, RZ, RZ, R0 ;  /* 0x000000ffff077224 */ /* 0x000fca00078e0000 */
[----:B------:R0:W-:Y:S04]  /*342f0*/  STL.64 [R1+0x3cc8], R6 ;  /* 0x003cc80601007387 */ /* 0x0001e80000100a00 */
[----:B------:R-:W2:Y:S04]  /*34300*/  LDL.LU R4, [R1+0x3c0] ;  /* 0x0003c00001047983 */ /* 0x000ea80000300800 */
[----:B------:R-:W2:Y:S04]  /*34310*/  LDL.LU R5, [R1+0x3c4] ;  /* 0x0003c40001057983 */ /* 0x000ea80000300800 */
[----:B0-----:R-:W2:Y:S04]  /*34320*/  LDL.LU R6, [R1+0x3c8] ;  /* 0x0003c80001067983 */ /* 0x001ea80000300800 */
[----:B------:R-:W2:Y:S01]  /*34330*/  LDL.LU R7, [R1+0x3cc] ;  /* 0x0003cc0001077983 */ /* 0x000ea20000300800 */
[C---:B---3--:R-:W-:Y:S03]  /*34340*/  HMMA.16816.F32 R20, R8.reuse, R18, R20 ;  /* 0x000000120814723c */ /* 0x048fe60000001814 */
[----:B--2---:R-:W-:Y:S04]  /*34350*/  STL.64 [R1+0x3ce0], R6 ;  /* 0x003ce00601007387 */ /* 0x004fe80000100a00 */
[----:B------:R0:W-:Y:S04]  /*34360*/  STL.64 [R1+0x3cd8], R4 ;  /* 0x003cd80401007387 */ /* 0x0001e80000100a00 */
[----:B0-----:R-:W2:Y:S04]  /*34370*/  LDL.LU R4, [R1+0x3d0] ;  /* 0x0003d00001047983 */ /* 0x001ea80000300800 */
[----:B------:R-:W2:Y:S04]  /*34380*/  LDL.LU R5, [R1+0x3d4] ;  /* 0x0003d40001057983 */ /* 0x000ea80000300800 */
[----:B------:R-:W2:Y:S04]  /*34390*/  LDL.LU R6, [R1+0x3d8] ;  /* 0x0003d80001067983 */ /* 0x000ea80000300800 */
[----:B------:R-:W2:Y:S04]  /*343a0*/  LDL.LU R7, [R1+0x3dc] ;  /* 0x0003dc0001077983 */ /* 0x000ea80000300800 */
[----:B------:R-:W-:Y:S04]  /*343b0*/  STL.64 [R1+0x400], R20 ;  /* 0x0004001401007387 */ /* 0x000fe80000100a00 */
[----:B------:R0:W-:Y:S04]  /*343c0*/  STL.64 [R1+0x408], R22 ;  /* 0x0004081601007387 */ /* 0x0001e80000100a00 */
[----:B0-----:R-:W4:Y:S04]  /*343d0*/  LDL.LU.64 R22, [R1+0x3cf8] ;  /* 0x003cf80001167983 */ /* 0x001f280000300a00 */
[----:B------:R0:W-:Y:S04]  /*343e0*/  STL.64 [R1+0x3ca0], R18 ;  /* 0x003ca01201007387 */ /* 0x0001e80000100a00 */
[----:B------:R-:W3:Y:S04]  /*343f0*/  LDL.LU R16, [R1+0x390] ;  /* 0x0003900001107983 */ /* 0x000ee80000300800 */
[----:B------:R-:W3:Y:S04]  /*34400*/  LDL.LU R17, [R1+0x394] ;  /* 0x0003940001117983 */ /* 0x000ee80000300800 */
[----:B0-----:R-:W3:Y:S04]  /*34410*/  LDL.LU R18, [R1+0x398] ;  /* 0x0003980001127983 */ /* 0x001ee80000300800 */
[----:B------:R-:W3:Y:S01]  /*34420*/  LDL.LU R19, [R1+0x39c] ;  /* 0x00039c0001137983 */ /* 0x000ee20000300800 */
[----:B----4-:R-:W-:Y:S03]  /*34430*/  HMMA.16816.F32 R8, R8, R22, R12 ;  /* 0x000000160808723c */ /* 0x010fe6000000180c */
[----:B------:R-:W2:Y:S04]  /*34440*/  LDL.LU.64 R14, [R1+0x3cf0] ;  /* 0x003cf000010e7983 */ /* 0x000ea80000300a00 */
[----:B------:R-:W2:Y:S01]  /*34450*/  LDL.LU.64 R12, [R1+0x3ce8] ;  /* 0x003ce800010c7983 */ /* 0x000ea20000300a00 */
[----:B------:R-:W-:-:S02]  /*34460*/  IMAD.MOV.U32 R2, RZ, RZ, R26 ;  /* 0x000000ffff027224 */ /* 0x000fc400078e001a */
[----:B------:R-:W-:-:S09]  /*34470*/  IMAD.MOV.U32 R0, RZ, RZ, R27 ;  /* 0x000000ffff007224 */ /* 0x000fd200078e001b */
[----:B------:R0:W-:Y:S04]  /*34480*/  STL.64 [R1+0x360], R8 ;  /* 0x0003600801007387 */ /* 0x0001e80000100a00 */
[----:B------:R1:W-:Y:S04]  /*34490*/  STL.64 [R1+0x368], R10 ;  /* 0x0003680a01007387 */ /* 0x0003e80000100a00 */
[----:B0-----:R-:W4:Y:S04]  /*344a0*/  LDL.LU R8, [R1+0x3a0] ;  /* 0x0003a00001087983 */ /* 0x001f280000300800 */
[----:B------:R-:W4:Y:S04]  /*344b0*/  LDL.LU R9, [R1+0x3a4] ;  /* 0x0003a40001097983 */ /* 0x000f280000300800 */
[----:B-1----:R-:W4:Y:S04]  /*344c0*/  LDL.LU R10, [R1+0x3a8] ;  /* 0x0003a800010a7983 */ /* 0x002f280000300800 */
[----:B------:R-:W4:Y:S04]  /*344d0*/  LDL.LU R11, [R1+0x3ac] ;  /* 0x0003ac00010b7983 */ /* 0x000f280000300800 */
[----:B------:R0:W-:Y:S04]  /*344e0*/  STL.64 [R1+0x3c90], R22 ;  /* 0x003c901601007387 */ /* 0x0001e80000100a00 */
[----:B0-----:R-:W3:Y:S01]  /*344f0*/  LDL.64 R22, [R1+0x8] ;  /* 0x0000080001167983 */ /* 0x001ee20000100a00 */
[----:B--2---:R-:W-:-:S15]  /*34500*/  HMMA.16816.F32 R4, R12, R26, R4 ;  /* 0x0000001a0c04723c */ /* 0x004fde0000001804 */
[----:B------:R-:W-:-:S04]  /*34510*/  NOP ;  /* 0x0000000000007918 */ /* 0x000fc80000000000 */
[----:B------:R-:W-:Y:S04]  /*34520*/  STL.64 [R1+0x3f0], R4 ;  /* 0x0003f00401007387 */ /* 0x000fe80000100a00 */
[----:B------:R0:W-:Y:S04]  /*34530*/  STL.64 [R1+0x3f8], R6 ;  /* 0x0003f80601007387 */ /* 0x0001e80000100a00 */
[----:B0-----:R-:W2:Y:S04]  /*34540*/  LDL.LU.64 R6, [R1+0x3ce0] ;  /* 0x003ce00001067983 */ /* 0x001ea80000300a00 */
[----:B------:R-:W2:Y:S04]  /*34550*/  LDL.LU.64 R4, [R1+0x3cd8] ;  /* 0x003cd80001047983 */ /* 0x000ea80000300a00 */
[----:B------:R-:W2:Y:S02]  /*34560*/  LDL.LU.64 R26, [R1+0x3cd0] ;  /* 0x003cd000011a7983 */ /* 0x000ea40000300a00 */
[----:B--2---:R-:W-:Y:S01]  /*34570*/  HMMA.16816.F32 R4, R12, R26, R4 ;  /* 0x0000001a0c04723c */ /* 0x004fe20000001804 */
[----:B------:R-:W-:-:S15]  /*34580*/  IMAD.MOV.U32 R3, RZ, RZ, R27 ;  /* 0x000000ffff037224 */ /* 0x000fde00078e001b */
[----:B------:R-:W-:-:S03]  /*34590*/  NOP ;  /* 0x0000000000007918 */ /* 0x000fc60000000000 */
[----:B------:R0:W-:Y:S04]  /*345a0*/  STL.64 [R1+0x3e0], R4 ;  /* 0x0003e00401007387 */ /* 0x0001e80000100a00 */
[----:B------:R1:W-:Y:S01]  /*345b0*/  STL.64 [R1+0x3e8], R6 ;  /* 0x0003e80601007387 */ /* 0x0003e20000100a00 */
[----:B0-----:R-:W-:-:S03]  /*345c0*/  IMAD.MOV.U32 R4, RZ, RZ, R26 ;  /* 0x000000ffff047224 */ /* 0x001fc600078e001a */
[----:B-1----:R-:W2:Y:S04]  /*345d0*/  LDL.LU.64 R6, [R1+0x3cc8] ;  /* 0x003cc80001067983 */ /* 0x002ea80000300a00 */
[----:B------:R-:W3:Y:S04]  /*345e0*/  LDL.LU.64 R26, [R1+0x3cc0] ;  /* 0x003cc000011a7983 */ /* 0x000ee80000300a00 */
[----:B------:R-:W3:Y:S02]  /*345f0*/  LDL.LU.64 R24, [R1+0x3cb8] ;  /* 0x003cb80001187983 */ /* 0x000ee40000300a00 */
[----:B---3--:R-:W-:-:S15]  /*34600*/  HMMA.16816.F32 R24, R12, R22, R24 ;  /* 0x000000160c18723c */ /* 0x008fde0000001818 */
[----:B------:R-:W-:-:S04]  /*34610*/  NOP ;  /* 0x0000000000007918 */ /* 0x000fc80000000000 */
[----:B------:R-:W-:Y:S04]  /*34620*/  STL.64 [R1+0x3d0], R24 ;  /* 0x0003d01801007387 */ /* 0x000fe80000100a00 */
[----:B------:R0:W-:Y:S04]  /*34630*/  STL.64 [R1+0x3d8], R26 ;  /* 0x0003d81a01007387 */ /* 0x0001e80000100a00 */
[----:B0-----:R-:W4:Y:S04]  /*34640*/  LDL.LU.64 R26, [R1+0x3cb0] ;  /* 0x003cb000011a7983 */ /* 0x001f280000300a00 */
[----:B------:R-:W3:Y:S04]  /*34650*/  LDL.LU.64 R24, [R1+0x3ca8] ;  /* 0x003ca80001187983 */ /* 0x000ee80000300a00 */
[----:B------:R-:W2:Y:S01]  /*34660*/  LDL.LU R20, [R1+0x370] ;  /* 0x0003700001147983 */ /* 0x000ea20000300800 */
[----:B------:R-:W-:-:S02]  /*34670*/  IMAD.MOV.U32 R28, RZ, RZ, R22 ;  /* 0x000000ffff1c7224 */ /* 0x000fc400078e0016 */
[----:B------:R-:W-:Y:S01]  /*34680*/  IMAD.MOV.U32 R5, RZ, RZ, R23 ;  /* 0x000000ffff057224 */ /* 0x000fe200078e0017 */
[----:B----4-:R-:W-:-:S15]  /*34690*/  HMMA.16816.F32 R8, R12, R26, R8 ;  /* 0x0000001a0c08723c */ /* 0x010fde0000001808 */
[----:B------:R-:W-:-:S04]  /*346a0*/  NOP ;  /* 0x0000000000007918 */ /* 0x000fc80000000000 */
[----:B------:R0:W-:Y:S04]  /*346b0*/  STL.64 [R1+0x3c0], R8 ;  /* 0x0003c00801007387 */ /* 0x0001e80000100a00 */
[----:B------:R1:W-:Y:S04]  /*346c0*/  STL.64 [R1+0x3c8], R10 ;  /* 0x0003c80a01007387 */ /* 0x0003e80000100a00 */
[----:B------:R-:W4:Y:S04]  /*346d0*/  LDL.LU R21, [R1+0x374] ;  /* 0x0003740001157983 */ /* 0x000f280000300800 */
[----:B------:R-:W4:Y:S04]  /*346e0*/  LDL.LU R22, [R1+0x378] ;  /* 0x0003780001167983 */ /* 0x000f280000300800 */
[----:B------:R-:W4:Y:S04]  /*346f0*/  LDL.LU R23, [R1+0x37c] ;  /* 0x00037c0001177983 */ /* 0x000f280000300800 */
[----:B0-----:R-:W4:Y:S04]  /*34700*/  LDL.LU R8, [R1+0x2b0] ;  /* 0x0002b00001087983 */ /* 0x001f280000300800 */
[----:B------:R-:W4:Y:S04]  /*34710*/  LDL.LU R9, [R1+0x2b4] ;  /* 0x0002b40001097983 */ /* 0x000f280000300800 */
[----:B-1----:R-:W4:Y:S04]  /*34720*/  LDL.LU R10, [R1+0x2b8] ;  /* 0x0002b800010a7983 */ /* 0x002f280000300800 */
[----:B------:R-:W4:Y:S04]  /*34730*/  LDL.LU R11, [R1+0x2bc] ;  /* 0x0002bc00010b7983 */ /* 0x000f280000300800 */
[----:B------:R0:W-:Y:S04]  /*34740*/  STL.64 [R1+0x3c40], R26 ;  /* 0x003c401a01007387 */ /* 0x0001e80000100a00 */
[----:B---3--:R-:W-:Y:S01]  /*34750*/  STL.64 [R1+0x3c38], R24 ;  /* 0x003c381801007387 */ /* 0x008fe20000100a00 */
[----:B0-----:R-:W-:-:S02]  /*34760*/  IMAD.MOV.U32 R26, RZ, RZ, R28 ;  /* 0x000000ffff1a7224 */ /* 0x001fc400078e001c */
[----:B------:R-:W-:-:S05]  /*34770*/  IMAD.MOV.U32 R27, RZ, RZ, R5 ;  /* 0x000000ffff1b7224 */ /* 0x000fca00078e0005 */
[----:B------:R0:W-:Y:S02]  /*34780*/  STL.64 [R1+0x3c50], R26 ;  /* 0x003c501a01007387 */ /* 0x0001e40000100a00 */
[----:B0-----:R-:W-:Y:S02]  /*34790*/  IMAD.MOV.U32 R26, RZ, RZ, R4 ;  /* 0x000000ffff1a7224 */ /* 0x001fe400078e0004 */
[----:B--2---:R-:W-:Y:S01]  /*347a0*/  HMMA.16816.F32 R4, R12, R6, R16 ;  /* 0x000000060c04723c */ /* 0x004fe20000001810 */
[----:B------:R-:W-:-:S05]  /*347b0*/  IMAD.MOV.U32 R27, RZ, RZ, R3 ;  /* 0x000000ffff1b7224 */ /* 0x000fca00078e0003 */
[----:B------:R0:W-:Y:S04]  /*347c0*/  STL.64 [R1+0x3c68], R26 ;  /* 0x003c681a01007387 */ /* 0x0001e80000100a00 */
[----:B------:R-:W2:Y:S04]  /*347d0*/  LDL.LU R24, [R1+0x380] ;  /* 0x0003800001187983 */ /* 0x000ea80000300800 */
[----:B------:R-:W2:Y:S04]  /*347e0*/  LDL.LU R25, [R1+0x384] ;  /* 0x0003840001197983 */ /* 0x000ea80000300800 */
[----:B0-----:R-:W2:Y:S04]  /*347f0*/  LDL.LU R26, [R1+0x388] ;  /* 0x00038800011a7983 */ /* 0x001ea80000300800 */
[----:B------:R-:W2:Y:S04]  /*34800*/  LDL.LU R27, [R1+0x38c] ;  /* 0x00038c00011b7983 */ /* 0x000ea80000300800 */
[----:B------:R-:W4:Y:S04]  /*34810*/  LDL.LU.64 R18, [R1+0x3ca0] ;  /* 0x003ca00001127983 */ /* 0x000f280000300a00 */
[----:B------:R-:W-:Y:S04]  /*34820*/  STL.64 [R1+0x3b0], R4 ;  /* 0x0003b00401007387 */ /* 0x000fe80000100a00 */
[----:B------:R0:W-:Y:S04]  /*34830*/  STL.64 [R1+0x3b8], R6 ;  /* 0x0003b80601007387 */ /* 0x0001e80000100a00 */
[----:B0-----:R-:W2:Y:S02]  /*34840*/  LDL.LU.64 R6, [R1+0x3c98] ;  /* 0x003c980001067983 */ /* 0x001ea40000300a00 */
[----:B--2---:R-:W-:-:S15]  /*34850*/  HMMA.16816.F32 R24, R12, R6, R24 ;  /* 0x000000060c18723c */ /* 0x004fde0000001818 */
[----:B------:R-:W-:-:S04]  /*34860*/  NOP ;  /* 0x0000000000007918 */ /* 0x000fc80000000000 */
[----:B------:R-:W-:Y:S04]  /*34870*/  STL.64 [R1+0x3a0], R24 ;  /* 0x0003a01801007387 */ /* 0x000fe80000100a00 */
[----:B------:R-:W-:Y:S04]  /*34880*/  STL.64 [R1+0x3a8], R26 ;  /* 0x0003a81a01007387 */ /* 0x000fe80000100a00 */
[----:B------:R0:W-:Y:S04]  /*34890*/  STL.64 [R1+0x3c48], R6 ;  /* 0x003c480601007387 */ /* 0x0001e80000100a00 */
[----:B------:R-:W2:Y:S04]  /*348a0*/  LDL.LU R4, [R1+0x280] ;  /* 0x0002800001047983 */ /* 0x000ea80000300800 */
[----:B------:R-:W2:Y:S04]  /*348b0*/  LDL.LU R5, [R1+0x284] ;  /* 0x0002840001057983 */ /* 0x000ea80000300800 */
[----:B0-----:R-:W3:Y:S04]  /*348c0*/  LDL.LU R6, [R1+0x288] ;  /* 0x0002880001067983 */ /* 0x001ee80000300800 */
[----:B------:R-:W3:Y:S01]  /*348d0*/  LDL.LU R7, [R1+0x28c] ;  /* 0x00028c0001077983 */ /* 0x000ee20000300800 */
[----:B----4-:R-:W-:Y:S03]  /*348e0*/  HMMA.16816.F32 R20, R12, R18, R20 ;  /* 0x000000120c14723c */ /* 0x010fe60000001814 */
[----:B---3--:R-:W-:Y:S04]  /*348f0*/  STL.64 [R1+0x3c60], R6 ;  /* 0x003c600601007387 */ /* 0x008fe80000100a00 */
[----:B--2---:R0:W-:Y:S04]  /*34900*/  STL.64 [R1+0x3c58], R4 ;  /* 0x003c580401007387 */ /* 0x0041e80000100a00 */
[----:B0-----:R-:W2:Y:S04]  /*34910*/  LDL.LU R4, [R1+0x290] ;  /* 0x0002900001047983 */ /* 0x001ea80000300800 */
[----:B------:R-:W2:Y:S04]  /*34920*/  LDL.LU R5, [R1+0x294] ;  /* 0x0002940001057983 */ /* 0x000ea80000300800 */
[----:B------:R-:W3:Y:S04]  /*34930*/  LDL.LU R6, [R1+0x298] ;  /* 0x0002980001067983 */ /* 0x000ee80000300800 */
[----:B------:R-:W3:Y:S04]  /*34940*/  LDL.LU R7, [R1+0x29c] ;  /* 0x00029c0001077983 */ /* 0x000ee80000300800 */
[----:B---3--:R-:W-:Y:S04]  /*34950*/  STL.64 [R1+0x3c78], R6 ;  /* 0x003c780601007387 */ /* 0x008fe80000100a00 */
[----:B--2---:R0:W-:Y:S04]  /*34960*/  STL.64 [R1+0x3c70], R4 ;  /* 0x003c700401007387 */ /* 0x0041e80000100a00 */
[----:B0-----:R-:W2:Y:S04]  /*34970*/  LDL.LU R4, [R1+0x2a0] ;  /* 0x0002a00001047983 */ /* 0x001ea80000300800 */
[----:B------:R-:W2:Y:S04]  /*34980*/  LDL.LU R5, [R1+0x2a4] ;  /* 0x0002a40001057983 */ /* 0x000ea80000300800 */
[----:B------:R-:W2:Y:S04]  /*34990*/  LDL.LU R6, [R1+0x2a8] ;  /* 0x0002a80001067983 */ /* 0x000ea80000300800 */
[----:B------:R-:W2:Y:S04]  /*349a0*/  LDL.LU R7, [R1+0x2ac] ;  /* 0x0002ac0001077983 */ /* 0x000ea80000300800 */
[----:B------:R-:W-:Y:S04]  /*349b0*/  STL.64 [R1+0x390], R20 ;  /* 0x0003901401007387 */ /* 0x000fe80000100a00 */
[----:B------:R0:W-:Y:S04]  /*349c0*/  STL.64 [R1+0x398], R22 ;  /* 0x0003981601007387 */ /* 0x0001e80000100a00 */
[----:B0-----:R-:W3:Y:S01]  /*349d0*/  LDL.LU.64 R22, [R1+0x3c90] ;  /* 0x003c900001167983 */ /* 0x001ee20000300a00 */
[----:B------:R-:W-:-:S02]  /*349e0*/  IMAD.MOV.U32 R26, RZ, RZ, R2 ;  /* 0x000000ffff1a7224 */ /* 0x000fc400078e0002 */
[----:B------:R-:W-:Y:S02]  /*349f0*/  IMAD.MOV.U32 R27, RZ, RZ, R0 ;  /* 0x000000ffff1b7224 */ /* 0x000fe400078e0000 */
[----:B------:R-:W-:Y:S02]  /*34a00*/  IMAD.MOV.U32 R2, RZ, RZ, R18 ;  /* 0x000000ffff027224 */ /* 0x000fe400078e0012 */
[----:B------:R-:W-:Y:S02]  /*34a10*/  IMAD.MOV.U32 R0, RZ, RZ, R19 ;  /* 0x000000ffff007224 */ /* 0x000fe400078e0013 */
[----:B------:R-:W2:Y:S04]  /*34a20*/  LDL.LU.64 R18, [R1+0x3c88] ;  /* 0x003c880001127983 */ /* 0x000ea80000300a00 */
[----:B------:R-:W2:Y:S01]  /*34a30*/  LDL.LU.64 R16, [R1+0x3c80] ;  /* 0x003c800001107983 */ /* 0x000ea20000300a00 */
[----:B---3--:R-:W-:Y:S03]  /*34a40*/  HMMA.16816.F32 R8, R12, R22, R8 ;  /* 0x000000160c08723c */ /* 0x008fe60000001808 */
[----:B------:R0:W-:Y:S04]  /*34a50*/  STL.64 [R1+0x3c28], R22 ;  /* 0x003c281601007387 */ /* 0x0001e80000100a00 */
[----:B------:R-:W3:Y:S01]  /*34a60*/  LDL.LU R20, [R1+0x260] ;  /* 0x0002600001147983 */ /* 0x000ee20000300800 */
[----:B------:R-:W-:-:S02]  /*34a70*/  IMAD.MOV.U32 R14, RZ, RZ, R2 ;  /* 0x000000ffff0e7224 */ /* 0x000fc400078e0002 */
[----:B------:R-:W-:-:S09]  /*34a80*/  IMAD.MOV.U32 R15, RZ, RZ, R0 ;  /* 0x000000ffff0f7224 */ /* 0x000fd200078e0000 */
[----:B------:R-:W-:Y:S04]  /*34a90*/  STL.64 [R1+0x2b0], R8 ;  /* 0x0002b00801007387 */ /* 0x000fe80000100a00 */
[----:B------:R-:W-:Y:S04]  /*34aa0*/  STL.64 [R1+0x2b8], R10 ;  /* 0x0002b80a01007387 */ /* 0x000fe80000100a00 */
[----:B------:R-:W3:Y:S04]  /*34ab0*/  LDL.LU R21, [R1+0x264] ;  /* 0x0002640001157983 */ /* 0x000ee80000300800 */
[----:B0-----:R-:W3:Y:S04]  /*34ac0*/  LDL.LU R22, [R1+0x268] ;  /* 0x0002680001167983 */ /* 0x001ee80000300800 */
[----:B------:R-:W3:Y:S04]  /*34ad0*/  LDL.LU R23, [R1+0x26c] ;  /* 0x00026c0001177983 */ /* 0x000ee80000300800 */
[----:B------:R0:W-:Y:S04]  /*34ae0*/  STL.64 [R1+0x3c30], R14 ;  /* 0x003c300e01007387 */ /* 0x0001e80000100a00 */
[----:B------:R-:W4:Y:S04]  /*34af0*/  LDL.LU R12, [R1+0x270] ;  /* 0x00027000010c7983 */ /* 0x000f280000300800 */
[----:B------:R-:W4:Y:S04]  /*34b00*/  LDL.LU R13, [R1+0x274] ;  /* 0x00027400010d7983 */ /* 0x000f280000300800 */
[----:B0-----:R-:W4:Y:S04]  /*34b10*/  LDL.LU R14, [R1+0x278] ;  /* 0x00027800010e7983 */ /* 0x001f280000300800 */
[----:B------:R-:W4:Y:S04]  /*34b20*/  LDL.LU R15, [R1+0x27c] ;  /* 0x00027c00010f7983 */ /* 0x000f280000300800 */
[----:B------:R-:W3:Y:S04]  /*34b30*/  LDL.LU R8, [R1+0x120] ;  /* 0x0001200001087983 */ /* 0x000ee80000300800 */
[----:B------:R-:W3:Y:S04]  /*34b40*/  LDL.LU R9, [R1+0x124] ;  /* 0x0001240001097983 */ /* 0x000ee80000300800 */
[----:B------:R-:W3:Y:S04]  /*34b50*/  LDL.LU R10, [R1+0x128] ;  /* 0x00012800010a7983 */ /* 0x000ee80000300800 */
[----:B------:R-:W3:Y:S01]  /*34b60*/  LDL.LU R11, [R1+0x12c] ;  /* 0x00012c00010b7983 */ /* 0x000ee20000300800 */
[C---:B--2---:R-:W-:Y:S03]  /*34b70*/  HMMA.16816.F32 R24, R16.reuse, R26, R4 ;  /* 0x0000001a1018723c */ /* 0x044fe60000001804 */
[----:B---3--:R0:W-:Y:S04]  /*34b80*/  STL.64 [R1+0x3ba8], R10 ;  /* 0x003ba80a01007387 */ /* 0x0081e80000100a00 */
[----:B------:R-:W-:Y:S04]  /*34b90*/  STL.64 [R1+0x3ba0], R8 ;  /* 0x003ba00801007387 */ /* 0x000fe80000100a00 */
[----:B0-----:R-:W2:Y:S04]  /*34ba0*/  LDL.LU.64 R10, [R1+0x38] ;  /* 0x00003800010a7983 */ /* 0x001ea80000300a00 */
[----:B------:R-:W3:Y:S04]  /*34bb0*/  LDL.LU.64 R6, [R1+0x3c78] ;  /* 0x003c780001067983 */ /* 0x000ee80000300a00 */
[----:B------:R-:W3:Y:S04]  /*34bc0*/  LDL.LU.64 R4, [R1+0x3c70] ;  /* 0x003c700001047983 */ /* 0x000ee80000300a00 */
[----:B------:R-:W-:Y:S04]  /*34bd0*/  STL.64 [R1+0x2a0], R24 ;  /* 0x0002a01801007387 */ /* 0x000fe80000100a00 */
[----:B------:R0:W-:Y:S04]  /*34be0*/  STL.64 [R1+0x2a8], R26 ;  /* 0x0002a81a01007387 */ /* 0x0001e80000100a00 */
[----:B0-----:R-:W3:Y:S02]  /*34bf0*/  LDL.LU.64 R26, [R1+0x3c68] ;  /* 0x003c6800011a7983 */ /* 0x001ee40000300a00 */
[----:B---3--:R-:W-:Y:S02]  /*34c00*/  HMMA.16816.F32 R24, R16, R26, R4 ;  /* 0x0000001a1018723c */ /* 0x008fe40000001804 */
[----:B------:R-:W3:Y:S04]  /*34c10*/  LDL.LU.64 R6, [R1+0x3c60] ;  /* 0x003c600001067983 */ /* 0x000ee80000300a00 */
[----:B------:R-:W3:-:S13]  /*34c20*/  LDL.LU.64 R4, [R1+0x3c58] ;  /* 0x003c580001047983 */ /* 0x000eda0000300a00 */
[----:B------:R-:W-:Y:S04]  /*34c30*/  STL.64 [R1+0x290], R24 ;  /* 0x0002901801007387 */ /* 0x000fe80000100a00 */
[----:B------:R0:W-:Y:S04]  /*34c40*/  STL.64 [R1+0x298], R26 ;  /* 0x0002981a01007387 */ /* 0x0001e80000100a00 */
[----:B0-----:R-:W3:Y:S02]  /*34c50*/  LDL.LU.64 R26, [R1+0x3c50] ;  /* 0x003c5000011a7983 */ /* 0x001ee40000300a00 */
[----:B---3--:R-:W-:Y:S02]  /*34c60*/  HMMA.16816.F32 R24, R16, R26, R4 ;  /* 0x0000001a1018723c */ /* 0x008fe40000001804 */
[----:B------:R-:W3:-:S15]  /*34c70*/  LDL.LU.64 R6, [R1+0x3c48] ;  /* 0x003c480001067983 */ /* 0x000ede0000300a00 */
[----:B------:R-:W-:Y:S02]  /*34c80*/  NOP ;  /* 0x0000000000007918 */ /* 0x000fe40000000000 */
[----:B------:R-:W-:Y:S04]  /*34c90*/  STL.64 [R1+0x280], R24 ;  /* 0x0002801801007387 */ /* 0x000fe80000100a00 */
[----:B------:R0:W-:Y:S04]  /*34ca0*/  STL.64 [R1+0x288], R26 ;  /* 0x0002881a01007387 */ /* 0x0001e80000100a00 */
[----:B0-----:R-:W4:Y:S04]  /*34cb0*/  LDL.LU.64 R26, [R1+0x3c40] ;  /* 0x003c4000011a7983 */ /* 0x001f280000300a00 */
[----:B------:R-:W2:Y:S01]  /*34cc0*/  LDL.LU.64 R24, [R1+0x3c38] ;  /* 0x003c380001187983 */ /* 0x000ea20000300a00 */
[----:B----4-:R-:W-:Y:S03]  /*34cd0*/  HMMA.16816.F32 R12, R16, R26, R12 ;  /* 0x0000001a100c723c */ /* 0x010fe6000000180c */
[----:B------:R0:W-:Y:S04]  /*34ce0*/  STL.64 [R1+0x3bc8], R26 ;  /* 0x003bc81a01007387 */ /* 0x0001e80000100a00 */
[----:B--2---:R-:W-:-:S12]  /*34cf0*/  STL.64 [R1+0x3bc0], R24 ;  /* 0x003bc01801007387 */ /* 0x004fd80000100a00 */
[----:B------:R-:W-:Y:S04]  /*34d00*/  STL.64 [R1+0x270], R12 ;  /* 0x0002700c01007387 */ /* 0x000fe80000100a00 */
[----:B------:R-:W-:Y:S04]  /*34d10*/  STL.64 [R1+0x278], R14 ;  /* 0x0002780e01007387 */ /* 0x000fe80000100a00 */
[----:B0-----:R-:W2:Y:S04]  /*34d20*/  LDL.LU.64 R26, [R1+0x8] ;  /* 0x00000800011a7983 */ /* 0x001ea80000300a00 */
[----:B--2---:R0:W-:Y:S04]  /*34d30*/  STL.64 [R1+0x3be0], R26 ;  /* 0x003be01a01007387 */ /* 0x0041e80000100a00 */
[----:B0-----:R-:W2:Y:S01]  /*34d40*/  LDL.LU.64 R26, [R1+0x18] ;  /* 0x00001800011a7983 */ /* 0x001ea20000300a00 */
[C---:B------:R-:W-:Y:S03]  /*34d50*/  HMMA.16816.F32 R20, R16.reuse, R10, R20 ;  /* 0x0000000a1014723c */ /* 0x040fe60000001814 */
[----:B--2---:R0:W-:Y:S04]  /*34d60*/  STL.64 [R1+0x3bf8], R26 ;  /* 0x003bf81a01007387 */ /* 0x0041e80000100a00 */
[----:B0-----:R-:W2:Y:S04]  /*34d70*/  LDL.LU.64 R26, [R1+0x28] ;  /* 0x00002800011a7983 */ /* 0x001ea80000300a00 */
[----:B--2---:R-:W-:Y:S04]  /*34d80*/  STL.64 [R1+0x3c20], R26 ;  /* 0x003c201a01007387 */ /* 0x004fe80000100a00 */
[----:B------:R-:W3:Y:S04]  /*34d90*/  LDL.LU R12, [R1+0x250] ;  /* 0x00025000010c7983 */ /* 0x000ee80000300800 */
[----:B------:R0:W-:Y:S04]  /*34da0*/  STL.64 [R1+0x260], R20 ;  /* 0x0002601401007387 */ /* 0x0001e80000100a00 */
[----:B------:R1:W-:Y:S04]  /*34db0*/  STL.64 [R1+0x268], R22 ;  /* 0x0002681601007387 */ /* 0x0003e80000100a00 */
[----:B------:R-:W3:Y:S04]  /*34dc0*/  LDL.LU R13, [R1+0x254] ;  /* 0x00025400010d7983 */ /* 0x000ee80000300800 */
[----:B------:R-:W3:Y:S04]  /*34dd0*/  LDL.LU R14, [R1+0x258] ;  /* 0x00025800010e7983 */ /* 0x000ee80000300800 */
[----:B------:R-:W3:Y:S04]  /*34de0*/  LDL.LU R15, [R1+0x25c] ;  /* 0x00025c00010f7983 */ /* 0x000ee80000300800 */
[----:B0-----:R-:W2:Y:S04]  /*34df0*/  LDL.LU R20, [R1+0x240] ;  /* 0x0002400001147983 */ /* 0x001ea80000300800 */
[----:B------:R-:W2:Y:S04]  /*34e00*/  LDL.LU R21, [R1+0x244] ;  /* 0x0002440001157983 */ /* 0x000ea80000300800 */
[----:B-1----:R-:W2:Y:S04]  /*34e10*/  LDL.LU R22, [R1+0x248] ;  /* 0x0002480001167983 */ /* 0x002ea80000300800 */
[----:B------:R-:W2:Y:S04]  /*34e20*/  LDL.LU R23, [R1+0x24c] ;  /* 0x00024c0001177983 */ /* 0x000ea80000300800 */
[----:B------:R-:W4:Y:S04]  /*34e30*/  LDL.LU R24, [R1+0x190] ;  /* 0x0001900001187983 */ /* 0x000f280000300800 */
[----:B------:R-:W4:Y:S04]  /*34e40*/  LDL.LU R25, [R1+0x194] ;  /* 0x0001940001197983 */ /* 0x000f280000300800 */
[----:B------:R-:W4:Y:S04]  /*34e50*/  LDL.LU R26, [R1+0x198] ;  /* 0x00019800011a7983 */ /* 0x000f280000300800 */
[----:B------:R-:W4:Y:S04]  /*34e60*/  LDL.LU R27, [R1+0x19c] ;  /* 0x00019c00011b7983 */ /* 0x000f280000300800 */
[----:B------:R0:W-:Y:S04]  /*34e70*/  STL.64 [R1+0x3bb8], R10 ;  /* 0x003bb80a01007387 */ /* 0x0001e80000100a00 */
[----:B------:R-:W2:Y:S04]  /*34e80*/  LDL.LU R8, [R1+0x140] ;  /* 0x0001400001087983 */ /* 0x000ea80000300800 */
[----:B------:R-:W2:Y:S04]  /*34e90*/  LDL.LU R9, [R1+0x144] ;  /* 0x0001440001097983 */ /* 0x000ea80000300800 */
[----:B0-----:R-:W2:Y:S04]  /*34ea0*/  LDL.LU R10, [R1+0x148] ;  /* 0x00014800010a7983 */ /* 0x001ea80000300800 */
[----:B------:R-:W2:Y:S04]  /*34eb0*/  LDL.LU R11, [R1+0x14c] ;  /* 0x00014c00010b7983 */ /* 0x000ea80000300800 */
[----:B--2---:R-:W-:Y:S04]  /*34ec0*/  STL.64 [R1+0x3bd8], R10 ;  /* 0x003bd80a01007387 */ /* 0x004fe80000100a00 */
[----:B------:R0:W-:Y:S04]  /*34ed0*/  STL.64 [R1+0x3bd0], R8 ;  /* 0x003bd00801007387 */ /* 0x0001e80000100a00 */
[----:B0-----:R-:W2:Y:S04]  /*34ee0*/  LDL.LU R8, [R1+0x150] ;  /* 0x0001500001087983 */ /* 0x001ea80000300800 */
[----:B------:R-:W2:Y:S04]  /*34ef0*/  LDL.LU R9, [R1+0x154] ;  /* 0x0001540001097983 */ /* 0x000ea80000300800 */
[----:B------:R-:W2:Y:S04]  /*34f00*/  LDL.LU R10, [R1+0x158] ;  /* 0x00015800010a7983 */ /* 0x000ea80000300800 */
[----:B------:R-:W2:Y:S01]  /*34f10*/  LDL.LU R11, [R1+0x15c] ;  /* 0x00015c00010b7983 */ /* 0x000ea20000300800 */
[C---:B---3--:R-:W-:Y:S03]  /*34f20*/  HMMA.16816.F32 R12, R16.reuse, R6, R12 ;  /* 0x00000006100c723c */ /* 0x048fe6000000180c */
[----:B--2---:R-:W-:Y:S04]  /*34f30*/  STL.64 [R1+0x3bf0], R10 ;  /* 0x003bf00a01007387 */ /* 0x004fe80000100a00 */
[----:B------:R0:W-:Y:S04]  /*34f40*/  STL.64 [R1+0x3be8], R8 ;  /* 0x003be80801007387 */ /* 0x0001e80000100a00 */
        /* <DEDUP_REMOVED lines=12> */
[----:B0-----:R-:W3:Y:S04]  /*35010*/  LDL.LU.64 R14, [R1+0x3c30] ;  /* 0x003c3000010e7983 */ /* 0x001ee80000300a00 */
[----:B------:R0:W-:Y:S04]  /*35020*/  STL.64 [R1+0x3bb0], R6 ;  /* 0x003bb00601007387 */ /* 0x0001e80000100a00 */
[----:B------:R-:W2:Y:S04]  /*35030*/  LDL.LU R4, [R1+0x130] ;  /* 0x0001300001047983 */ /* 0x000ea80000300800 */
[----:B------:R-:W2:Y:S04]  /*35040*/  LDL.LU R5, [R1+0x134] ;  /* 0x0001340001057983 */ /* 0x000ea80000300800 */
[----:B0-----:R-:W2:Y:S04]  /*35050*/  LDL.LU R6, [R1+0x138] ;  /* 0x0001380001067983 */ /* 0x001ea80000300800 */
[----:B------:R-:W2:Y:S01]  /*35060*/  LDL.LU R7, [R1+0x13c] ;  /* 0x00013c0001077983 */ /* 0x000ea20000300800 */
[----:B---3--:R-:W-:-:S15]  /*35070*/  HMMA.16816.F32 R20, R16, R14, R20 ;  /* 0x0000000e1014723c */ /* 0x008fde0000001814 */
[----:B------:R-:W-:-:S04]  /*35080*/  NOP ;  /* 0x0000000000007918 */ /* 0x000fc80000000000 */
[----:B------:R-:W-:Y:S04]  /*35090*/  STL.64 [R1+0x240], R20 ;  /* 0x0002401401007387 */ /* 0x000fe80000100a00 */
[----:B------:R0:W-:Y:S04]  /*350a0*/  STL.64 [R1+0x248], R22 ;  /* 0x0002481601007387 */ /* 0x0001e80000100a00 */
[----:B0-----:R-:W4:Y:S02]  /*350b0*/  LDL.LU.64 R22, [R1+0x3c28] ;  /* 0x003c280001167983 */ /* 0x001f240000300a00 */
[----:B----4-:R-:W-:Y:S02]  /*350c0*/  HMMA.16816.F32 R16, R16, R22, R24 ;  /* 0x000000161010723c */ /* 0x010fe40000001818 */
[----:B------:R-:W2:Y:S01]  /*350d0*/  LDL.LU.64 R26, [R1+0x3c20] ;  /* 0x003c2000011a7983 */ /* 0x000ea20000300a00 */
[----:B------:R-:W-:-:S02]  /*350e0*/  IMAD.MOV.U32 R2, RZ, RZ, R22 ;  /* 0x000000ffff027224 */ /* 0x000fc400078e0016 */
[----:B------:R-:W-:-:S14]  /*350f0*/  IMAD.MOV.U32 R0, RZ, RZ, R23 ;  /* 0x000000ffff007224 */ /* 0x000fdc00078e0017 */
[----:B------:R-:W-:Y:S04]  /*35100*/  STL.64 [R1+0x190], R16 ;  /* 0x0001901001007387 */ /* 0x000fe80000100a00 */
[----:B------:R0:W-:Y:S04]  /*35110*/  STL.64 [R1+0x198], R18 ;  /* 0x0001981201007387 */ /* 0x0001e80000100a00 */
[----:B------:R-:W2:Y:S04]  /*35120*/  LDL.LU.64 R22, [R1+0x3c18] ;  /* 0x003c180001167983 */ /* 0x000ea80000300a00 */
[----:B------:R-:W2:Y:S01]  /*35130*/  LDL.LU.64 R20, [R1+0x3c10] ;  /* 0x003c100001147983 */ /* 0x000ea20000300a00 */
[----:B0-----:R-:W-:-:S05]  /*35140*/  IMAD.MOV.U32 R18, RZ, RZ, R2 ;  /* 0x000000ffff127224 */ /* 0x001fca00078e0002 */
[----:B------:R-:W-:Y:S01]  /*35150*/  STL [R1+0x3b98], R18 ;  /* 0x003b981201007387 */ /* 0x000fe20000100800 */
[----:B--2---:R-:W-:Y:S01]  /*35160*/  HMMA.16816.F32 R8, R20, R26, R8 ;  /* 0x0000001a1408723c */ /* 0x004fe20000001808 */
[----:B------:R-:W-:Y:S02]  /*35170*/  IMAD.MOV.U32 R3, RZ, RZ, R26 ;  /* 0x000000ffff037224 */ /* 0x000fe400078e001a */
[----:B------:R-:W-:-:S15]  /*35180*/  IMAD.MOV.U32 R28, RZ, RZ, R27 ;  /* 0x000000ffff1c7224 */ /* 0x000fde00078e001b */
[----:B------:R-:W-:Y:S01]  /*35190*/  NOP ;  /* 0x0000000000007918 */ /* 0x000fe20000000000 */
[----:B------:R-:W-:Y:S04]  /*351a0*/  STL.64 [R1+0x170], R8 ;  /* 0x0001700801007387 */ /* 0x000fe80000100a00 */
[----:B------:R0:W-:Y:S04]  /*351b0*/  STL.64 [R1+0x178], R10 ;  /* 0x0001780a01007387 */ /* 0x0001e80000100a00 */
[----:B0-----:R-:W2:Y:S04]  /*351c0*/  LDL.LU.64 R10, [R1+0x3c08] ;  /* 0x003c0800010a7983 */ /* 0x001ea80000300a00 */
[----:B------:R-:W2:Y:S04]  /*351d0*/  LDL.LU.64 R8, [R1+0x3c00] ;  /* 0x003c000001087983 */ /* 0x000ea80000300a00 */
[----:B------:R-:W2:Y:S01]  /*351e0*/  LDL.LU.64 R26, [R1+0x3bf8] ;  /* 0x003bf800011a7983 */ /* 0x000ea20000300a00 */
[----:B------:R-:W-:Y:S01]  /*351f0*/  IMAD.MOV.U32 R19, RZ, RZ, R0 ;  /* 0x000000ffff137224 */ /* 0x000fe200078e0000 */
        /* <DEDUP_REMOVED lines=18> */
[----:B------:R-:W3:Y:S01]  /*35320*/  LDL.LU.64 R24, [R1+0x3bc0] ;  /* 0x003bc00001187983 */ /* 0x000ee20000300a00 */
[----:B--2---:R-:W-:-:S15]  /*35330*/  HMMA.16816.F32 R8, R20, R26, R8 ;  /* 0x0000001a1408723c */ /* 0x004fde0000001808 */
[----:B------:R-:W-:-:S04]  /*35340*/  NOP ;  /* 0x0000000000007918 */ /* 0x000fc80000000000 */
[----:B------:R-:W-:Y:S04]  /*35350*/  STL.64 [R1+0x140], R8 ;  /* 0x0001400801007387 */ /* 0x000fe80000100a00 */
[----:B------:R0:W-:Y:S04]  /*35360*/  STL.64 [R1+0x148], R10 ;  /* 0x0001480a01007387 */ /* 0x0001e80000100a00 */
[----:B0-----:R-:W2:Y:S04]  /*35370*/  LDL.LU.64 R10, [R1+0x3bb8] ;  /* 0x003bb800010a7983 */ /* 0x001ea80000300a00 */
[----:B------:R-:W-:Y:S04]  /*35380*/  STL.64 [R1+0x3b30], R26 ;  /* 0x003b301a01007387 */ /* 0x000fe80000100a00 */
[----:B---3--:R0:W-:Y:S04]  /*35390*/  STL.64 [R1+0x3b28], R24 ;  /* 0x003b281801007387 */ /* 0x0081e80000100a00 */
[----:B0-----:R-:W3:Y:S04]  /*353a0*/  LDL.LU R24, [R1+0x110] ;  /* 0x0001100001187983 */ /* 0x001ee80000300800 */
[----:B------:R-:W3:Y:S04]  /*353b0*/  LDL.LU R25, [R1+0x114] ;  /* 0x0001140001197983 */ /* 0x000ee80000300800 */
[----:B------:R-:W3:Y:S04]  /*353c0*/  LDL.LU R26, [R1+0x118] ;  /* 0x00011800011a7983 */ /* 0x000ee80000300800 */
[----:B------:R-:W3:Y:S01]  /*353d0*/  LDL.LU R27, [R1+0x11c] ;  /* 0x00011c00011b7983 */ /* 0x000ee20000300800 */
        /* <DEDUP_REMOVED lines=9> */
[----:B--2---:R-:W-:-:S15]  /*35470*/  HMMA.16816.F32 R8, R20, R6, R8 ;  /* 0x000000061408723c */ /* 0x004fde0000001808 */
[----:B------:R-:W-:-:S04]  /*35480*/  NOP ;  /* 0x0000000000007918 */ /* 0x000fc80000000000 */
[----:B------:R0:W-:Y:S04]  /*35490*/  STL.64 [R1+0x120], R8 ;  /* 0x0001200801007387 */ /* 0x0001e80000100a00 */
[----:B------:R1:W-:Y:S04]  /*354a0*/  STL.64 [R1+0x128], R10 ;  /* 0x0001280a01007387 */ /* 0x0003e80000100a00 */
[----:B0-----:R-:W2:Y:S04]  /*354b0*/  LDL.LU R8, [R1+0x40] ;  /* 0x0000400001087983 */ /* 0x001ea80000300800 */
[----:B------:R-:W2:Y:S04]  /*354c0*/  LDL.LU R9, [R1+0x44] ;  /* 0x0000440001097983 */ /* 0x000ea80000300800 */
[----:B-1----:R-:W4:Y:S04]  /*354d0*/  LDL.LU R10, [R1+0x48] ;  /* 0x00004800010a7983 */ /* 0x002f280000300800 */
[----:B------:R-:W4:Y:S01]  /*354e0*/  LDL.LU R11, [R1+0x4c] ;  /* 0x00004c00010b7983 */ /* 0x000f220000300800 */
[----:B---3--:R-:W-:Y:S03]  /*354f0*/  HMMA.16816.F32 R24, R20, R14, R24 ;  /* 0x0000000e1418723c */ /* 0x008fe60000001818 */
[----:B------:R-:W3:Y:S01]  /*35500*/  LDL.LU R4, [R1+0xb0] ;  /* 0x0000b00001047983 */ /* 0x000ee20000300800 */
[----:B------:R-:W-:-:S03]  /*35510*/  IMAD.MOV.U32 R2, RZ, RZ, R6 ;  /* 0x000000ffff027224 */ /* 0x000fc600078e0006 */
[----:B------:R-:W3:Y:S01]  /*35520*/  LDL.LU R5, [R1+0xb4] ;  /* 0x0000b40001057983 */ /* 0x000ee20000300800 */
[----:B------:R-:W-:-:S03]  /*35530*/  IMAD.MOV.U32 R29, RZ, RZ, R7 ;  /* 0x000000ffff1d7224 */ /* 0x000fc600078e0007 */
[----:B------:R-:W3:Y:S04]  /*35540*/  LDL.LU R6, [R1+0xb8] ;  /* 0x0000b80001067983 */ /* 0x000ee80000300800 */
[----:B------:R-:W3:Y:S04]  /*35550*/  LDL.LU R7, [R1+0xbc] ;  /* 0x0000bc0001077983 */ /* 0x000ee80000300800 */
[----:B----4-:R0:W-:Y:S04]  /*35560*/  STL.64 [R1+0x3b40], R10 ;  /* 0x003b400a01007387 */ /* 0x0101e80000100a00 */
[----:B--2---:R-:W-:Y:S01]  /*35570*/  STL.64 [R1+0x3b38], R8 ;  /* 0x003b380801007387 */ /* 0x004fe20000100a00 */
[----:B0-----:R-:W-:-:S02]  /*35580*/  IMAD.MOV.U32 R10, RZ, RZ, R18 ;  /* 0x000000ffff0a7224 */ /* 0x001fc400078e0012 */
[----:B------:R-:W-:Y:S01]  /*35590*/  IMAD.MOV.U32 R11, RZ, RZ, R0 ;  /* 0x000000ffff0b7224 */ /* 0x000fe200078e0000 */
[----:B------:R-:W3:Y:S04]  /*355a0*/  LDL.LU R18, [R1+0x3b98] ;  /* 0x003b980001127983 */ /* 0x000ee80000300800 */
[----:B------:R0:W-:Y:S04]  /*355b0*/  STL.64 [R1+0x110], R24 ;  /* 0x0001101801007387 */ /* 0x0001e80000100a00 */
[----:B------:R1:W-:Y:S04]  /*355c0*/  STL.64 [R1+0x118], R26 ;  /* 0x0001181a01007387 */ /* 0x0003e80000100a00 */
[----:B------:R-:W2:Y:S04]  /*355d0*/  LDL.LU R0, [R1+0x3b94] ;  /* 0x003b940001007983 */ /* 0x000ea80000300800 */
[----:B------:R4:W-:Y:S04]  /*355e0*/  STL.64 [R1+0x3b58], R10 ;  /* 0x003b580a01007387 */ /* 0x0009e80000100a00 */
[----:B0-----:R-:W2:Y:S04]  /*355f0*/  LDL.LU R24, [R1+0x80] ;  /* 0x0000800001187983 */ /* 0x001ea80000300800 */
[----:B------:R-:W2:Y:S04]  /*35600*/  LDL.LU R25, [R1+0x84] ;  /* 0x0000840001197983 */ /* 0x000ea80000300800 */
[----:B-1----:R-:W2:Y:S04]  /*35610*/  LDL.LU R26, [R1+0x88] ;  /* 0x00008800011a7983 */ /* 0x002ea80000300800 */
[----:B------:R-:W2:Y:S01]  /*35620*/  LDL.LU R27, [R1+0x8c] ;  /* 0x00008c00011b7983 */ /* 0x000ea20000300800 */
[----:B----4-:R-:W-:-:S02]  /*35630*/  IMAD.MOV.U32 R10, RZ, RZ, R3 ;  /* 0x000000ffff0a7224 */ /* 0x010fc400078e0003 */
[----:B------:R-:W-:Y:S01]  /*35640*/  IMAD.MOV.U32 R11, RZ, RZ, R28 ;  /* 0x000000ffff0b7224 */ /* 0x000fe200078e001c */
[----:B------:R-:W4:Y:S04]  /*35650*/  LDL.LU R3, [R1+0x3b90] ;  /* 0x003b900001037983 */ /* 0x000f280000300800 */
[----:B------:R-:W3:Y:S04]  /*35660*/  LDL.LU R28, [R1+0x3b8c] ;  /* 0x003b8c00011c7983 */ /* 0x000ee80000300800 */
[----:B--2---:R-:W-:Y:S04]  /*35670*/  STL.64 [R1+0x3b50], R26 ;  /* 0x003b501a01007387 */ /* 0x004fe80000100a00 */
[----:B------:R0:W-:Y:S04]  /*35680*/  STL.64 [R1+0x3b48], R24 ;  /* 0x003b481801007387 */ /* 0x0001e80000100a00 */
[----:B0-----:R-:W2:Y:S04]  /*35690*/  LDL.LU R24, [R1+0x90] ;  /* 0x0000900001187983 */ /* 0x001ea80000300800 */
[----:B------:R-:W2:Y:S04]  /*356a0*/  LDL.LU R25, [R1+0x94] ;  /* 0x0000940001197983 */ /* 0x000ea80000300800 */
[----:B------:R-:W2:Y:S04]  /*356b0*/  LDL.LU R26, [R1+0x98] ;  /* 0x00009800011a7983 */ /* 0x000ea80000300800 */
[----:B------:R-:W2:Y:S01]  /*356c0*/  LDL.LU R27, [R1+0x9c] ;  /* 0x00009c00011b7983 */ /* 0x000ea20000300800 */
[----:B---3--:R-:W-:Y:S03]  /*356d0*/  HMMA.16816.F32 R20, R20, R18, R4 ;  /* 0x000000121414723c */ /* 0x008fe60000001804 */
[----:B--2---:R-:W-:Y:S04]  /*356e0*/  STL.64 [R1+0x3b68], R26 ;  /* 0x003b681a01007387 */ /* 0x004fe80000100a00 */
[----:B------:R0:W-:Y:S04]  /*356f0*/  STL.64 [R1+0x3b60], R24 ;  /* 0x003b601801007387 */ /* 0x0001e80000100a00 */
[----:B0-----:R-:W2:Y:S04]  /*35700*/  LDL.LU R24, [R1+0xa0] ;  /* 0x0000a00001187983 */ /* 0x001ea80000300800 */
[----:B------:R-:W2:Y:S04]  /*35710*/  LDL.LU R25, [R1+0xa4] ;  /* 0x0000a40001197983 */ /* 0x000ea80000300800 */
[----:B------:R-:W2:Y:S04]  /*35720*/  LDL.LU R26, [R1+0xa8] ;  /* 0x0000a800011a7983 */ /* 0x000ea80000300800 */
[----:B------:R-:W2:Y:S04]  /*35730*/  LDL.LU R27, [R1+0xac] ;  /* 0x0000ac00011b7983 */ /* 0x000ea80000300800 */
[----:B------:R0:W-:Y:S02]  /*35740*/  STL.64 [R1+0x3af8], R14 ;  /* 0x003af80e01007387 */ /* 0x0001e40000100a00 */
[----:B0-----:R-:W-:-:S02]  /*35750*/  IMAD.MOV.U32 R14, RZ, RZ, R2 ;  /* 0x000000ffff0e7224 */ /* 0x001fc400078e0002 */
[----:B------:R-:W-:Y:S01]  /*35760*/  IMAD.MOV.U32 R15, RZ, RZ, R29 ;  /* 0x000000ffff0f7224 */ /* 0x000fe200078e001d */
[----:B------:R-:W3:Y:S04]  /*35770*/  LDL.LU R2, [R1+0x3b88] ;  /* 0x003b880001027983 */ /* 0x000ee80000300800 */
[----:B------:R0:W-:Y:S04]  /*35780*/  STL.64 [R1+0x3b10], R14 ;  /* 0x003b100e01007387 */ /* 0x0001e80000100a00 */
[----:B------:R-:W2:Y:S04]  /*35790*/  LDL.LU.64 R6, [R1+0x3b80] ;  /* 0x003b800001067983 */ /* 0x000ea80000300a00 */
[----:B------:R-:W2:Y:S04]  /*357a0*/  LDL.LU.64 R4, [R1+0x3b78] ;  /* 0x003b780001047983 */ /* 0x000ea80000300a00 */
[----:B------:R-:W-:Y:S04]  /*357b0*/  STL.64 [R1+0xb0], R20 ;  /* 0x0000b01401007387 */ /* 0x000fe80000100a00 */
[----:B------:R-:W-:Y:S04]  /*357c0*/  STL.64 [R1+0xb8], R22 ;  /* 0x0000b81601007387 */ /* 0x000fe80000100a00 */
[----:B------:R1:W-:Y:S01]  /*357d0*/  STL.64 [R1+0x3af0], R18 ;  /* 0x003af01201007387 */ /* 0x0003e20000100a00 */
[----:B0-----:R-:W-:-:S02]  /*357e0*/  IMAD.MOV.U32 R15, RZ, RZ, R16 ;  /* 0x000000ffff0f7224 */ /* 0x001fc400078e0010 */
[----:B------:R-:W-:Y:S01]  /*357f0*/  IMAD.MOV.U32 R14, RZ, RZ, R17 ;  /* 0x000000ffff0e7224 */ /* 0x000fe200078e0011 */
[----:B------:R-:W2:Y:S04]  /*35800*/  LDL.LU R16, [R1+0x450] ;  /* 0x0004500001107983 */ /* 0x000ea80000300800 */
[----:B------:R-:W2:Y:S04]  /*35810*/  LDL.LU R17, [R1+0x454] ;  /* 0x0004540001117983 */ /* 0x000ea80000300800 */
[----:B-1----:R-:W2:Y:S01]  /*35820*/  LDL.LU R18, [R1+0x458] ;  /* 0x0004580001127983 */ /* 0x002ea20000300800 */
[----:B---3--:R-:W-:-:S03]  /*35830*/  IMAD.MOV.U32 R19, RZ, RZ, R2 ;  /* 0x000000ffff137224 */ /* 0x008fc600078e0002 */
[----:B------:R-:W3:Y:S04]  /*35840*/  LDL.LU R2, [R1+0x3b74] ;  /* 0x003b740001027983 */ /* 0x000ee80000300800 */
[----:B--2---:R-:W-:Y:S04]  /*35850*/  STL.64 [R1+0x3b08], R18 ;  /* 0x003b081201007387 */ /* 0x004fe80000100a00 */
[----:B------:R0:W-:Y:S04]  /*35860*/  STL.64 [R1+0x3b00], R16 ;  /* 0x003b001001007387 */ /* 0x0001e80000100a00 */
[----:B0-----:R-:W2:Y:S04]  /*35870*/  LDL.LU R16, [R1+0x330] ;  /* 0x0003300001107983 */ /* 0x001ea80000300800 */
[----:B------:R-:W2:Y:S04]  /*35880*/  LDL.LU R17, [R1+0x334] ;  /* 0x0003340001117983 */ /* 0x000ea80000300800 */
[----:B------:R-:W2:Y:S04]  /*35890*/  LDL.LU R18, [R1+0x338] ;  /* 0x0003380001127983 */ /* 0x000ea80000300800 */
[----:B------:R-:W2:Y:S01]  /*358a0*/  LDL.LU R19, [R1+0x33c] ;  /* 0x00033c0001137983 */ /* 0x000ea20000300800 */
[----:B------:R-:W-:Y:S03]  /*358b0*/  HMMA.16816.F32 R8, R4, R10, R24 ;  /* 0x0000000a0408723c */ /* 0x000fe60000001818 */
[----:B--2---:R-:W-:Y:S04]  /*358c0*/  STL.64 [R1+0x3b20], R18 ;  /* 0x003b201201007387 */ /* 0x004fe80000100a00 */
[----:B------:R0:W-:Y:S04]  /*358d0*/  STL.64 [R1+0x3b18], R16 ;  /* 0x003b181001007387 */ /* 0x0001e80000100a00 */
[----:B0-----:R-:W2:Y:S04]  /*358e0*/  LDL.LU R16, [R1+0x220] ;  /* 0x0002200001107983 */ /* 0x001ea80000300800 */
[----:B------:R-:W2:Y:S04]  /*358f0*/  LDL.LU R17, [R1+0x224] ;  /* 0x0002240001117983 */ /* 0x000ea80000300800 */
[----:B------:R-:W2:Y:S01]  /*35900*/  LDL.LU R18, [R1+0x228] ;  /* 0x0002280001127983 */ /* 0x000ea20000300800 */
[----:B---3--:R-:W-:-:S03]  /*35910*/  IMAD.MOV.U32 R19, RZ, RZ, R2 ;  /* 0x000000ffff137224 */ /* 0x008fc600078e0002 */
[----:B------:R-:W3:Y:S04]  /*35920*/  LDL.LU R2, [R1+0x3b70] ;  /* 0x003b700001027983 */ /* 0x000ee80000300800 */
[----:B------:R-:W2:Y:S04]  /*35930*/  LDL.LU.64 R26, [R1+0x3b68] ;  /* 0x003b6800011a7983 */ /* 0x000ea80000300a00 */
[----:B------:R-:W2:Y:S04]  /*35940*/  LDL.LU.64 R24, [R1+0x3b60] ;  /* 0x003b600001187983 */ /* 0x000ea80000300a00 */
[----:B------:R-:W-:Y:S04]  /*35950*/  STL.64 [R1+0xa0], R8 ;  /* 0x0000a00801007387 */ /* 0x000fe80000100a00 */
[----:B------:R0:W-:Y:S04]  /*35960*/  STL.64 [R1+0xa8], R10 ;  /* 0x0000a80a01007387 */ /* 0x0001e80000100a00 */
[----:B0-----:R-:W2:Y:S01]  /*35970*/  LDL.LU.64 R10, [R1+0x3b58] ;  /* 0x003b5800010a7983 */ /* 0x001ea20000300a00 */
[----:B------:R-:W-:-:S02]  /*35980*/  IMAD.MOV.U32 R22, RZ, RZ, R13 ;  /* 0x000000ffff167224 */ /* 0x000fc400078e000d */
[----:B------:R-:W-:Y:S01]  /*35990*/  IMAD.MOV.U32 R23, RZ, RZ, R12 ;  /* 0x000000ffff177224 */ /* 0x000fe200078e000c */
[----:B--2---:R-:W-:Y:S01]  /*359a0*/  HMMA.16816.F32 R8, R4, R10, R24 ;  /* 0x0000000a0408723c */ /* 0x004fe20000001818 */
[----:B------:R-:W2:Y:S04]  /*359b0*/  LDL.LU.64 R26, [R1+0x3b50] ;  /* 0x003b5000011a7983 */ /* 0x000ea80000300a00 */
[----:B------:R-:W2:-:S14]  /*359c0*/  LDL.LU.64 R24, [R1+0x3b48] ;  /* 0x003b480001187983 */ /* 0x000e9c0000300a00 */
[----:B------:R-:W-:Y:S04]  /*359d0*/  STL.64 [R1+0x90], R8 ;  /* 0x0000900801007387 */ /* 0x000fe80000100a00 */
[----:B------:R0:W-:Y:S04]  /*359e0*/  STL.64 [R1+0x98], R10 ;  /* 0x0000980a01007387 */ /* 0x0001e80000100a00 */
[----:B0-----:R-:W4:Y:S04]  /*359f0*/  LDL.LU.64 R10, [R1+0x3b40] ;  /* 0x003b4000010a7983 */ /* 0x001f280000300a00 */
[----:B------:R-:W4:Y:S01]  /*35a00*/  LDL.LU.64 R8, [R1+0x3b38] ;  /* 0x003b380001087983 */ /* 0x000f220000300a00 */
[C---:B--2---:R-:W-:Y:S03]  /*35a10*/  HMMA.16816.F32 R20, R4.reuse, R22, R24 ;  /* 0x000000160414723c */ /* 0x044fe60000001818 */
[----:B------:R-:W4:Y:S04]  /*35a20*/  LDL.LU.64 R26, [R1+0x3b30] ;  /* 0x003b3000011a7983 */ /* 0x000f280000300a00 */
[----:B------:R-:W2:Y:S01]  /*35a30*/  LDL.LU.64 R24, [R1+0x3b28] ;  /* 0x003b280001187983 */ /* 0x000ea20000300a00 */
[----:B------:R-:W0:Y:S01]  /*35a40*/  S2R R29, SR_TID.X ;  /* 0x00000000001d7919 */ /* 0x000e220000002100 */
[----:B------:R-:W-:Y:S01]  /*35a50*/  HMMA.16816.F32 R12, R4, R14, R16 ;  /* 0x0000000e040c723c */ /* 0x000fe20000001810 */
[----:B---3--:R-:W-:-:S05]  /*35a60*/  LOP3.LUT R2, R2, 0x7, RZ, 0xc0, !PT ;  /* 0x0000000702027812 */ /* 0x008fca00078ec0ff */
[----:B------:R-:W-:-:S04]  /*35a70*/  IMAD R2, R2, 0x110, RZ ;  /* 0x0000011002027824 */ /* 0x000fc800078e02ff */
[----:B------:R-:W-:Y:S04]  /*35a80*/  STL.64 [R1+0x80], R20 ;  /* 0x0000801401007387 */ /* 0x000fe80000100a00 */
[----:B------:R-:W-:Y:S01]  /*35a90*/  STL.64 [R1+0x88], R22 ;  /* 0x0000881601007387 */ /* 0x000fe20000100a00 */
[----:B0-----:R-:W-:-:S05]  /*35aa0*/  IMAD.SHL.U32 R29, R29, 0x2, RZ ;  /* 0x000000021d1d7824 */ /* 0x001fca00078e00ff */
[----:B------:R-:W-:-:S04]  /*35ab0*/  LOP3.LUT R2, R2, 0x30, R29, 0x78, !PT ;  /* 0x0000003002027812 */ /* 0x000fc800078e781d */
[----:B------:R-:W-:-:S05]  /*35ac0*/  LOP3.LUT R2, R2, 0x40, RZ, 0x3c, !PT ;  /* 0x0000004002027812 */ /* 0x000fca00078e3cff */
[----:B------:R-:W-:Y:S01]  /*35ad0*/  LDSM.16.M88.4 R20, [R2+UR5+0x10000] ;  /* 0x010000050214783b */ /* 0x000fe20008000200 */
[----:B----4-:R-:W-:-:S15]  /*35ae0*/  HMMA.16816.F32 R8, R4, R26, R8 ;  /* 0x0000001a0408723c */ /* 0x010fde0000001808 */
[----:B------:R-:W-:-:S04]  /*35af0*/  NOP ;  /* 0x0000000000007918 */ /* 0x000fc80000000000 */
[----:B------:R-:W-:Y:S04]  /*35b00*/  STL.64 [R1+0x470], R8 ;  /* 0x0004700801007387 */ /* 0x000fe80000100a00 */
[----:B------:R-:W-:Y:S04]  /*35b10*/  STL.64 [R1+0x478], R10 ;  /* 0x0004780a01007387 */ /* 0x000fe80000100a00 */
[----:B--2---:R0:W-:Y:S04]  /*35b20*/  STL.64 [R1+0x3ae8], R24 ;  /* 0x003ae81801007387 */ /* 0x0041e80000100a00 */
[----:B------:R-:W-:Y:S04]  /*35b30*/  LDSM.16.MT88.4 R8, [R0+UR5+0x4000] ;  /* 0x004000050008783b */ /* 0x000fe80008004200 */
[----:B0-----:R-:W2:Y:S04]  /*35b40*/  LDL.LU R24, [R1+0x460] ;  /* 0x0004600001187983 */ /* 0x001ea80000300800 */
[----:B------:R-:W2:Y:S04]  /*35b50*/  LDL.LU R25, [R1+0x464] ;  /* 0x0004640001197983 */ /* 0x000ea80000300800 */
[----:B------:R-:W3:Y:S04]  /*35b60*/  LDL.LU.64 R18, [R1+0x3b20] ;  /* 0x003b200001127983 */ /* 0x000ee80000300a00 */
[----:B------:R-:W3:Y:S04]  /*35b70*/  LDL.LU.64 R16, [R1+0x3b18] ;  /* 0x003b180001107983 */ /* 0x000ee80000300a00 */
[----:B------:R-:W-:Y:S04]  /*35b80*/  STL.64 [R1+0x220], R12 ;  /* 0x0002200c01007387 */ /* 0x000fe80000100a00 */
[----:B------:R-:W-:Y:S04]  /*35b90*/  STL.64 [R1+0x228], R14 ;  /* 0x0002280e01007387 */ /* 0x000fe80000100a00 */
[----:B------:R-:W0:Y:S04]  /*35ba0*/  LDSM.16.M88.4 R12, [R2+UR5+0x10800] ;  /* 0x01080005020c783b */ /* 0x000e280008000200 */
[----:B0-----:R-:W-:Y:S04]  /*35bb0*/  STL.64 [R1+0x20], R12 ;  /* 0x0000200c01007387 */ /* 0x001fe80000100a00 */
[----:B------:R0:W-:Y:S04]  /*35bc0*/  STL.64 [R1+0x28], R14 ;  /* 0x0000280e01007387 */ /* 0x0001e80000100a00 */
[----:B0-----:R-:W3:Y:S02]  /*35bd0*/  LDL.LU.64 R14, [R1+0x3b10] ;  /* 0x003b1000010e7983 */ /* 0x001ee40000300a00 */
[----:B---3--:R-:W-:Y:S02]  /*35be0*/  HMMA.16816.F32 R12, R4, R14, R16 ;  /* 0x0000000e040c723c */ /* 0x008fe40000001810 */
[----:B------:R-:W3:Y:S04]  /*35bf0*/  LDL.LU.64 R18, [R1+0x3b08] ;  /* 0x003b080001127983 */ /* 0x000ee80000300a00 */
[----:B------:R-:W3:Y:S04]  /*35c00*/  LDL.LU.64 R16, [R1+0x3b00] ;  /* 0x003b000001107983 */ /* 0x000ee80000300a00 */
[----:B------:R-:W-:Y:S04]  /*35c10*/  STL.64 [R1+0x40], R20 ;  /* 0x0000401401007387 */ /* 0x000fe80000100a00 */
[----:B------:R-:W-:Y:S05]  /*35c20*/  STL.64 [R1+0x48], R22 ;  /* 0x0000481601007387 */ /* 0x000fea0000100a00 */
[----:B------:R-:W-:Y:S04]  /*35c30*/  STL.64 [R1+0x340], R12 ;  /* 0x0003400c01007387 */ /* 0x000fe80000100a00 */
[----:B------:R-:W-:Y:S04]  /*35c40*/  STL.64 [R1+0x348], R14 ;  /* 0x0003480e01007387 */ /* 0x000fe80000100a00 */
[----:B------:R-:W0:Y:S04]  /*35c50*/  LDSM.16.M88.4 R12, [R2+UR5+0x11000] ;  /* 0x01100005020c783b */ /* 0x000e280008000200 */
[----:B0-----:R-:W-:Y:S01]  /*35c60*/  STL.64 [R1+0x10], R12 ;  /* 0x0000100c01007387 */ /* 0x001fe20000100a00 */
[----:B------:R-:W-:-:S03]  /*35c70*/  IMAD.MOV.U32 R23, RZ, RZ, R12 ;  /* 0x000000ffff177224 */ /* 0x000fc600078e000c */
[----:B------:R-:W-:Y:S01]  /*35c80*/  STL.64 [R1+0x18], R14 ;  /* 0x0000180e01007387 */ /* 0x000fe20000100a00 */
[----:B------:R-:W-:-:S03]  /*35c90*/  IMAD.MOV.U32 R22, RZ, RZ, R13 ;  /* 0x000000ffff167224 */ /* 0x000fc600078e000d */
[----:B------:R-:W0:Y:S04]  /*35ca0*/  LDSM.16.M88.4 R12, [R2+UR5+0x11800] ;  /* 0x01180005020c783b */ /* 0x000e280008000200 */
[----:B0-----:R-:W-:Y:S04]  /*35cb0*/  STL.64 [R1], R12 ;  /* 0x0000000c01007387 */ /* 0x001fe80000100a00 */
[----:B------:R0:W-:Y:S04]  /*35cc0*/  STL.64 [R1+0x8], R14 ;  /* 0x0000080e01007387 */ /* 0x0001e80000100a00 */
[----:B0-----:R-:W3:Y:S01]  /*35cd0*/  LDL.LU.64 R14, [R1+0x3af8] ;  /* 0x003af800010e7983 */ /* 0x001ee20000300a00 */
[----:B------:R-:W0:Y:S01]  /*35ce0*/  S2R R0, SR_TID.X ;  /* 0x0000000000007919 */ /* 0x000e220000002100 */
[----:B------:R-:W1:Y:S01]  /*35cf0*/  S2R R29, SR_TID.X ;  /* 0x00000000001d7919 */ /* 0x000e620000002100 */
[----:B------:R-:W-:-:S02]  /*35d00*/  IMAD.MOV.U32 R26, RZ, RZ, R28 ;  /* 0x000000ffff1a7224 */ /* 0x000fc400078e001c */
[----:B------:R-:W-:Y:S01]  /*35d10*/  IMAD.MOV.U32 R27, RZ, RZ, R3 ;  /* 0x000000ffff1b7224 */ /* 0x000fe200078e0003 */
[----:B0-----:R-:W-:Y:S01]  /*35d20*/  LOP3.LUT R28, R0, 0x7, RZ, 0xc0, !PT ;  /* 0x00000007001c7812 */ /* 0x001fe200078ec0ff */
[----:B-1----:R-:W-:-:S04]  /*35d30*/  IMAD.SHL.U32 R29, R29, 0x2, RZ ;  /* 0x000000021d1d7824 */ /* 0x002fc800078e00ff */
[----:B------:R-:W-:Y:S01]  /*35d40*/  IMAD R28, R28, 0x110, RZ ;  /* 0x000001101c1c7824 */ /* 0x000fe200078e02ff */
[----:B---3--:R-:W-:Y:S01]  /*35d50*/  HMMA.16816.F32 R12, R4, R14, R16 ;  /* 0x0000000e040c723c */ /* 0x008fe20000001810 */
[----:B------:R-:W2:-:S15]  /*35d60*/  LDL.LU.64 R18, [R1+0x3af0] ;  /* 0x003af00001127983 */ /* 0x000e9e0000300a00 */
[----:B------:R-:W-:-:S03]  /*35d70*/  NOP ;  /* 0x0000000000007918 */ /* 0x000fc60000000000 */
[----:B------:R-:W-:Y:S02]  /*35d80*/  IMAD.MOV.U32 R2, RZ, RZ, R14 ;  /* 0x000000ffff027224 */ /* 0x000fe400078e000e */
[----:B------:R-:W-:Y:S02]  /*35d90*/  IMAD.MOV.U32 R3, RZ, RZ, R13 ;  /* 0x000000ffff037224 */ /* 0x000fe400078e000d */
[----:B------:R-:W-:Y:S01]  /*35da0*/  IMAD.MOV.U32 R0, RZ, RZ, R15 ;  /* 0x000000ffff007224 */ /* 0x000fe200078e000f */
[----:B------:R-:W-:Y:S04]  /*35db0*/  STL [R1+0x350], R12 ;  /* 0x0003500c01007387 */ /* 0x000fe80000100800 */
[----:B------:R-:W-:Y:S04]  /*35dc0*/  STL [R1+0x3784], R2 ;  /* 0x0037840201007387 */ /* 0x000fe80000100800 */
[----:B------:R-:W-:Y:S04]  /*35dd0*/  STL [R1+0x3780], R3 ;  /* 0x0037800301007387 */ /* 0x000fe80000100800 */
[----:B------:R0:W-:Y:S02]  /*35de0*/  STL [R1+0x377c], R0 ;  /* 0x00377c0001007387 */ /* 0x0001e40000100800 */
[----:B0-----:R-:W-:-:S04]  /*35df0*/  LOP3.LUT R0, R28, 0x30, R29, 0x78, !PT ;  /* 0x000000301c007812 */ /* 0x001fc800078e781d */
[----:B------:R-:W-:-:S05]  /*35e00*/  LOP3.LUT R0, R0, 0x40, RZ, 0x3c, !PT ;  /* 0x0000004000007812 */ /* 0x000fca00078e3cff */
[----:B------:R-:W0:Y:S02]  /*35e10*/  LDSM.16.M88.4 R12, [R0+UR5+0x12000] ;  /* 0x01200005000c783b */ /* 0x000e240008000200 */
[----:B0-----:R-:W-:-:S05]  /*35e20*/  IMAD.MOV.U32 R28, RZ, RZ, R15 ;  /* 0x000000ffff1c7224 */ /* 0x001fca00078e000f */
[----:B------:R-:W-:Y:S01]  /*35e30*/  STL [R1+0x36e8], R28 ;  /* 0x0036e81c01007387 */ /* 0x000fe20000100800 */
[----:B--2---:R-:W-:Y:S03]  /*35e40*/  HMMA.16816.F32 R4, R4, R18, R24 ;  /* 0x000000120404723c */ /* 0x004fe60000001818 */
[----:B------:R-:W2:Y:S04]  /*35e50*/  LDL.LU.64 R24, [R1+0x3ae8] ;  /* 0x003ae80001187983 */ /* 0x000ea80000300a00 */
[----:B------:R-:W-:Y:S04]  /*35e60*/  STL.64 [R1+0x30], R12 ;  /* 0x0000300c01007387 */ /* 0x000fe80000100a00 */
[----:B------:R-:W-:Y:S08]  /*35e70*/  STL.64 [R1+0x38], R14 ;  /* 0x0000380e01007387 */ /* 0x000ff00000100a00 */
[----:B------:R-:W-:Y:S04]  /*35e80*/  STL.64 [R1+0x330], R4 ;  /* 0x0003300401007387 */ /* 0x000fe80000100a00 */
[----:B------:R-:W-:Y:S04]  /*35e90*/  STL.64 [R1+0x338], R6 ;  /* 0x0003380601007387 */ /* 0x000fe80000100a00 */
[----:B------:R0:W-:Y:S04]  /*35ea0*/  STL.64 [R1+0x3aa8], R12 ;  /* 0x003aa80c01007387 */ /* 0x0001e80000100a00 */
[----:B------:R-:W3:Y:S04]  /*35eb0*/  LDL.LU R16, [R1+0x2d0] ;  /* 0x0002d00001107983 */ /* 0x000ee80000300800 */
[----:B------:R-:W3:Y:S04]  /*35ec0*/  LDL.LU R17, [R1+0x2d4] ;  /* 0x0002d40001117983 */ /* 0x000ee80000300800 */
[----:B------:R-:W4:Y:S04]  /*35ed0*/  LDL.LU R18, [R1+0x2d8] ;  /* 0x0002d80001127983 */ /* 0x000f280000300800 */
[----:B------:R-:W4:Y:S04]  /*35ee0*/  LDL.LU R19, [R1+0x2dc] ;  /* 0x0002dc0001137983 */ /* 0x000f280000300800 */
[----:B0-----:R-:W2:Y:S04]  /*35ef0*/  LDL.LU R12, [R1+0x2f0] ;  /* 0x0002f000010c7983 */ /* 0x001ea80000300800 */
[----:B------:R-:W2:Y:S04]  /*35f00*/  LDL.LU R13, [R1+0x2f4] ;  /* 0x0002f400010d7983 */ /* 0x000ea80000300800 */
[----:B------:R-:W2:Y:S04]  /*35f10*/  LDL.LU R14, [R1+0x2f8] ;  /* 0x0002f800010e7983 */ /* 0x000ea80000300800 */
[----:B------:R-:W2:Y:S04]  /*35f20*/  LDL.LU R15, [R1+0x2fc] ;  /* 0x0002fc00010f7983 */ /* 0x000ea80000300800 */
[----:B--2---:R-:W-:Y:S04]  /*35f30*/  STL.64 [R1+0x3ab8], R14 ;  /* 0x003ab80e01007387 */ /* 0x004fe80000100a00 */
[----:B------:R0:W-:Y:S02]  /*35f40*/  STL.64 [R1+0x3ab0], R12 ;  /* 0x003ab00c01007387 */ /* 0x0001e40000100a00 */
[----:B0-----:R-:W-:-:S02]  /*35f50*/  IMAD.MOV.U32 R12, RZ, RZ, R23 ;  /* 0x000000ffff0c7224 */ /* 0x001fc400078e0017 */
[----:B------:R-:W-:-:S05]  /*35f60*/  IMAD.MOV.U32 R13, RZ, RZ, R22 ;  /* 0x000000ffff0d7224 */ /* 0x000fca00078e0016 */
[----:B------:R0:W-:Y:S04]  /*35f70*/  STL.64 [R1+0x3ad8], R12 ;  /* 0x003ad80c01007387 */ /* 0x0001e80000100a00 */
[----:B0-----:R-:W2:Y:S04]  /*35f80*/  LDL.64 R12, [R1+0x20] ;  /* 0x00002000010c7983 */ /* 0x001ea80000100a00 */
[----:B--2---:R0:W-:Y:S04]  /*35f90*/  STL.64 [R1+0x3ae0], R12 ;  /* 0x003ae00c01007387 */ /* 0x0041e80000100a00 */
[----:B0-----:R-:W2:Y:S04]  /*35fa0*/  LDL.LU R12, [R1+0x320] ;  /* 0x00032000010c7983 */ /* 0x001ea80000300800 */
[----:B------:R-:W2:Y:S04]  /*35fb0*/  LDL.LU R13, [R1+0x324] ;  /* 0x00032400010d7983 */ /* 0x000ea80000300800 */
[----:B------:R-:W2:Y:S04]  /*35fc0*/  LDL.LU R14, [R1+0x328] ;  /* 0x00032800010e7983 */ /* 0x000ea80000300800 */
[----:B------:R-:W2:Y:S04]  /*35fd0*/  LDL.LU R15, [R1+0x32c] ;  /* 0x00032c00010f7983 */ /* 0x000ea80000300800 */
[----:B------:R-:W2:Y:S04]  /*35fe0*/  LDL.64 R4, [R1] ;  /* 0x0000000001047983 */ /* 0x000ea80000100a00 */
[----:B--2---:R0:W-:Y:S04]  /*35ff0*/  STL.64 [R1+0x3ac0], R4 ;  /* 0x003ac00401007387 */ /* 0x0041e80000100a00 */
        /* <DEDUP_REMOVED lines=9> */
[----:B------:R-:W2:Y:S04]  /*36090*/  LDL.LU R6, [R1+0x318] ;  /* 0x0003180001067983 */ /* 0x000ea80000300800 */
[----:B------:R-:W2:Y:S04]  /*360a0*/  LDL.LU R7, [R1+0x31c] ;  /* 0x00031c0001077983 */ /* 0x000ea80000300800 */
[----:B----4-:R0:W-:Y:S02]  /*360b0*/  STL.64 [R1+0x3aa0], R18 ;  /* 0x003aa01201007387 */ /* 0x0101e40000100a00 */
[----:B0-----:R-:W-:-:S02]  /*360c0*/  IMAD.MOV.U32 R18, RZ, RZ, R25 ;  /* 0x000000ffff127224 */ /* 0x001fc400078e0019 */
[----:B------:R-:W-:Y:S02]  /*360d0*/  IMAD.MOV.U32 R19, RZ, RZ, R24 ;  /* 0x000000ffff137224 */ /* 0x000fe400078e0018 */
[----:B------:R-:W0:Y:S04]  /*360e0*/  LDSM.16.M88.4 R24, [R0+UR5+0x12800] ;  /* 0x012800050018783b */ /* 0x000e280008000200 */
[----:B---3--:R1:W-:Y:S04]  /*360f0*/  STL.64 [R1+0x3a98], R16 ;  /* 0x003a981001007387 */ /* 0x0083e80000100a00 */
[----:B-1----:R-:W3:Y:S04]  /*36100*/  LDL.LU R16, [R1+0x2e0] ;  /* 0x0002e00001107983 */ /* 0x002ee80000300800 */
[----:B------:R-:W3:Y:S04]  /*36110*/  LDL.LU R17, [R1+0x2e4] ;  /* 0x0002e40001117983 */ /* 0x000ee80000300800 */
[----:B0-----:R0:W-:Y:S04]  /*36120*/  STL [R1+0x36ac], R26 ;  /* 0x0036ac1a01007387 */ /* 0x0011e80000100800 */
[----:B------:R1:W-:Y:S04]  /*36130*/  STL [R1+0x36a8], R27 ;  /* 0x0036a81b01007387 */ /* 0x0003e80000100800 */
[----:B------:R-:W-:Y:S04]  /*36140*/  STL.64 [R1+0x320], R12 ;  /* 0x0003200c01007387 */ /* 0x000fe80000100a00 */
[----:B------:R-:W-:Y:S04]  /*36150*/  STL.64 [R1+0x328], R14 ;  /* 0x0003280e01007387 */ /* 0x000fe80000100a00 */
[----:B------:R-:W4:Y:S01]  /*36160*/  LDSM.16.M88.4 R12, [R0+UR5+0x13000] ;  /* 0x01300005000c783b */ /* 0x000f220008000200 */
[----:B0-----:R-:W-:-:S02]  /*36170*/  IMAD.MOV.U32 R26, RZ, RZ, R21 ;  /* 0x000000ffff1a7224 */ /* 0x001fc400078e0015 */
[----:B-1----:R-:W-:-:S03]  /*36180*/  IMAD.MOV.U32 R27, RZ, RZ, R20 ;  /* 0x000000ffff1b7224 */ /* 0x002fc600078e0014 */
[----:B------:R-:W-:Y:S04]  /*36190*/  STL [R1+0x3a94], R26 ;  /* 0x003a941a01007387 */ /* 0x000fe80000100800 */
[----:B------:R-:W-:Y:S04]  /*361a0*/  STL [R1+0x3a90], R27 ;  /* 0x003a901b01007387 */ /* 0x000fe80000100800 */
[----:B------:R-:W2:Y:S04]  /*361b0*/  LDL.LU R20, [R1+0x2c0] ;  /* 0x0002c00001147983 */ /* 0x000ea80000300800 */
[----:B------:R-:W2:Y:S04]  /*361c0*/  LDL.LU R21, [R1+0x2c4] ;  /* 0x0002c40001157983 */ /* 0x000ea80000300800 */
[----:B------:R-:W2:Y:S04]  /*361d0*/  LDL.LU R22, [R1+0x2c8] ;  /* 0x0002c80001167983 */ /* 0x000ea80000300800 */
[----:B------:R-:W2:Y:S04]  /*361e0*/  LDL.LU R23, [R1+0x2cc] ;  /* 0x0002cc0001177983 */ /* 0x000ea80000300800 */
[----:B----4-:R0:W-:Y:S04]  /*361f0*/  STL.64 [R1+0x50], R12 ;  /* 0x0000500c01007387 */ /* 0x0101e80000100a00 */
[----:B------:R-:W-:Y:S04]  /*36200*/  STL.64 [R1+0x58], R14 ;  /* 0x0000580e01007387 */ /* 0x000fe80000100a00 */
[----:B0-----:R-:W2:Y:S02]  /*36210*/  LDL.LU.64 R12, [R1+0x3ae0] ;  /* 0x003ae000010c7983 */ /* 0x001ea40000300a00 */
[----:B--2---:R-:W-:Y:S01]  /*36220*/  HMMA.16816.F32 R4, R8, R12, R4 ;  /* 0x0000000c0804723c */ /* 0x004fe20000001804 */
[----:B------:R-:W-:-:S02]  /*36230*/  IMAD.MOV.U32 R29, RZ, RZ, R13 ;  /* 0x000000ffff1d7224 */ /* 0x000fc400078e000d */
[----:B------:R-:W2:-:S15]  /*36240*/  LDL.LU.64 R12, [R1+0x3ad8] ;  /* 0x003ad800010c7983 */ /* 0x000e9e0000300a00 */
[----:B------:R-:W-:Y:S01]  /*36250*/  NOP ;  /* 0x0000000000007918 */ /* 0x000fe20000000000 */
[----:B------:R-:W-:Y:S04]  /*36260*/  STL.64 [R1+0x310], R4 ;  /* 0x0003100401007387 */ /* 0x000fe80000100a00 */
[----:B------:R-:W-:Y:S01]  /*36270*/  STL [R1+0x318], R6 ;  /* 0x0003180601007387 */ /* 0x000fe20000100800 */
[----:B------:R-:W-:-:S03]  /*36280*/  IMAD.MOV.U32 R28, RZ, RZ, R7 ;  /* 0x000000ffff1c7224 */ /* 0x000fc600078e0007 */
[----:B------:R-:W0:Y:S04]  /*36290*/  LDSM.16.M88.4 R4, [R0+UR5+0x13800] ;  /* 0x013800050004783b */ /* 0x000e280008000200 */
[----:B------:R-:W-:Y:S04]  /*362a0*/  STL [R1+0x36ec], R28 ;  /* 0x0036ec1c01007387 */ /* 0x000fe80000100800 */
[----:B0-----:R-:W-:Y:S04]  /*362b0*/  STL.64 [R1+0x60], R4 ;  /* 0x0000600401007387 */ /* 0x001fe80000100a00 */
[----:B------:R0:W-:Y:S01]  /*362c0*/  STL.64 [R1+0x68], R6 ;  /* 0x0000680601007387 */ /* 0x0001e20000100a00 */
[----:B------:R-:W-:-:S02]  /*362d0*/  IMAD.MOV.U32 R26, RZ, RZ, R4 ;  /* 0x000000ffff1a7224 */ /* 0x000fc400078e0004 */
[----:B------:R-:W-:Y:S01]  /*362e0*/  IMAD.MOV.U32 R27, RZ, RZ, R5 ;  /* 0x000000ffff1b7224 */ /* 0x000fe200078e0005 */
[----:B0-----:R-:W2:Y:S04]  /*362f0*/  LDL.LU.64 R6, [R1+0x3ad0] ;  /* 0x003ad00001067983 */ /* 0x001ea80000300a00 */
[----:B------:R-:W2:Y:S01]  /*36300*/  LDL.LU.64 R4, [R1+0x3ac8] ;  /* 0x003ac80001047983 */ /* 0x000ea20000300a00 */
[----:B------:R-:W0:Y:S01]  /*36310*/  S2R R3, SR_TID.X ;  /* 0x0000000000037919 */ /* 0x000e220000002100 */
[----:B------:R-:W1:Y:S01]  /*36320*/  S2R R15, SR_TID.X ;  /* 0x00000000000f7919 */ /* 0x000e620000002100 */
[C---:B0-----:R-:W-:Y:S01]  /*36330*/  IMAD.SHL.U32 R2, R3.reuse, 0x2, RZ ;  /* 0x0000000203027824 */ /* 0x041fe200078e00ff */
[----:B------:R-:W-:-:S04]  /*36340*/  LOP3.LUT R3, R3, 0x7, RZ, 0xc0, !PT ;  /* 0x0000000703037812 */ /* 0x000fc800078ec0ff */
[----:B------:R-:W-:Y:S01]  /*36350*/  LOP3.LUT R2, R2, 0x10, RZ, 0xc0, !PT ;  /* 0x0000001002027812 */ /* 0x000fe200078ec0ff */
[----:B------:R-:W-:Y:S02]  /*36360*/  IMAD R0, R3, 0x210, RZ ;  /* 0x0000021003007824 */ /* 0x000fe400078e02ff */
[----:B-1----:R-:W-:Y:S01]  /*36370*/  IMAD.SHL.U32 R3, R15, 0x100, RZ ;  /* 0x000001000f037824 */ /* 0x002fe200078e00ff */
[----:B------:R-:W-:Y:S02]  /*36380*/  LOP3.LUT R2, R2, 0x20, R15, 0xf8, !PT ;  /* 0x0000002002027812 */ /* 0x000fe400078ef80f */
[----:B--2---:R-:W-:Y:S01]  /*36390*/  HMMA.16816.F32 R12, R8, R12, R4 ;  /* 0x0000000c080c723c */ /* 0x004fe20000001804 */
[----:B------:R-:W2:-:S15]  /*363a0*/  LDL.LU.64 R4, [R1+0x3ac0] ;  /* 0x003ac00001047983 */ /* 0x000e9e0000300a00 */
[----:B------:R-:W-:-:S03]  /*363b0*/  NOP ;  /* 0x0000000000007918 */ /* 0x000fc60000000000 */
[----:B------:R-:W-:Y:S04]  /*363c0*/  STL.64 [R1+0x300], R12 ;  /* 0x0003000c01007387 */ /* 0x000fe80000100a00 */
[----:B------:R0:W-:Y:S01]  /*363d0*/  STL [R1+0x30c], R15 ;  /* 0x00030c0f01007387 */ /* 0x0001e20000100800 */
[----:B------:R-:W-:-:S03]  /*363e0*/  IMAD.MOV.U32 R28, RZ, RZ, R14 ;  /* 0x000000ffff1c7224 */ /* 0x000fc600078e000e */
[----:B0-----:R-:W2:Y:S04]  /*363f0*/  LDL.LU.64 R14, [R1+0x3ab8] ;  /* 0x003ab800010e7983 */ /* 0x001ea80000300a00 */
[----:B------:R-:W2:Y:S04]  /*36400*/  LDL.LU.64 R12, [R1+0x3ab0] ;  /* 0x003ab000010c7983 */ /* 0x000ea80000300a00 */
[----:B------:R0:W-:Y:S04]  /*36410*/  STL [R1+0x3778], R28 ;  /* 0x0037781c01007387 */ /* 0x0001e80000100800 */
[----:B0-----:R-:W4:Y:S01]  /*36420*/  LDL R28, [R1+0x1fe8] ;  /* 0x001fe800011c7983 */ /* 0x001f220000100800 */
[----:B--2---:R-:W-:-:S15]  /*36430*/  HMMA.16816.F32 R12, R8, R4, R12 ;  /* 0x00000004080c723c */ /* 0x004fde000000180c */
[----:B------:R-:W-:-:S04]  /*36440*/  NOP ;  /* 0x0000000000007918 */ /* 0x000fc80000000000 */
[----:B------:R0:W-:Y:S04]  /*36450*/  STL.64 [R1+0x2f0], R12 ;  /* 0x0002f00c01007387 */ /* 0x0001e80000100a00 */
[----:B------:R3:W-:Y:S04]  /*36460*/  STL.64 [R1+0x2f8], R14 ;  /* 0x0002f80e01007387 */ /* 0x0007e80000100a00 */
[----:B0-----:R-:W3:Y:S01]  /*36470*/  LDL.LU.64 R12, [R1+0x3aa8] ;  /* 0x003aa800010c7983 */ /* 0x001ee20000300a00 */
[----:B------:R-:W-:-:S04]  /*36480*/  LOP3.LUT R2, R0, R2, RZ, 0x3c, !PT ;  /* 0x0000000200027212 */ /* 0x000fc800078e3cff */
[----:B------:R-:W-:Y:S01]  /*36490*/  LOP3.LUT R2, R2, 0x1000, R3, 0xf8, !PT ;  /* 0x0000100002027812 */ /* 0x000fe200078ef803 */
[----:B---3--:R-:W-:Y:S01]  /*364a0*/  HMMA.16816.F32 R12, R8, R12, R16 ;  /* 0x0000000c080c723c */ /* 0x008fe20000001810 */
[----:B------:R-:W2:Y:S04]  /*364b0*/  LDL.LU.64 R18, [R1+0x3aa0] ;  /* 0x003aa00001127983 */ /* 0x000ea80000300a00 */
[----:B------:R-:W2:-:S14]  /*364c0*/  LDL.LU.64 R16, [R1+0x3a98] ;  /* 0x003a980001107983 */ /* 0x000e9c0000300a00 */
[----:B------:R-:W-:Y:S04]  /*364d0*/  STL.64 [R1+0x2e0], R12 ;  /* 0x0002e00c01007387 */ /* 0x000fe80000100a00 */
[----:B------:R-:W-:Y:S04]  /*364e0*/  STL.64 [R1+0x2e8], R14 ;  /* 0x0002e80e01007387 */ /* 0x000fe80000100a00 */
[----:B------:R-:W0:Y:S04]  /*364f0*/  LDSM.16.MT88.4 R12, [R2+UR5+0x4100] ;  /* 0x00410005020c783b */ /* 0x000e280008004200 */
[----:B0-----:R-:W-:Y:S04]  /*36500*/  STL.64 [R1+0x3a18], R14 ;  /* 0x003a180e01007387 */ /* 0x001fe80000100a00 */
[----:B------:R0:W-:Y:S02]  /*36510*/  STL.64 [R1+0x3a10], R12 ;  /* 0x003a100c01007387 */ /* 0x0001e40000100a00 */
[----:B0-----:R-:W-:-:S02]  /*36520*/  IMAD.MOV.U32 R12, RZ, RZ, R26 ;  /* 0x000000ffff0c7224 */ /* 0x001fc400078e001a */
[----:B------:R-:W-:Y:S01]  /*36530*/  IMAD.MOV.U32 R13, RZ, RZ, R27 ;  /* 0x000000ffff0d7224 */ /* 0x000fe200078e001b */
[----:B------:R-:W3:Y:S04]  /*36540*/  LDL.LU R26, [R1+0x3a94] ;  /* 0x003a9400011a7983 */ /* 0x000ee80000300800 */
[----:B------:R-:W3:Y:S04]  /*36550*/  LDL.LU R27, [R1+0x3a90] ;  /* 0x003a9000011b7983 */ /* 0x000ee80000300800 */
[----:B------:R-:W-:Y:S01]  /*36560*/  STL.64 [R1+0x3a68], R24 ;  /* 0x003a681801007387 */ /* 0x000fe20000100a00 */
[----:B--2---:R-:W-:-:S15]  /*36570*/  HMMA.16816.F32 R16, R8, R24, R16 ;  /* 0x000000180810723c */ /* 0x004fde0000001810 */
[----:B------:R-:W-:-:S04]  /*36580*/  NOP ;  /* 0x0000000000007918 */ /* 0x000fc80000000000 */
[----:B------:R-:W-:Y:S04]  /*36590*/  STL.64 [R1+0x2d0], R16 ;  /* 0x0002d01001007387 */ /* 0x000fe80000100a00 */
[----:B------:R-:W-:Y:S04]  /*365a0*/  STL.64 [R1+0x2d8], R18 ;  /* 0x0002d81201007387 */ /* 0x000fe80000100a00 */
[----:B------:R-:W0:Y:S04]  /*365b0*/  LDSM.16.MT88.4 R16, [R2+UR5+0x4180] ;  /* 0x004180050210783b */ /* 0x000e280008004200 */
[----:B0-----:R-:W-:Y:S04]  /*365c0*/  STL.64 [R1+0x3990], R18 ;  /* 0x0039901201007387 */ /* 0x001fe80000100a00 */
[----:B------:R0:W-:Y:S04]  /*365d0*/  STL.64 [R1+0x3988], R16 ;  /* 0x0039881001007387 */ /* 0x0001e80000100a00 */
[----:B0-----:R-:W2:Y:S04]  /*365e0*/  LDL R16, [R1+0x50] ;  /* 0x0000500001107983 */ /* 0x001ea80000100800 */
[----:B------:R-:W2:Y:S02]  /*365f0*/  LDL R17, [R1+0x54] ;  /* 0x0000540001117983 */ /* 0x000ea40000100800 */
[----:B--2---:R-:W-:Y:S02]  /*36600*/  HMMA.16816.F32 R20, R8, R16, R20 ;  /* 0x000000100814723c */ /* 0x004fe40000001814 */
[----:B------:R0:W-:Y:S04]  /*36610*/  STL.64 [R1+0x3a28], R16 ;  /* 0x003a281001007387 */ /* 0x0001e80000100a00 */
[----:B0-----:R-:W2:-:S13]  /*36620*/  LDL.LU R16, [R1+0x210] ;  /* 0x0002100001107983 */ /* 0x001e9a0000300800 */
[----:B------:R-:W-:Y:S04]  /*36630*/  STL.64 [R1+0x2c0], R20 ;  /* 0x0002c01401007387 */ /* 0x000fe80000100a00 */
[----:B------:R-:W-:Y:S04]  /*36640*/  STL.64 [R1+0x2c8], R22 ;  /* 0x0002c81601007387 */ /* 0x000fe80000100a00 */
[----:B------:R-:W2:Y:S04]  /*36650*/  LDL.LU R17, [R1+0x214] ;  /* 0x0002140001117983 */ /* 0x000ea80000300800 */
[----:B------:R-:W2:Y:S04]  /*36660*/  LDL.LU R18, [R1+0x218] ;  /* 0x0002180001127983 */ /* 0x000ea80000300800 */
[----:B------:R-:W2:Y:S04]  /*36670*/  LDL.LU R19, [R1+0x21c] ;  /* 0x00021c0001137983 */ /* 0x000ea80000300800 */
[----:B----4-:R-:W0:Y:S04]  /*36680*/  LDSM.16.MT88.4 R20, [R28+UR5+0x4000] ;  /* 0x004000051c14783b */ /* 0x010e280008004200 */
[----:B0-----:R-:W-:Y:S04]  /*36690*/  STL.64 [R1+0x3908], R22 ;  /* 0x0039081601007387 */ /* 0x001fe80000100a00 */
[----:B------:R-:W-:Y:S01]  /*366a0*/  STL.64 [R1+0x3900], R20 ;  /* 0x0039001401007387 */ /* 0x000fe20000100a00 */
[----:B--2---:R-:W-:Y:S03]  /*366b0*/  HMMA.16816.F32 R8, R8, R12, R16 ;  /* 0x0000000c0808723c */ /* 0x004fe60000001810 */
[----:B------:R-:W2:-:S15]  /*366c0*/  LDL.LU R12, [R1+0x1c0] ;  /* 0x0001c000010c7983 */ /* 0x000e9e0000300800 */
[----:B------:R-:W-:Y:S01]  /*366d0*/  NOP ;  /* 0x0000000000007918 */ /* 0x000fe20000000000 */
[----:B------:R-:W-:Y:S04]  /*366e0*/  STL.64 [R1+0x210], R8 ;  /* 0x0002100801007387 */ /* 0x000fe80000100a00 */
[----:B------:R-:W-:Y:S04]  /*366f0*/  STL.64 [R1+0x218], R10 ;  /* 0x0002180a01007387 */ /* 0x000fe80000100a00 */
[----:B------:R-:W2:Y:S04]  /*36700*/  LDL.LU R13, [R1+0x1c4] ;  /* 0x0001c400010d7983 */ /* 0x000ea80000300800 */
[----:B------:R-:W4:Y:S04]  /*36710*/  LDL.LU R14, [R1+0x1c8] ;  /* 0x0001c800010e7983 */ /* 0x000f280000300800 */
[----:B------:R-:W4:Y:S04]  /*36720*/  LDL.LU R15, [R1+0x1cc] ;  /* 0x0001cc00010f7983 */ /* 0x000f280000300800 */
[----:B------:R-:W0:Y:S04]  /*36730*/  LDSM.16.MT88.4 R8, [R28+UR5+0x4080] ;  /* 0x004080051c08783b */ /* 0x000e280008004200 */
[----:B----4-:R-:W-:Y:S04]  /*36740*/  STL.64 [R1+0x3a38], R14 ;  /* 0x003a380e01007387 */ /* 0x010fe80000100a00 */
[----:B--2---:R1:W-:Y:S04]  /*36750*/  STL.64 [R1+0x3a30], R12 ;  /* 0x003a300c01007387 */ /* 0x0043e80000100a00 */
[----:B-1----:R-:W2:Y:S04]  /*36760*/  LDL.LU R12, [R1+0x1d0] ;  /* 0x0001d000010c7983 */ /* 0x002ea80000300800 */
[----:B------:R-:W2:Y:S04]  /*36770*/  LDL.LU R13, [R1+0x1d4] ;  /* 0x0001d400010d7983 */ /* 0x000ea80000300800 */
[----:B------:R-:W4:Y:S04]  /*36780*/  LDL.LU R14, [R1+0x1d8] ;  /* 0x0001d800010e7983 */ /* 0x000f280000300800 */
[----:B------:R-:W4:Y:S04]  /*36790*/  LDL.LU R15, [R1+0x1dc] ;  /* 0x0001dc00010f7983 */ /* 0x000f280000300800 */
[----:B----4-:R-:W-:Y:S04]  /*367a0*/  STL.64 [R1+0x3a48], R14 ;  /* 0x003a480e01007387 */ /* 0x010fe80000100a00 */
[----:B--2---:R1:W-:Y:S04]  /*367b0*/  STL.64 [R1+0x3a40], R12 ;  /* 0x003a400c01007387 */ /* 0x0043e80000100a00 */
[----:B-1----:R-:W2:Y:S04]  /*367c0*/  LDL.64 R12, [R1+0x10] ;  /* 0x00001000010c7983 */ /* 0x002ea80000100a00 */
[----:B--2---:R1:W-:Y:S04]  /*367d0*/  STL.64 [R1+0x3a60], R12 ;  /* 0x003a600c01007387 */ /* 0x0043e80000100a00 */
[----:B-1----:R-:W2:Y:S01]  /*367e0*/  LDL R12, [R1+0x20] ;  /* 0x00002000010c7983 */ /* 0x002ea20000100800 */
[----:B------:R-:W-:-:S03]  /*367f0*/  IMAD.MOV.U32 R13, RZ, RZ, R29 ;  /* 0x000000ffff0d7224 */ /* 0x000fc600078e001d */
[----:B------:R-:W4:Y:S04]  /*36800*/  LDL.LU R29, [R1+0x3a8c] ;  /* 0x003a8c00011d7983 */ /* 0x000f280000300800 */
[----:B--2---:R3:W-:Y:S04]  /*36810*/  STL.64 [R1+0x3a70], R12 ;  /* 0x003a700c01007387 */ /* 0x0047e80000100a00 */
[----:B------:R-:W2:Y:S04]  /*36820*/  LDL.LU R24, [R1+0x1f0] ;  /* 0x0001f00001187983 */ /* 0x000ea80000300800 */
[----:B------:R-:W2:Y:S01]  /*36830*/  LDL.LU R25, [R1+0x1f4] ;  /* 0x0001f40001197983 */ /* 0x000ea20000300800 */
[----:B---3--:R-:W-:-:S02]  /*36840*/  IMAD.MOV.U32 R13, RZ, RZ, R26 ;  /* 0x000000ffff0d7224 */ /* 0x008fc400078e001a */
[----:B------:R-:W-:Y:S01]  /*36850*/  IMAD.MOV.U32 R12, RZ, RZ, R27 ;  /* 0x000000ffff0c7224 */ /* 0x000fe200078e001b */
[----:B------:R-:W3:Y:S04]  /*36860*/  LDL.LU R26, [R1+0x1f8] ;  /* 0x0001f800011a7983 */ /* 0x000ee80000300800 */
[----:B------:R-:W3:Y:S04]  /*36870*/  LDL.LU R27, [R1+0x1fc] ;  /* 0x0001fc00011b7983 */ /* 0x000ee80000300800 */
[----:B---3--:R-:W-:Y:S04]  /*36880*/  STL.64 [R1+0x3a80], R26 ;  /* 0x003a801a01007387 */ /* 0x008fe80000100a00 */
[----:B--2---:R1:W-:Y:S04]  /*36890*/  STL.64 [R1+0x3a78], R24 ;  /* 0x003a781801007387 */ /* 0x0043e80000100a00 */
[----:B-1----:R-:W2:Y:S04]  /*368a0*/  LDL.LU R24, [R1+0x200] ;  /* 0x0002000001187983 */ /* 0x002ea80000300800 */
[----:B------:R-:W2:Y:S04]  /*368b0*/  LDL.LU R25, [R1+0x204] ;  /* 0x0002040001197983 */ /* 0x000ea80000300800 */
[----:B------:R-:W2:Y:S04]  /*368c0*/  LDL.LU R26, [R1+0x208] ;  /* 0x00020800011a7983 */ /* 0x000ea80000300800 */
[----:B------:R-:W2:Y:S04]  /*368d0*/  LDL.LU R27, [R1+0x20c] ;  /* 0x00020c00011b7983 */ /* 0x000ea80000300800 */
[----:B------:R-:W3:Y:S04]  /*368e0*/  LDL.LU R20, [R1+0x4b0] ;  /* 0x0004b00001147983 */ /* 0x000ee80000300800 */
[----:B------:R-:W3:Y:S04]  /*368f0*/  LDL.LU R21, [R1+0x4b4] ;  /* 0x0004b40001157983 */ /* 0x000ee80000300800 */
[----:B------:R-:W2:Y:S01]  /*36900*/  LDL.LU R22, [R1+0x4b8] ;  /* 0x0004b80001167983 */ /* 0x000ea20000300800 */
[----:B----4-:R-:W-:-:S03]  /*36910*/  IMAD.MOV.U32 R23, RZ, RZ, R29 ;  /* 0x000000ffff177224 */ /* 0x010fc600078e001d */
[----:B------:R-:W4:Y:S04]  /*36920*/  LDL.LU R29, [R1+0x3a88] ;  /* 0x003a8800011d7983 */ /* 0x000f280000300800 */
[----:B--2---:R-:W-:Y:S04]  /*36930*/  STL.64 [R1+0x39a0], R22 ;  /* 0x0039a01601007387 */ /* 0x004fe80000100a00 */
[----:B---3--:R1:W-:Y:S04]  /*36940*/  STL.64 [R1+0x3998], R20 ;  /* 0x0039981401007387 */ /* 0x0083e80000100a00 */
[----:B-1----:R-:W2:Y:S04]  /*36950*/  LDL.LU R20, [R1+0x230] ;  /* 0x0002300001147983 */ /* 0x002ea80000300800 */
[----:B------:R-:W2:Y:S04]  /*36960*/  LDL.LU R21, [R1+0x234] ;  /* 0x0002340001157983 */ /* 0x000ea80000300800 */
[----:B------:R-:W3:Y:S04]  /*36970*/  LDL.LU R22, [R1+0x238] ;  /* 0x0002380001167983 */ /* 0x000ee80000300800 */
[----:B------:R-:W3:Y:S04]  /*36980*/  LDL.LU R23, [R1+0x23c] ;  /* 0x00023c0001177983 */ /* 0x000ee80000300800 */
[----:B------:R-:W2:Y:S04]  /*36990*/  LDL.LU R16, [R1+0x1b0] ;  /* 0x0001b00001107983 */ /* 0x000ea80000300800 */
[----:B------:R-:W2:Y:S04]  /*369a0*/  LDL.LU R17, [R1+0x1b4] ;  /* 0x0001b40001117983 */ /* 0x000ea80000300800 */
[----:B------:R-:W2:Y:S04]  /*369b0*/  LDL.LU R18, [R1+0x1b8] ;  /* 0x0001b80001127983 */ /* 0x000ea80000300800 */
[----:B------:R-:W2:Y:S01]  /*369c0*/  LDL.LU R19, [R1+0x1bc] ;  /* 0x0001bc0001137983 */ /* 0x000ea20000300800 */
[----:B------:R-:W-:-:S02]  /*369d0*/  IMAD.MOV.U32 R3, RZ, RZ, R4 ;  /* 0x000000ffff037224 */ /* 0x000fc400078e0004 */
[----:B------:R-:W-:Y:S02]  /*369e0*/  IMAD.MOV.U32 R0, RZ, RZ, R5 ;  /* 0x000000ffff007224 */ /* 0x000fe400078e0005 */
[----:B------:R-:W1:Y:S04]  /*369f0*/  LDSM.16.MT88.4 R4, [R2+UR5+0x4080] ;  /* 0x004080050204783b */ /* 0x000e680008004200 */
[----:B--2---:R-:W-:Y:S04]  /*36a00*/  STL.64 [R1+0x3a58], R18 ;  /* 0x003a581201007387 */ /* 0x004fe80000100a00 */
[----:B------:R2:W-:Y:S04]  /*36a10*/  STL.64 [R1+0x3a50], R16 ;  /* 0x003a501001007387 */ /* 0x0005e80000100a00 */
[----:B--2---:R-:W2:Y:S04]  /*36a20*/  LDL.LU R16, [R1+0x1e0] ;  /* 0x0001e00001107983 */ /* 0x004ea80000300800 */
[----:B------:R-:W2:Y:S04]  /*36a30*/  LDL.LU R17, [R1+0x1e4] ;  /* 0x0001e40001117983 */ /* 0x000ea80000300800 */
[----:B------:R-:W2:Y:S04]  /*36a40*/  LDL.LU R18, [R1+0x1e8] ;  /* 0x0001e80001127983 */ /* 0x000ea80000300800 */
[----:B------:R-:W2:Y:S04]  /*36a50*/  LDL.LU R19, [R1+0x1ec] ;  /* 0x0001ec0001137983 */ /* 0x000ea80000300800 */
[----:B---3--:R-:W-:Y:S04]  /*36a60*/  STL.64 [R1+0x39b0], R22 ;  /* 0x0039b01601007387 */ /* 0x008fe80000100a00 */
[----:B------:R3:W-:Y:S04]  /*36a70*/  STL.64 [R1+0x39a8], R20 ;  /* 0x0039a81401007387 */ /* 0x0007e80000100a00 */
[----:B---3--:R-:W3:Y:S04]  /*36a80*/  LDL.64 R20, [R1+0x30] ;  /* 0x0000300001147983 */ /* 0x008ee80000100a00 */
[----:B0-----:R-:W-:Y:S04]  /*36a90*/  STL.64 [R1+0x3890], R10 ;  /* 0x0038900a01007387 */ /* 0x001fe80000100a00 */
[----:B------:R0:W-:Y:S04]  /*36aa0*/  STL.64 [R1+0x3888], R8 ;  /* 0x0038880801007387 */ /* 0x0001e80000100a00 */
[----:B0-----:R-:W2:Y:S01]  /*36ab0*/  LDL.64 R8, [R1+0x60] ;  /* 0x0000600001087983 */ /* 0x001ea20000100a00 */
[C---:B-1----:R-:W-:Y:S03]  /*36ac0*/  HMMA.16816.F32 R12, R4.reuse, R12, R24 ;  /* 0x0000000c040c723c */ /* 0x042fe60000001818 */
[----:B--2---:R-:W-:Y:S04]  /*36ad0*/  STL.64 [R1+0x3a20], R8 ;  /* 0x003a200801007387 */ /* 0x004fe80000100a00 */
[----:B------:R-:W2:Y:S04]  /*36ae0*/  LDL.LU.64 R26, [R1+0x3a80] ;  /* 0x003a8000011a7983 */ /* 0x000ea80000300a00 */
[----:B------:R-:W2:Y:S08]  /*36af0*/  LDL.LU.64 R24, [R1+0x3a78] ;  /* 0x003a780001187983 */ /* 0x000eb00000300a00 */
[----:B------:R0:W-:Y:S04]  /*36b00*/  STL.64 [R1+0x200], R12 ;  /* 0x0002000c01007387 */ /* 0x0001e80000100a00 */
[----:B------:R2:W-:Y:S04]  /*36b10*/  STL.64 [R1+0x208], R14 ;  /* 0x0002080e01007387 */ /* 0x0005e80000100a00 */
[----:B0-----:R-:W2:Y:S02]  /*36b20*/  LDL.LU.64 R12, [R1+0x3a70] ;  /* 0x003a7000010c7983 */ /* 0x001ea40000300a00 */
[----:B--2---:R-:W-:Y:S02]  /*36b30*/  HMMA.16816.F32 R12, R4, R12, R24 ;  /* 0x0000000c040c723c */ /* 0x004fe40000001818 */
[----:B------:R-:W2:-:S15]  /*36b40*/  LDL.LU.64 R24, [R1+0x3a68] ;  /* 0x003a680001187983 */ /* 0x000e9e0000300a00 */
[----:B------:R-:W-:Y:S02]  /*36b50*/  NOP ;  /* 0x0000000000007918 */ /* 0x000fe40000000000 */
[----:B------:R0:W-:Y:S04]  /*36b60*/  STL.64 [R1+0x1f0], R12 ;  /* 0x0001f00c01007387 */ /* 0x0001e80000100a00 */
[----:B0-----:R-:W2:Y:S01]  /*36b70*/  LDL.LU.64 R12, [R1+0x3a60] ;  /* 0x003a6000010c7983 */ /* 0x001ea20000300a00 */
[----:B------:R-:W-:Y:S02]  /*36b80*/  IMAD.MOV.U32 R8, RZ, RZ, R3 ;  /* 0x000000ffff087224 */ /* 0x000fe400078e0003 */
[----:B------:R-:W-:Y:S02]  /*36b90*/  IMAD.MOV.U32 R9, RZ, RZ, R0 ;  /* 0x000000ffff097224 */ /* 0x000fe400078e0000 */
[----:B------:R-:W-:Y:S02]  /*36ba0*/  IMAD.MOV.U32 R26, RZ, RZ, R14 ;  /* 0x000000ffff1a7224 */ /* 0x000fe400078e000e */
        /* <DEDUP_REMOVED lines=11> */
[----:B--2---:R-:W-:Y:S02]  /*36c60*/  HMMA.16816.F32 R8, R4, R8, R12 ;  /* 0x000000080408723c */ /* 0x004fe4000000180c */
[----:B------:R-:W3:Y:S04]  /*36c70*/  LDL.LU.64 R14, [R1+0x3a38] ;  /* 0x003a3800010e7983 */ /* 0x000ee80000300a00 */
[----:B------:R-:W3:-:S13]  /*36c80*/  LDL.LU.64 R12, [R1+0x3a30] ;  /* 0x003a3000010c7983 */ /* 0x000eda0000300a00 */
[----:B------:R-:W-:Y:S04]  /*36c90*/  STL.64 [R1+0x1d0], R8 ;  /* 0x0001d00801007387 */ /* 0x000fe80000100a00 */
[----:B------:R3:W-:Y:S02]  /*36ca0*/  STL.64 [R1+0x1d8], R10 ;  /* 0x0001d80a01007387 */ /* 0x0007e40000100a00 */
[----:B---3--:R-:W-:Y:S02]  /*36cb0*/  HMMA.16816.F32 R8, R4, R20, R12 ;  /* 0x000000140408723c */ /* 0x008fe4000000180c */
[----:B------:R-:W2:-:S15]  /*36cc0*/  LDL.LU R12, [R1+0x100] ;  /* 0x00010000010c7983 */ /* 0x000e9e0000300800 */
[----:B------:R-:W-:Y:S02]  /*36cd0*/  NOP ;  /* 0x0000000000007918 */ /* 0x000fe40000000000 */
[----:B------:R0:W-:Y:S04]  /*36ce0*/  STL.64 [R1+0x1c0], R8 ;  /* 0x0001c00801007387 */ /* 0x0001e80000100a00 */
[----:B------:R1:W-:Y:S04]  /*36cf0*/  STL.64 [R1+0x1c8], R10 ;  /* 0x0001c80a01007387 */ /* 0x0003e80000100a00 */
[----:B------:R-:W2:Y:S04]  /*36d00*/  LDL.LU R13, [R1+0x104] ;  /* 0x00010400010d7983 */ /* 0x000ea80000300800 */
[----:B------:R-:W2:Y:S04]  /*36d10*/  LDL.LU R14, [R1+0x108] ;  /* 0x00010800010e7983 */ /* 0x000ea80000300800 */
[----:B------:R-:W2:Y:S04]  /*36d20*/  LDL.LU R15, [R1+0x10c] ;  /* 0x00010c00010f7983 */ /* 0x000ea80000300800 */
[----:B0-----:R-:W3:Y:S04]  /*36d30*/  LDL.LU R8, [R1+0x1a0] ;  /* 0x0001a00001087983 */ /* 0x001ee80000300800 */
[----:B------:R-:W3:Y:S04]  /*36d40*/  LDL.LU R9, [R1+0x1a4] ;  /* 0x0001a40001097983 */ /* 0x000ee80000300800 */
[----:B-1----:R-:W3:Y:S04]  /*36d50*/  LDL.LU R10, [R1+0x1a8] ;  /* 0x0001a800010a7983 */ /* 0x002ee80000300800 */
[----:B------:R-:W3:Y:S04]  /*36d60*/  LDL.LU R11, [R1+0x1ac] ;  /* 0x0001ac00010b7983 */ /* 0x000ee80000300800 */
[----:B------:R0:W-:Y:S04]  /*36d70*/  STL.64 [R1+0x39b8], R20 ;  /* 0x0039b81401007387 */ /* 0x0001e80000100a00 */
[----:B0-----:R-:W2:Y:S04]  /*36d80*/  LDL.LU R20, [R1+0xc0] ;  /* 0x0000c00001147983 */ /* 0x001ea80000300800 */
[----:B------:R-:W2:Y:S04]  /*36d90*/  LDL.LU R21, [R1+0xc4] ;  /* 0x0000c40001157983 */ /* 0x000ea80000300800 */
[----:B------:R-:W2:Y:S04]  /*36da0*/  LDL.LU R22, [R1+0xc8] ;  /* 0x0000c80001167983 */ /* 0x000ea80000300800 */
[----:B------:R-:W2:Y:S01]  /*36db0*/  LDL.LU R23, [R1+0xcc] ;  /* 0x0000cc0001177983 */ /* 0x000ea20000300800 */
[----:B------:R-:W-:Y:S03]  /*36dc0*/  HMMA.16816.F32 R16, R4, R24, R16 ;  /* 0x000000180410723c */ /* 0x000fe60000001810 */
[----:B--2---:R-:W-:Y:S04]  /*36dd0*/  STL.64 [R1+0x39c8], R22 ;  /* 0x0039c81601007387 */ /* 0x004fe80000100a00 */
[----:B------:R0:W-:Y:S02]  /*36de0*/  STL.64 [R1+0x39c0], R20 ;  /* 0x0039c01401007387 */ /* 0x0001e40000100a00 */
[----:B0-----:R-:W-:-:S02]  /*36df0*/  IMAD.MOV.U32 R20, RZ, RZ, R3 ;  /* 0x000000ffff147224 */ /* 0x001fc400078e0003 */
[----:B------:R-:W-:-:S05]  /*36e00*/  IMAD.MOV.U32 R21, RZ, RZ, R0 ;  /* 0x000000ffff157224 */ /* 0x000fca00078e0000 */
[----:B------:R0:W-:Y:S04]  /*36e10*/  STL.64 [R1+0x39e0], R20 ;  /* 0x0039e01401007387 */ /* 0x0001e80000100a00 */
[----:B0-----:R-:W2:Y:S04]  /*36e20*/  LDL.64 R20, [R1+0x20] ;  /* 0x0000200001147983 */ /* 0x001ea80000100a00 */
[----:B--2---:R0:W-:Y:S04]  /*36e30*/  STL.64 [R1+0x39f8], R20 ;  /* 0x0039f81401007387 */ /* 0x0041e80000100a00 */
[----:B0-----:R-:W2:Y:S04]  /*36e40*/  LDL.64 R20, [R1+0x40] ;  /* 0x0000400001147983 */ /* 0x001ea80000100a00 */
[----:B------:R0:W-:Y:S04]  /*36e50*/  STL.64 [R1+0x1b0], R16 ;  /* 0x0001b01001007387 */ /* 0x0001e80000100a00 */
[----:B------:R-:W-:Y:S04]  /*36e60*/  STL.64 [R1+0x1b8], R18 ;  /* 0x0001b81201007387 */ /* 0x000fe80000100a00 */
[----:B0-----:R-:W3:Y:S04]  /*36e70*/  LDL.LU.64 R16, [R1+0x3a28] ;  /* 0x003a280001107983 */ /* 0x001ee80000300a00 */
[----:B------:R-:W-:Y:S04]  /*36e80*/  STL.64 [R1+0x39d8], R26 ;  /* 0x0039d81a01007387 */ /* 0x000fe80000100a00 */
[----:B------:R0:W-:Y:S04]  /*36e90*/  STL.64 [R1+0x39d0], R24 ;  /* 0x0039d01801007387 */ /* 0x0001e80000100a00 */
[----:B0-----:R-:W2:Y:S04]  /*36ea0*/  LDL.LU R24, [R1+0xd0] ;  /* 0x0000d00001187983 */ /* 0x001ea80000300800 */
[----:B------:R-:W2:Y:S04]  /*36eb0*/  LDL.LU R25, [R1+0xd4] ;  /* 0x0000d40001197983 */ /* 0x000ea80000300800 */
[----:B------:R-:W2:Y:S04]  /*36ec0*/  LDL.LU R26, [R1+0xd8] ;  /* 0x0000d800011a7983 */ /* 0x000ea80000300800 */
        /* <DEDUP_REMOVED lines=14> */
[----:B------:R0:W-:Y:S04]  /*36fb0*/  STL.64 [R1+0x1a0], R8 ;  /* 0x0001a00801007387 */ /* 0x0001e80000100a00 */
[----:B------:R1:W-:Y:S04]  /*36fc0*/  STL.64 [R1+0x1a8], R10 ;  /* 0x0001a80a01007387 */ /* 0x0003e80000100a00 */
[----:B0-----:R-:W3:Y:S02]  /*36fd0*/  LDL.LU.64 R8, [R1+0x3a20] ;  /* 0x003a200001087983 */ /* 0x001ee40000300a00 */
[----:B---3--:R-:W-:Y:S02]  /*36fe0*/  HMMA.16816.F32 R4, R4, R8, R12 ;  /* 0x000000080404723c */ /* 0x008fe4000000180c */
[----:B------:R-:W2:Y:S04]  /*36ff0*/  LDL.LU.64 R14, [R1+0x3a18] ;  /* 0x003a1800010e7983 */ /* 0x000ea80000300a00 */
[----:B------:R-:W2:Y:S01]  /*37000*/  LDL.LU.64 R12, [R1+0x3a10] ;  /* 0x003a1000010c7983 */ /* 0x000ea20000300a00 */
[----:B-1----:R-:W-:-:S02]  /*37010*/  IMAD.MOV.U32 R11, RZ, RZ, R20 ;  /* 0x000000ffff0b7224 */ /* 0x002fc400078e0014 */
[----:B------:R-:W-:-:S10]  /*37020*/  IMAD.MOV.U32 R10, RZ, RZ, R21 ;  /* 0x000000ffff0a7224 */ /* 0x000fd400078e0015 */
[----:B------:R0:W-:Y:S04]  /*37030*/  STL.64 [R1+0x100], R4 ;  /* 0x0001000401007387 */ /* 0x0001e80000100a00 */
[----:B------:R-:W-:Y:S04]  /*37040*/  STL.64 [R1+0x108], R6 ;  /* 0x0001080601007387 */ /* 0x000fe80000100a00 */
[----:B0-----:R-:W3:Y:S01]  /*37050*/  LDL.LU.64 R4, [R1] ;  /* 0x0000000001047983 */ /* 0x001ee20000300a00 */
        /* <DEDUP_REMOVED lines=21> */
[----:B0-----:R-:W3:Y:S04]  /*371b0*/  LDL.LU.64 R22, [R1+0x39c8] ;  /* 0x0039c80001167983 */ /* 0x001ee80000300a00 */
[----:B------:R-:W3:Y:S02]  /*371c0*/  LDL.LU.64 R20, [R1+0x39c0] ;  /* 0x0039c00001147983 */ /* 0x000ee40000300a00 */
[----:B---3--:R-:W-:-:S15]  /*371d0*/  HMMA.16816.F32 R20, R12, R4, R20 ;  /* 0x000000040c14723c */ /* 0x008fde0000001814 */
[----:B------:R-:W-:-:S04]  /*371e0*/  NOP ;  /* 0x0000000000007918 */ /* 0x000fc80000000000 */
[----:B------:R0:W-:Y:S04]  /*371f0*/  STL.64 [R1+0xc0], R20 ;  /* 0x0000c01401007387 */ /* 0x0001e80000100a00 */
[----:B------:R-:W-:Y:S04]  /*37200*/  STL.64 [R1+0xc8], R22 ;  /* 0x0000c81601007387 */ /* 0x000fe80000100a00 */
[----:B0-----:R-:W3:Y:S04]  /*37210*/  LDL.LU.64 R20, [R1+0x39b8] ;  /* 0x0039b80001147983 */ /* 0x001ee80000300a00 */
[----:B------:R0:W-:Y:S04]  /*37220*/  STL.64 [R1+0x3948], R4 ;  /* 0x0039480401007387 */ /* 0x0001e80000100a00 */
[----:B0-----:R-:W3:Y:S04]  /*37230*/  LDL.LU R4, [R1+0x180] ;  /* 0x0001800001047983 */ /* 0x001ee80000300800 */
[----:B------:R-:W3:Y:S04]  /*37240*/  LDL.LU R5, [R1+0x184] ;  /* 0x0001840001057983 */ /* 0x000ee80000300800 */
[----:B------:R-:W3:Y:S01]  /*37250*/  LDL.LU R6, [R1+0x188] ;  /* 0x0001880001067983 */ /* 0x000ee20000300800 */
[----:B----4-:R-:W-:-:S07]  /*37260*/  IMAD.MOV.U32 R7, RZ, RZ, R29 ;  /* 0x000000ffff077224 */ /* 0x010fce00078e001d */
[----:B---3--:R-:W-:-:S15]  /*37270*/  HMMA.16816.F32 R4, R12, R20, R4 ;  /* 0x000000140c04723c */ /* 0x008fde0000001804 */
[----:B------:R-:W-:-:S04]  /*37280*/  NOP ;  /* 0x0000000000007918 */ /* 0x000fc80000000000 */
[----:B------:R0:W-:Y:S04]  /*37290*/  STL.64 [R1+0x180], R4 ;  /* 0x0001800401007387 */ /* 0x0001e80000100a00 */
[----:B------:R-:W-:Y:S04]  /*372a0*/  STL.64 [R1+0x188], R6 ;  /* 0x0001880601007387 */ /* 0x000fe80000100a00 */
[----:B------:R-:W2:Y:S01]  /*372b0*/  LDL.LU.64 R22, [R1+0x39b0] ;  /* 0x0039b00001167983 */ /* 0x000ea20000300a00 */
[----:B0-----:R-:W-:Y:S02]  /*372c0*/  IMAD.MOV.U32 R5, RZ, RZ, R20 ;  /* 0x000000ffff057224 */ /* 0x001fe400078e0014 */
[----:B------:R-:W-:-:S02]  /*372d0*/  IMAD.MOV.U32 R4, RZ, RZ, R21 ;  /* 0x000000ffff047224 */ /* 0x000fc400078e0015 */
[----:B------:R-:W2:Y:S02]  /*372e0*/  LDL.LU.64 R20, [R1+0x39a8] ;  /* 0x0039a80001147983 */ /* 0x000ea40000300a00 */
[----:B--2---:R-:W-:-:S15]  /*372f0*/  HMMA.16816.F32 R20, R12, R24, R20 ;  /* 0x000000180c14723c */ /* 0x004fde0000001814 */
[----:B------:R-:W-:-:S04]  /*37300*/  NOP ;  /* 0x0000000000007918 */ /* 0x000fc80000000000 */
[----:B------:R-:W-:Y:S04]  /*37310*/  STL.64 [R1+0x230], R20 ;  /* 0x0002301401007387 */ /* 0x000fe80000100a00 */
[----:B------:R0:W-:Y:S04]  /*37320*/  STL.64 [R1+0x238], R22 ;  /* 0x0002381601007387 */ /* 0x0001e80000100a00 */
[----:B0-----:R-:W2:Y:S04]  /*37330*/  LDL.LU.64 R22, [R1+0x39a0] ;  /* 0x0039a00001167983 */ /* 0x001ea80000300a00 */
[----:B------:R-:W2:Y:S04]  /*37340*/  LDL.LU.64 R20, [R1+0x3998] ;  /* 0x0039980001147983 */ /* 0x000ea80000300a00 */
[----:B------:R-:W-:Y:S04]  /*37350*/  STL.64 [R1+0x3930], R26 ;  /* 0x0039301a01007387 */ /* 0x000fe80000100a00 */
[----:B------:R0:W-:Y:S02]  /*37360*/  STL.64 [R1+0x3928], R24 ;  /* 0x0039281801007387 */ /* 0x0001e40000100a00 */
[----:B0-----:R-:W-:-:S02]  /*37370*/  IMAD.MOV.U32 R24, RZ, RZ, R5 ;  /* 0x000000ffff187224 */ /* 0x001fc400078e0005 */
[----:B------:R-:W-:-:S05]  /*37380*/  IMAD.MOV.U32 R25, RZ, RZ, R4 ;  /* 0x000000ffff197224 */ /* 0x000fca00078e0004 */
[----:B------:R-:W-:Y:S01]  /*37390*/  STL.64 [R1+0x3940], R24 ;  /* 0x0039401801007387 */ /* 0x000fe20000100a00 */
[----:B--2---:R-:W-:-:S15]  /*373a0*/  HMMA.16816.F32 R4, R12, R16, R20 ;  /* 0x000000100c04723c */ /* 0x004fde0000001814 */
[----:B------:R-:W-:-:S04]  /*373b0*/  NOP ;  /* 0x0000000000007918 */ /* 0x000fc80000000000 */
[----:B------:R0:W-:Y:S04]  /*373c0*/  STL.64 [R1+0x380], R4 ;  /* 0x0003800401007387 */ /* 0x0001e80000100a00 */
[----:B------:R-:W-:Y:S04]  /*373d0*/  STL [R1+0x388], R6 ;  /* 0x0003880601007387 */ /* 0x000fe80000100800 */
[----:B0-----:R-:W2:Y:S01]  /*373e0*/  LDL.64 R4, [R1+0x10] ;  /* 0x0000100001047983 */ /* 0x001ea20000100a00 */
[----:B------:R-:W-:-:S03]  /*373f0*/  IMAD.MOV.U32 R29, RZ, RZ, R7 ;  /* 0x000000ffff1d7224 */ /* 0x000fc600078e0007 */
[----:B--2---:R0:W-:Y:S04]  /*37400*/  STL.64 [R1+0x3960], R4 ;  /* 0x0039600401007387 */ /* 0x0041e80000100a00 */
[----:B0-----:R-:W2:Y:S04]  /*37410*/  LDL.LU R4, [R1+0x480] ;  /* 0x0004800001047983 */ /* 0x001ea80000300800 */
[----:B------:R-:W2:Y:S04]  /*37420*/  LDL.LU R5, [R1+0x484] ;  /* 0x0004840001057983 */ /* 0x000ea80000300800 */
[----:B------:R-:W3:Y:S04]  /*37430*/  LDL.LU R6, [R1+0x488] ;  /* 0x0004880001067983 */ /* 0x000ee80000300800 */
[----:B------:R-:W3:Y:S04]  /*37440*/  LDL.LU R7, [R1+0x48c] ;  /* 0x00048c0001077983 */ /* 0x000ee80000300800 */
[----:B------:R-:W4:Y:S04]  /*37450*/  LDL.LU R16, [R1+0x4a0] ;  /* 0x0004a00001107983 */ /* 0x000f280000300800 */
[----:B------:R-:W4:Y:S04]  /*37460*/  LDL.LU R17, [R1+0x4a4] ;  /* 0x0004a40001117983 */ /* 0x000f280000300800 */
[----:B------:R-:W4:Y:S04]  /*37470*/  LDL.LU R18, [R1+0x4a8] ;  /* 0x0004a80001127983 */ /* 0x000f280000300800 */
[----:B------:R-:W4:Y:S04]  /*37480*/  LDL.LU R19, [R1+0x4ac] ;  /* 0x0004ac0001137983 */ /* 0x000f280000300800 */
[----:B---3--:R-:W-:Y:S04]  /*37490*/  STL.64 [R1+0x3970], R6 ;  /* 0x0039700601007387 */ /* 0x008fe80000100a00 */
[----:B--2---:R-:W-:Y:S04]  /*374a0*/  STL.64 [R1+0x3968], R4 ;  /* 0x0039680401007387 */ /* 0x004fe80000100a00 */
[----:B------:R-:W2:Y:S04]  /*374b0*/  LDL.LU R24, [R1+0x430] ;  /* 0x0004300001187983 */ /* 0x000ea80000300800 */
[----:B------:R-:W2:Y:S04]  /*374c0*/  LDL.LU R25, [R1+0x434] ;  /* 0x0004340001197983 */ /* 0x000ea80000300800 */
[----:B------:R-:W3:Y:S04]  /*374d0*/  LDL.LU R26, [R1+0x438] ;  /* 0x00043800011a7983 */ /* 0x000ee80000300800 */
[----:B------:R-:W3:Y:S04]  /*374e0*/  LDL.LU R27, [R1+0x43c] ;  /* 0x00043c00011b7983 */ /* 0x000ee80000300800 */
        /* <DEDUP_REMOVED lines=12> */
[----:B------:R-:W3:Y:S04]  /*375b0*/  LDL.LU R20, [R1+0x360] ;  /* 0x0003600001147983 */ /* 0x000ee80000300800 */
[----:B------:R-:W3:Y:S04]  /*375c0*/  LDL.LU R21, [R1+0x364] ;  /* 0x0003640001157983 */ /* 0x000ee80000300800 */
[----:B------:R-:W2:Y:S04]  /*375d0*/  LDL.LU R22, [R1+0x368] ;  /* 0x0003680001167983 */ /* 0x000ea80000300800 */
[----:B------:R-:W2:Y:S04]  /*375e0*/  LDL.LU R23, [R1+0x36c] ;  /* 0x00036c0001177983 */ /* 0x000ea80000300800 */
[----:B--2---:R-:W-:Y:S04]  /*375f0*/  STL.64 [R1+0x3918], R22 ;  /* 0x0039181601007387 */ /* 0x004fe80000100a00 */
[----:B---3--:R0:W-:Y:S04]  /*37600*/  STL.64 [R1+0x3910], R20 ;  /* 0x0039101401007387 */ /* 0x0081e80000100a00 */
[----:B0-----:R-:W2:Y:S01]  /*37610*/  LDL.64 R20, [R1+0x50] ;  /* 0x0000500001147983 */ /* 0x001ea20000100a00 */
[----:B----4-:R-:W-:Y:S03]  /*37620*/  HMMA.16816.F32 R12, R12, R8, R16 ;  /* 0x000000080c0c723c */ /* 0x010fe60000001810 */
[----:B--2---:R0:W-:Y:S04]  /*37630*/  STL.64 [R1+0x3938], R20 ;  /* 0x0039381401007387 */ /* 0x0041e80000100a00 */
[----:B0-----:R-:W2:Y:S04]  /*37640*/  LDL.LU R20, [R1+0x420] ;  /* 0x0004200001147983 */ /* 0x001ea80000300800 */
[----:B------:R-:W2:Y:S04]  /*37650*/  LDL.LU R21, [R1+0x424] ;  /* 0x0004240001157983 */ /* 0x000ea80000300800 */
[----:B------:R-:W2:Y:S04]  /*37660*/  LDL.LU R22, [R1+0x428] ;  /* 0x0004280001167983 */ /* 0x000ea80000300800 */
[----:B------:R-:W2:Y:S04]  /*37670*/  LDL.LU R23, [R1+0x42c] ;  /* 0x00042c0001177983 */ /* 0x000ea80000300800 */
[----:B------:R-:W-:Y:S04]  /*37680*/  STL [R1+0x3818], R29 ;  /* 0x0038181d01007387 */ /* 0x000fe80000100800 */
[----:B------:R-:W3:Y:S04]  /*37690*/  LDL.LU.64 R18, [R1+0x3990] ;  /* 0x0039900001127983 */ /* 0x000ee80000300a00 */
[----:B------:R-:W3:Y:S01]  /*376a0*/  LDL.LU.64 R16, [R1+0x3988] ;  /* 0x0039880001107983 */ /* 0x000ee20000300a00 */
[----:B------:R-:W-:-:S02]  /*376b0*/  IMAD.MOV.U32 R4, RZ, RZ, R11 ;  /* 0x000000ffff047224 */ /* 0x000fc400078e000b */
[----:B------:R-:W-:Y:S01]  /*376c0*/  IMAD.MOV.U32 R5, RZ, RZ, R10 ;  /* 0x000000ffff057224 */ /* 0x000fe200078e000a */
[----:B------:R-:W-:Y:S04]  /*376d0*/  STL.64 [R1+0x370], R12 ;  /* 0x0003700c01007387 */ /* 0x000fe80000100a00 */
[----:B------:R-:W-:Y:S04]  /*376e0*/  STL.64 [R1+0x378], R14 ;  /* 0x0003780e01007387 */ /* 0x000fe80000100a00 */
[----:B------:R0:W-:Y:S04]  /*376f0*/  STL.64 [R1+0x3920], R8 ;  /* 0x0039200801007387 */ /* 0x0001e80000100a00 */
[----:B0-----:R-:W4:Y:S04]  /*37700*/  LDL.LU R8, [R1+0x400] ;  /* 0x0004000001087983 */ /* 0x001f280000300800 */
[----:B------:R-:W4:Y:S04]  /*37710*/  LDL.LU R9, [R1+0x404] ;  /* 0x0004040001097983 */ /* 0x000f280000300800 */
[----:B------:R-:W4:Y:S04]  /*37720*/  LDL.LU R10, [R1+0x408] ;  /* 0x00040800010a7983 */ /* 0x000f280000300800 */
[----:B------:R-:W4:Y:S01]  /*37730*/  LDL.LU R11, [R1+0x40c] ;  /* 0x00040c00010b7983 */ /* 0x000f220000300800 */
[----:B---3--:R-:W-:Y:S03]  /*37740*/  HMMA.16816.F32 R4, R16, R4, R24 ;  /* 0x000000041004723c */ /* 0x008fe60000001818 */
[----:B------:R-:W3:Y:S04]  /*37750*/  LDL.LU.64 R26, [R1+0x3980] ;  /* 0x00398000011a7983 */ /* 0x000ee80000300a00 */
[----:B------:R-:W3:-:S12]  /*37760*/  LDL.LU.64 R24, [R1+0x3978] ;  /* 0x0039780001187983 */ /* 0x000ed80000300a00 */
[----:B------:R-:W-:Y:S04]  /*37770*/  STL.64 [R1+0x460], R4 ;  /* 0x0004600401007387 */ /* 0x000fe80000100a00 */
[----:B------:R0:W-:Y:S04]  /*37780*/  STL.64 [R1+0x468], R6 ;  /* 0x0004680601007387 */ /* 0x0001e80000100a00 */
[----:B0-----:R-:W2:Y:S04]  /*37790*/  LDL.LU.64 R6, [R1+0x3970] ;  /* 0x0039700001067983 */ /* 0x001ea80000300a00 */
[----:B------:R-:W2:Y:S01]  /*377a0*/  LDL.LU.64 R4, [R1+0x3968] ;  /* 0x0039680001047983 */ /* 0x000ea20000300a00 */
[----:B------:R-:W-:-:S02]  /*377b0*/  IMAD.MOV.U32 R12, RZ, RZ, R3 ;  /* 0x000000ffff0c7224 */ /* 0x000fc400078e0003 */
[----:B------:R-:W-:-:S07]  /*377c0*/  IMAD.MOV.U32 R13, RZ, RZ, R0 ;  /* 0x000000ffff0d7224 */ /* 0x000fce00078e0000 */
[----:B--2---:R-:W-:Y:S01]  /*377d0*/  HMMA.16816.F32 R12, R16, R12, R4 ;  /* 0x0000000c100c723c */ /* 0x004fe20000001804 */
[----:B------:R-:W3:-:S15]  /*377e0*/  LDL.LU.64 R4, [R1+0x3960] ;  /* 0x0039600001047983 */ /* 0x000ede0000300a00 */
[----:B------:R-:W-:-:S03]  /*377f0*/  NOP ;  /* 0x0000000000007918 */ /* 0x000fc60000000000 */
[----:B------:R-:W-:Y:S04]  /*37800*/  STL.64 [R1+0x450], R12 ;  /* 0x0004500c01007387 */ /* 0x000fe80000100a00 */
[----:B------:R0:W-:Y:S04]  /*37810*/  STL.64 [R1+0x458], R14 ;  /* 0x0004580e01007387 */ /* 0x0001e80000100a00 */
[----:B0-----:R-:W2:Y:S01]  /*37820*/  LDL R15, [R1+0x1fe8] ;  /* 0x001fe800010f7983 */ /* 0x001ea20000100800 */
[----:B---3--:R-:W-:Y:S01]  /*37830*/  HMMA.16816.F32 R24, R16, R4, R24 ;  /* 0x000000041018723c */ /* 0x008fe20000001818 */
[----:B------:R-:W-:-:S02]  /*37840*/  IMAD.MOV.U32 R3, RZ, RZ, R4 ;  /* 0x000000ffff037224 */ /* 0x000fc400078e0004 */
[----:B------:R-:W-:Y:S01]  /*37850*/  IMAD.MOV.U32 R0, RZ, RZ, R5 ;  /* 0x000000ffff007224 */ /* 0x000fe200078e0005 */
[----:B--2---:R0:W-:Y:S04]  /*37860*/  STL [R1+0x38d0], R15 ;  /* 0x0038d00f01007387 */ /* 0x0041e80000100800 */
[----:B------:R-:W2:Y:S04]  /*37870*/  LDL.LU R12, [R1+0x410] ;  /* 0x00041000010c7983 */ /* 0x000ea80000300800 */
[----:B------:R-:W2:Y:S04]  /*37880*/  LDL.LU R13, [R1+0x414] ;  /* 0x00041400010d7983 */ /* 0x000ea80000300800 */
[----:B------:R-:W2:Y:S04]  /*37890*/  LDL.LU R14, [R1+0x418] ;  /* 0x00041800010e7983 */ /* 0x000ea80000300800 */
[----:B0-----:R-:W2:Y:S04]  /*378a0*/  LDL.LU R15, [R1+0x41c] ;  /* 0x00041c00010f7983 */ /* 0x001ea80000300800 */
[----:B------:R-:W-:Y:S04]  /*378b0*/  STL.64 [R1+0x440], R24 ;  /* 0x0004401801007387 */ /* 0x000fe80000100a00 */
[----:B------:R0:W-:Y:S04]  /*378c0*/  STL.64 [R1+0x448], R26 ;  /* 0x0004481a01007387 */ /* 0x0001e80000100a00 */
[----:B0-----:R-:W3:Y:S04]  /*378d0*/  LDL.LU.64 R26, [R1+0x3958] ;  /* 0x00395800011a7983 */ /* 0x001ee80000300a00 */
[----:B------:R-:W3:Y:S04]  /*378e0*/  LDL.LU.64 R24, [R1+0x3950] ;  /* 0x0039500001187983 */ /* 0x000ee80000300a00 */
[----:B------:R-:W3:Y:S02]  /*378f0*/  LDL.LU.64 R4, [R1+0x3948] ;  /* 0x0039480001047983 */ /* 0x000ee40000300a00 */
[----:B---3--:R-:W-:-:S15]  /*37900*/  HMMA.16816.F32 R24, R16, R4, R24 ;  /* 0x000000041018723c */ /* 0x008fde0000001818 */
[----:B------:R-:W-:-:S04]  /*37910*/  NOP ;  /* 0x0000000000007918 */ /* 0x000fc80000000000 */
[----:B------:R0:W-:Y:S04]  /*37920*/  STL.64 [R1+0x430], R24 ;  /* 0x0004301801007387 */ /* 0x0001e80000100a00 */
[----:B------:R1:W-:Y:S04]  /*37930*/  STL.64 [R1+0x438], R26 ;  /* 0x0004381a01007387 */ /* 0x0003e80000100a00 */
[----:B0-----:R-:W1:Y:S02]  /*37940*/  LDL.LU.64 R24, [R1+0x3940] ;  /* 0x0039400001187983 */ /* 0x001e640000300a00 */
[----:B-1----:R-:W-:Y:S02]  /*37950*/  HMMA.16816.F32 R24, R16, R24, R20 ;  /* 0x000000181018723c */ /* 0x002fe40000001814 */
[----:B------:R-:W4:-:S15]  /*37960*/  LDL.LU.64 R20, [R1+0x3938] ;  /* 0x0039380001147983 */ /* 0x000f1e0000300a00 */
[----:B------:R-:W-:Y:S02]  /*37970*/  NOP ;  /* 0x0000000000007918 */ /* 0x000fe40000000000 */
[----:B------:R-:W-:Y:S04]  /*37980*/  STL.64 [R1+0x420], R24 ;  /* 0x0004201801007387 */ /* 0x000fe80000100a00 */
[----:B------:R0:W-:Y:S04]  /*37990*/  STL.64 [R1+0x428], R26 ;  /* 0x0004281a01007387 */ /* 0x0001e80000100a00 */
[----:B0-----:R-:W3:Y:S04]  /*379a0*/  LDL.LU.64 R26, [R1+0x3930] ;  /* 0x00393000011a7983 */ /* 0x001ee80000300a00 */
[----:B------:R-:W2:Y:S02]  /*379b0*/  LDL.LU.64 R24, [R1+0x3928] ;  /* 0x0039280001187983 */ /* 0x000ea40000300a00 */
[----:B--2---:R-:W-:-:S15]  /*379c0*/  HMMA.16816.F32 R12, R16, R24, R12 ;  /* 0x00000018100c723c */ /* 0x004fde000000180c */
[----:B------:R-:W-:-:S04]  /*379d0*/  NOP ;  /* 0x0000000000007918 */ /* 0x000fc80000000000 */
[----:B------:R0:W-:Y:S04]  /*379e0*/  STL.64 [R1+0x410], R12 ;  /* 0x0004100c01007387 */ /* 0x0001e80000100a00 */
[----:B------:R1:W-:Y:S04]  /*379f0*/  STL.64 [R1+0x418], R14 ;  /* 0x0004180e01007387 */ /* 0x0003e80000100a00 */
[----:B0-----:R-:W2:Y:S04]  /*37a00*/  LDL.LU R12, [R1+0x3d0] ;  /* 0x0003d000010c7983 */ /* 0x001ea80000300800 */
[----:B------:R-:W2:Y:S04]  /*37a10*/  LDL.LU R13, [R1+0x3d4] ;  /* 0x0003d400010d7983 */ /* 0x000ea80000300800 */
[----:B-1----:R-:W2:Y:S04]  /*37a20*/  LDL.LU R14, [R1+0x3d8] ;  /* 0x0003d800010e7983 */ /* 0x002ea80000300800 */
[----:B------:R-:W2:Y:S01]  /*37a30*/  LDL.LU R15, [R1+0x3dc] ;  /* 0x0003dc00010f7983 */ /* 0x000ea20000300800 */
[----:B----4-:R-:W-:Y:S03]  /*37a40*/  HMMA.16816.F32 R8, R16, R20, R8 ;  /* 0x000000141008723c */ /* 0x010fe60000001808 */
[----:B--2---:R-:W-:Y:S04]  /*37a50*/  STL.64 [R1+0x38f0], R14 ;  /* 0x0038f00e01007387 */ /* 0x004fe80000100a00 */
[----:B------:R0:W-:Y:S04]  /*37a60*/  STL.64 [R1+0x38e8], R12 ;  /* 0x0038e80c01007387 */ /* 0x0001e80000100a00 */
[----:B0-----:R-:W2:Y:S04]  /*37a70*/  LDL.64 R12, [R1+0x40] ;  /* 0x00004000010c7983 */ /* 0x001ea80000100a00 */
[----:B---3--:R-:W-:Y:S04]  /*37a80*/  STL.64 [R1+0x38c8], R26 ;  /* 0x0038c81a01007387 */ /* 0x008fe80000100a00 */
[----:B------:R0:W-:Y:S04]  /*37a90*/  STL.64 [R1+0x38c0], R24 ;  /* 0x0038c01801007387 */ /* 0x0001e80000100a00 */
[----:B0-----:R-:W3:Y:S01]  /*37aa0*/  LDL.64 R24, [R1+0x20] ;  /* 0x0000200001187983 */ /* 0x001ee20000100a00 */
[----:B------:R-:W-:-:S02]  /*37ab0*/  IMAD.MOV.U32 R7, RZ, RZ, R20 ;  /* 0x000000ffff077224 */ /* 0x000fc400078e0014 */
[----:B------:R-:W-:Y:S01]  /*37ac0*/  IMAD.MOV.U32 R6, RZ, RZ, R21 ;  /* 0x000000ffff067224 */ /* 0x000fe200078e0015 */
[----:B---3--:R0:W-:Y:S04]  /*37ad0*/  STL.64 [R1+0x38f8], R24 ;  /* 0x0038f81801007387 */ /* 0x0081e80000100a00 */
[----:B0-----:R-:W2:Y:S04]  /*37ae0*/  LDL.LU R24, [R1+0x3f0] ;  /* 0x0003f00001187983 */ /* 0x001ea80000300800 */
[----:B------:R-:W2:Y:S04]  /*37af0*/  LDL.LU R25, [R1+0x3f4] ;  /* 0x0003f40001197983 */ /* 0x000ea80000300800 */
[----:B------:R-:W2:Y:S04]  /*37b00*/  LDL.LU R26, [R1+0x3f8] ;  /* 0x0003f800011a7983 */ /* 0x000ea80000300800 */
[----:B------:R-:W2:Y:S04]  /*37b10*/  LDL.LU R27, [R1+0x3fc] ;  /* 0x0003fc00011b7983 */ /* 0x000ea80000300800 */
[----:B------:R0:W-:Y:S04]  /*37b20*/  STL.64 [R1+0x400], R8 ;  /* 0x0004000801007387 */ /* 0x0001e80000100a00 */
[----:B------:R-:W-:Y:S04]  /*37b30*/  STL.64 [R1+0x408], R10 ;  /* 0x0004080a01007387 */ /* 0x000fe80000100a00 */
[----:B0-----:R-:W3:Y:S04]  /*37b40*/  LDL.LU.64 R8, [R1+0x3920] ;  /* 0x0039200001087983 */ /* 0x001ee80000300a00 */
[----:B------:R-:W3:Y:S04]  /*37b50*/  LDL.LU.64 R22, [R1+0x3918] ;  /* 0x0039180001167983 */ /* 0x000ee80000300a00 */
[----:B------:R-:W3:Y:S02]  /*37b60*/  LDL.LU.64 R20, [R1+0x3910] ;  /* 0x0039100001147983 */ /* 0x000ee40000300a00 */
[----:B---3--:R-:W-:Y:S02]  /*37b70*/  HMMA.16816.F32 R16, R16, R8, R20 ;  /* 0x000000081010723c */ /* 0x008fe40000001814 */
[----:B------:R-:W2:Y:S04]  /*37b80*/  LDL.LU.64 R22, [R1+0x3908] ;  /* 0x0039080001167983 */ /* 0x000ea80000300a00 */
[----:B------:R-:W2:Y:S04]  /*37b90*/  LDL.LU.64 R20, [R1+0x3900] ;  /* 0x0039000001147983 */ /* 0x000ea80000300a00 */
[----:B------:R0:W-:Y:S04]  /*37ba0*/  STL.64 [R1+0x38a0], R8 ;  /* 0x0038a00801007387 */ /* 0x0001e80000100a00 */
[----:B0-----:R-:W3:Y:S05]  /*37bb0*/  LDL.LU R8, [R1+0x3e0] ;  /* 0x0003e00001087983 */ /* 0x001eea0000300800 */
[----:B------:R0:W-:Y:S04]  /*37bc0*/  STL.64 [R1+0x360], R16 ;  /* 0x0003601001007387 */ /* 0x0001e80000100a00 */
[----:B------:R1:W-:Y:S04]  /*37bd0*/  STL.64 [R1+0x368], R18 ;  /* 0x0003681201007387 */ /* 0x0003e80000100a00 */
[----:B------:R-:W3:Y:S04]  /*37be0*/  LDL.LU R9, [R1+0x3e4] ;  /* 0x0003e40001097983 */ /* 0x000ee80000300800 */
[----:B------:R-:W3:Y:S04]  /*37bf0*/  LDL.LU R10, [R1+0x3e8] ;  /* 0x0003e800010a7983 */ /* 0x000ee80000300800 */
[----:B------:R-:W3:Y:S04]  /*37c00*/  LDL.LU R11, [R1+0x3ec] ;  /* 0x0003ec00010b7983 */ /* 0x000ee80000300800 */
[----:B0-----:R-:W4:Y:S04]  /*37c10*/  LDL.LU R16, [R1+0x250] ;  /* 0x0002500001107983 */ /* 0x001f280000300800 */
[----:B------:R-:W4:Y:S04]  /*37c20*/  LDL.LU R17, [R1+0x254] ;  /* 0x0002540001117983 */ /* 0x000f280000300800 */
[----:B-1----:R-:W2:Y:S04]  /*37c30*/  LDL.LU R18, [R1+0x258] ;  /* 0x0002580001127983 */ /* 0x002ea80000300800 */
[----:B------:R-:W2:Y:S04]  /*37c40*/  LDL.LU R19, [R1+0x25c] ;  /* 0x00025c0001137983 */ /* 0x000ea80000300800 */
[----:B--2---:R-:W-:Y:S04]  /*37c50*/  STL.64 [R1+0x3828], R18 ;  /* 0x0038281201007387 */ /* 0x004fe80000100a00 */
[----:B----4-:R0:W-:Y:S04]  /*37c60*/  STL.64 [R1+0x3820], R16 ;  /* 0x0038201001007387 */ /* 0x0101e80000100a00 */
[----:B0-----:R-:W2:Y:S04]  /*37c70*/  LDL.LU R16, [R1+0x260] ;  /* 0x0002600001107983 */ /* 0x001ea80000300800 */
[----:B------:R-:W2:Y:S04]  /*37c80*/  LDL.LU R17, [R1+0x264] ;  /* 0x0002640001117983 */ /* 0x000ea80000300800 */
[----:B------:R-:W4:Y:S04]  /*37c90*/  LDL.LU R18, [R1+0x268] ;  /* 0x0002680001127983 */ /* 0x000f280000300800 */
[----:B------:R-:W4:Y:S01]  /*37ca0*/  LDL.LU R19, [R1+0x26c] ;  /* 0x00026c0001137983 */ /* 0x000f220000300800 */
[----:B------:R-:W-:Y:S03]  /*37cb0*/  HMMA.16816.F32 R24, R20, R12, R24 ;  /* 0x0000000c1418723c */ /* 0x000fe60000001818 */
[----:B----4-:R-:W-:Y:S04]  /*37cc0*/  STL.64 [R1+0x3838], R18 ;  /* 0x0038381201007387 */ /* 0x010fe80000100a00 */
[----:B--2---:R0:W-:Y:S04]  /*37cd0*/  STL.64 [R1+0x3830], R16 ;  /* 0x0038301001007387 */ /* 0x0041e80000100a00 */
[----:B0-----:R-:W2:Y:S04]  /*37ce0*/  LDL.LU R16, [R1+0x270] ;  /* 0x0002700001107983 */ /* 0x001ea80000300800 */
[----:B------:R-:W2:Y:S04]  /*37cf0*/  LDL.LU R17, [R1+0x274] ;  /* 0x0002740001117983 */ /* 0x000ea80000300800 */
[----:B------:R-:W4:Y:S04]  /*37d00*/  LDL.LU R18, [R1+0x278] ;  /* 0x0002780001127983 */ /* 0x000f280000300800 */
[----:B------:R-:W4:Y:S04]  /*37d10*/  LDL.LU R19, [R1+0x27c] ;  /* 0x00027c0001137983 */ /* 0x000f280000300800 */
[----:B----4-:R-:W-:Y:S04]  /*37d20*/  STL.64 [R1+0x3848], R18 ;  /* 0x0038481201007387 */ /* 0x010fe80000100a00 */
[----:B--2---:R-:W-:Y:S04]  /*37d30*/  STL.64 [R1+0x3840], R16 ;  /* 0x0038401001007387 */ /* 0x004fe80000100a00 */
[----:B------:R0:W-:Y:S04]  /*37d40*/  STL.64 [R1+0x3f0], R24 ;  /* 0x0003f01801007387 */ /* 0x0001e80000100a00 */
[----:B------:R-:W-:Y:S04]  /*37d50*/  STL.64 [R1+0x3f8], R26 ;  /* 0x0003f81a01007387 */ /* 0x000fe80000100a00 */
[----:B0-----:R-:W3:Y:S01]  /*37d60*/  LDL.LU.64 R24, [R1+0x38f8] ;  /* 0x0038f80001187983 */ /* 0x001ee20000300a00 */
[----:B------:R-:W-:-:S02]  /*37d70*/  IMAD.MOV.U32 R16, RZ, RZ, R3 ;  /* 0x000000ffff107224 */ /* 0x000fc400078e0003 */
[----:B------:R-:W-:Y:S02]  /*37d80*/  IMAD.MOV.U32 R17, RZ, RZ, R0 ;  /* 0x000000ffff117224 */ /* 0x000fe400078e0000 */
[----:B------:R-:W-:Y:S02]  /*37d90*/  IMAD.MOV.U32 R3, RZ, RZ, R12 ;  /* 0x000000ffff037224 */ /* 0x000fe400078e000c */
[----:B------:R-:W-:Y:S01]  /*37da0*/  IMAD.MOV.U32 R0, RZ, RZ, R13 ;  /* 0x000000ffff007224 */ /* 0x000fe200078e000d */
[----:B------:R-:W2:Y:S04]  /*37db0*/  LDL.LU.64 R14, [R1+0x38f0] ;  /* 0x0038f000010e7983 */ /* 0x000ea80000300a00 */
[----:B------:R-:W2:Y:S01]  /*37dc0*/  LDL.LU.64 R12, [R1+0x38e8] ;  /* 0x0038e800010c7983 */ /* 0x000ea20000300a00 */
[C---:B---3--:R-:W-:Y:S08]  /*37dd0*/  HMMA.16816.F32 R8, R20.reuse, R24, R8 ;  /* 0x000000181408723c */ /* 0x048ff00000001808 */
[----:B--2---:R-:W-:Y:S11]  /*37de0*/  HMMA.16816.F32 R12, R20, R16, R12 ;  /* 0x00000010140c723c */ /* 0x004ff6000000180c */
[----:B------:R0:W-:Y:S04]  /*37df0*/  STL.64 [R1+0x3e0], R8 ;  /* 0x0003e00801007387 */ /* 0x0001e80000100a00 */
[----:B------:R-:W-:Y:S04]  /*37e00*/  STL.64 [R1+0x3e8], R10 ;  /* 0x0003e80a01007387 */ /* 0x000fe80000100a00 */
[----:B------:R1:W-:Y:S04]  /*37e10*/  STL.64 [R1+0x3858], R16 ;  /* 0x0038581001007387 */ /* 0x0003e80000100a00 */
[----:B------:R2:W-:Y:S01]  /*37e20*/  STL.64 [R1+0x3d0], R12 ;  /* 0x0003d00c01007387 */ /* 0x0005e20000100a00 */
[----:B0-----:R-:W-:-:S02]  /*37e30*/  IMAD.MOV.U32 R9, RZ, RZ, R24 ;  /* 0x000000ffff097224 */ /* 0x001fc400078e0018 */
[----:B------:R-:W-:Y:S02]  /*37e40*/  IMAD.MOV.U32 R8, RZ, RZ, R25 ;  /* 0x000000ffff087224 */ /* 0x000fe400078e0019 */
[----:B-1----:R-:W-:Y:S02]  /*37e50*/  IMAD.MOV.U32 R16, RZ, RZ, R9 ;  /* 0x000000ffff107224 */ /* 0x002fe400078e0009 */
[----:B------:R-:W-:Y:S02]  /*37e60*/  IMAD.MOV.U32 R17, RZ, RZ, R8 ;  /* 0x000000ffff117224 */ /* 0x000fe400078e0008 */
[----:B------:R-:W-:Y:S02]  /*37e70*/  IMAD.MOV.U32 R8, RZ, RZ, R7 ;  /* 0x000000ffff087224 */ /* 0x000fe400078e0007 */
[----:B------:R-:W-:Y:S01]  /*37e80*/  IMAD.MOV.U32 R9, RZ, RZ, R6 ;  /* 0x000000ffff097224 */ /* 0x000fe200078e0006 */
[----:B------:R0:W-:Y:S04]  /*37e90*/  STL.64 [R1+0x3d8], R14 ;  /* 0x0003d80e01007387 */ /* 0x0001e80000100a00 */
[----:B------:R-:W-:Y:S04]  /*37ea0*/  STL.64 [R1+0x38b8], R8 ;  /* 0x0038b80801007387 */ /* 0x000fe80000100a00 */
[----:B------:R1:W-:Y:S04]  /*37eb0*/  STL.64 [R1+0x3870], R16 ;  /* 0x0038701001007387 */ /* 0x0003e80000100a00 */
[----:B--2---:R-:W2:Y:S04]  /*37ec0*/  LDL.LU R12, [R1+0x3b0] ;  /* 0x0003b000010c7983 */ /* 0x004ea80000300800 */
[----:B------:R-:W2:Y:S04]  /*37ed0*/  LDL.LU R13, [R1+0x3b4] ;  /* 0x0003b400010d7983 */ /* 0x000ea80000300800 */
[----:B0-----:R-:W3:Y:S04]  /*37ee0*/  LDL.LU R14, [R1+0x3b8] ;  /* 0x0003b800010e7983 */ /* 0x001ee80000300800 */
[----:B------:R-:W3:Y:S01]  /*37ef0*/  LDL.LU R15, [R1+0x3bc] ;  /* 0x0003bc00010f7983 */ /* 0x000ee20000300800 */
[----:B-1----:R-:W-:-:S02]  /*37f00*/  IMAD.MOV.U32 R16, RZ, RZ, R3 ;  /* 0x000000ffff107224 */ /* 0x002fc400078e0003 */
[----:B------:R-:W-:Y:S01]  /*37f10*/  IMAD.MOV.U32 R17, RZ, RZ, R0 ;  /* 0x000000ffff117224 */ /* 0x000fe200078e0000 */
[----:B---3--:R-:W-:Y:S04]  /*37f20*/  STL.64 [R1+0x38e0], R14 ;  /* 0x0038e00e01007387 */ /* 0x008fe80000100a00 */
[----:B--2---:R0:W-:Y:S04]  /*37f30*/  STL.64 [R1+0x38d8], R12 ;  /* 0x0038d80c01007387 */ /* 0x0041e80000100a00 */
[----:B0-----:R-:W2:Y:S04]  /*37f40*/  LDL.LU R12, [R1+0x3c0] ;  /* 0x0003c000010c7983 */ /* 0x001ea80000300800 */
[----:B------:R-:W2:Y:S04]  /*37f50*/  LDL.LU R13, [R1+0x3c4] ;  /* 0x0003c400010d7983 */ /* 0x000ea80000300800 */
[----:B------:R-:W2:Y:S04]  /*37f60*/  LDL.LU R14, [R1+0x3c8] ;  /* 0x0003c800010e7983 */ /* 0x000ea80000300800 */
[----:B------:R-:W2:Y:S04]  /*37f70*/  LDL.LU R15, [R1+0x3cc] ;  /* 0x0003cc00010f7983 */ /* 0x000ea80000300800 */
[----:B------:R-:W3:Y:S04]  /*37f80*/  LDL.64 R24, [R1+0x30] ;  /* 0x0000300001187983 */ /* 0x000ee80000100a00 */
[----:B------:R-:W4:Y:S04]  /*37f90*/  LDL.LU R8, [R1+0x3a0] ;  /* 0x0003a00001087983 */ /* 0x000f280000300800 */
[----:B------:R-:W4:Y:S04]  /*37fa0*/  LDL.LU R9, [R1+0x3a4] ;  /* 0x0003a40001097983 */ /* 0x000f280000300800 */
[----:B------:R-:W4:Y:S04]  /*37fb0*/  LDL.LU R10, [R1+0x3a8] ;  /* 0x0003a800010a7983 */ /* 0x000f280000300800 */
[----:B------:R-:W4:Y:S04]  /*37fc0*/  LDL.LU R11, [R1+0x3ac] ;  /* 0x0003ac00010b7983 */ /* 0x000f280000300800 */
[----:B------:R0:W-:Y:S04]  /*37fd0*/  STL.64 [R1+0x3898], R16 ;  /* 0x0038981001007387 */ /* 0x0001e80000100a00 */
[----:B0-----:R-:W3:Y:S04]  /*37fe0*/  LDL.LU R16, [R1+0x2b0] ;  /* 0x0002b00001107983 */ /* 0x001ee80000300800 */
[----:B------:R-:W3:Y:S04]  /*37ff0*/  LDL.LU R17, [R1+0x2b4] ;  /* 0x0002b40001117983 */ /* 0x000ee80000300800 */
[----:B------:R-:W3:Y:S04]  /*38000*/  LDL.LU R18, [R1+0x2b8] ;  /* 0x0002b80001127983 */ /* 0x000ee80000300800 */
[----:B------:R-:W3:Y:S01]  /*38010*/  LDL.LU R19, [R1+0x2bc] ;  /* 0x0002bc0001137983 */ /* 0x000ee20000300800 */
[C---:B--2---:R-:W-:Y:S03]  /*38020*/  HMMA.16816.F32 R12, R20.reuse, R4, R12 ;  /* 0x00000004140c723c */ /* 0x044fe6000000180c */
[----:B---3--:R-:W-:Y:S04]  /*38030*/  STL.64 [R1+0x38b0], R18 ;  /* 0x0038b01201007387 */ /* 0x008fe80000100a00 */
[----:B------:R0:W-:Y:S04]  /*38040*/  STL.64 [R1+0x38a8], R16 ;  /* 0x0038a81001007387 */ /* 0x0001e80000100a00 */
[----:B0-----:R-:W2:Y:S04]  /*38050*/  LDL.LU R16, [R1+0x390] ;  /* 0x0003900001107983 */ /* 0x001ea80000300800 */
[----:B------:R-:W2:Y:S04]  /*38060*/  LDL.LU R17, [R1+0x394] ;  /* 0x0003940001117983 */ /* 0x000ea80000300800 */
[----:B------:R-:W2:Y:S04]  /*38070*/  LDL.LU R18, [R1+0x398] ;  /* 0x0003980001127983 */ /* 0x000ea80000300800 */
[----:B------:R-:W2:Y:S04]  /*38080*/  LDL.LU R19, [R1+0x39c] ;  /* 0x00039c0001137983 */ /* 0x000ea80000300800 */
[----:B------:R-:W-:Y:S04]  /*38090*/  STL.64 [R1+0x3c0], R12 ;  /* 0x0003c00c01007387 */ /* 0x000fe80000100a00 */
[----:B------:R0:W-:Y:S04]  /*380a0*/  STL.64 [R1+0x3c8], R14 ;  /* 0x0003c80e01007387 */ /* 0x0001e80000100a00 */
[----:B0-----:R-:W3:Y:S04]  /*380b0*/  LDL.LU.64 R14, [R1+0x38e0] ;  /* 0x0038e000010e7983 */ /* 0x001ee80000300a00 */
[----:B------:R-:W3:Y:S04]  /*380c0*/  LDL.LU.64 R12, [R1+0x38d8] ;  /* 0x0038d800010c7983 */ /* 0x000ee80000300a00 */
        /* <DEDUP_REMOVED lines=18> */
[----:B------:R0:W-:Y:S04]  /*381f0*/  STL.64 [R1+0x3b0], R12 ;  /* 0x0003b00c01007387 */ /* 0x0001e80000100a00 */
[----:B------:R1:W-:Y:S01]  /*38200*/  STL.64 [R1+0x3b8], R14 ;  /* 0x0003b80e01007387 */ /* 0x0003e20000100a00 */
[----:B0-----:R-:W-:-:S03]  /*38210*/  IMAD.MOV.U32 R13, RZ, RZ, R24 ;  /* 0x000000ffff0d7224 */ /* 0x001fc600078e0018 */
[----:B-1----:R-:W3:Y:S01]  /*38220*/  LDL.LU R15, [R1+0x38d0] ;  /* 0x0038d000010f7983 */ /* 0x002ee20000300800 */
[----:B------:R-:W-:-:S03]  /*38230*/  IMAD.MOV.U32 R12, RZ, RZ, R25 ;  /* 0x000000ffff0c7224 */ /* 0x000fc600078e0019 */
[----:B------:R-:W2:Y:S04]  /*38240*/  LDL.LU.64 R26, [R1+0x38c8] ;  /* 0x0038c800011a7983 */ /* 0x000ea80000300a00 */
[----:B------:R-:W4:Y:S02]  /*38250*/  LDL.LU.64 R24, [R1+0x38c0] ;  /* 0x0038c00001187983 */ /* 0x000f240000300a00 */
[----:B----4-:R-:W-:-:S15]  /*38260*/  HMMA.16816.F32 R8, R20, R24, R8 ;  /* 0x000000181408723c */ /* 0x010fde0000001808 */
[----:B------:R-:W-:-:S04]  /*38270*/  NOP ;  /* 0x0000000000007918 */ /* 0x000fc80000000000 */
[----:B------:R0:W-:Y:S04]  /*38280*/  STL.64 [R1+0x3a0], R8 ;  /* 0x0003a00801007387 */ /* 0x0001e80000100a00 */
[----:B------:R1:W-:Y:S04]  /*38290*/  STL.64 [R1+0x3a8], R10 ;  /* 0x0003a80a01007387 */ /* 0x0003e80000100a00 */
[----:B0-----:R-:W1:Y:S02]  /*382a0*/  LDL.LU.64 R8, [R1+0x38b8] ;  /* 0x0038b80001087983 */ /* 0x001e640000300a00 */
[----:B-1----:R-:W-:Y:S02]  /*382b0*/  HMMA.16816.F32 R8, R20, R8, R16 ;  /* 0x000000081408723c */ /* 0x002fe40000001810 */
[----:B------:R-:W4:Y:S04]  /*382c0*/  LDL.LU.64 R18, [R1+0x38b0] ;  /* 0x0038b00001127983 */ /* 0x000f280000300a00 */
[----:B------:R-:W4:-:S13]  /*382d0*/  LDL.LU.64 R16, [R1+0x38a8] ;  /* 0x0038a80001107983 */ /* 0x000f1a0000300a00 */
[----:B------:R0:W-:Y:S04]  /*382e0*/  STL.64 [R1+0x390], R8 ;  /* 0x0003900801007387 */ /* 0x0001e80000100a00 */
[----:B------:R1:W-:Y:S04]  /*382f0*/  STL.64 [R1+0x398], R10 ;  /* 0x0003980a01007387 */ /* 0x0003e80000100a00 */
[----:B0-----:R-:W4:Y:S02]  /*38300*/  LDL.LU.64 R8, [R1+0x38a0] ;  /* 0x0038a00001087983 */ /* 0x001f240000300a00 */
[----:B----4-:R-:W-:Y:S02]  /*38310*/  HMMA.16816.F32 R20, R20, R8, R16 ;  /* 0x000000081414723c */ /* 0x010fe40000001810 */
[----:B------:R-:W2:Y:S01]  /*38320*/  LDL.LU.64 R16, [R1+0x3898] ;  /* 0x0038980001107983 */ /* 0x000ea20000300a00 */
[----:B------:R-:W-:-:S02]  /*38330*/  IMAD.MOV.U32 R29, RZ, RZ, R8 ;  /* 0x000000ffff1d7224 */ /* 0x000fc400078e0008 */
[----:B------:R-:W-:-:S14]  /*38340*/  IMAD.MOV.U32 R28, RZ, RZ, R9 ;  /* 0x000000ffff1c7224 */ /* 0x000fdc00078e0009 */
[----:B------:R0:W-:Y:S04]  /*38350*/  STL.64 [R1+0x2b0], R20 ;  /* 0x0002b01401007387 */ /* 0x0001e80000100a00 */
[----:B------:R4:W-:Y:S04]  /*38360*/  STL.64 [R1+0x2b8], R22 ;  /* 0x0002b81601007387 */ /* 0x0009e80000100a00 */
[----:B-1----:R-:W2:Y:S04]  /*38370*/  LDL.LU.64 R10, [R1+0x3890] ;  /* 0x00389000010a7983 */ /* 0x002ea80000300a00 */
[----:B------:R-:W2:Y:S04]  /*38380*/  LDL.LU.64 R8, [R1+0x3888] ;  /* 0x0038880001087983 */ /* 0x000ea80000300a00 */
[----:B0-----:R-:W3:Y:S04]  /*38390*/  LDL.LU R20, [R1+0x240] ;  /* 0x0002400001147983 */ /* 0x001ee80000300800 */
[----:B------:R-:W3:Y:S04]  /*383a0*/  LDL.LU R21, [R1+0x244] ;  /* 0x0002440001157983 */ /* 0x000ee80000300800 */
[----:B----4-:R-:W4:Y:S04]  /*383b0*/  LDL.LU R22, [R1+0x248] ;  /* 0x0002480001167983 */ /* 0x010f280000300800 */
[----:B------:R-:W4:Y:S01]  /*383c0*/  LDL.LU R23, [R1+0x24c] ;  /* 0x00024c0001177983 */ /* 0x000f220000300800 */
        /* <DEDUP_REMOVED lines=13> */
[----:B------:R-:W2:-:S15]  /*384a0*/  LDL.LU.64 R4, [R1+0x3850] ;  /* 0x0038500001047983 */ /* 0x000e9e0000300a00 */
[----:B------:R-:W-:Y:S02]  /*384b0*/  NOP ;  /* 0x0000000000007918 */ /* 0x000fe40000000000 */
[----:B------:R-:W-:Y:S04]  /*384c0*/  STL.64 [R1+0x280], R16 ;  /* 0x0002801001007387 */ /* 0x000fe80000100a00 */
[----:B------:R0:W-:Y:S04]  /*384d0*/  STL.64 [R1+0x288], R18 ;  /* 0x0002881201007387 */ /* 0x0001e80000100a00 */
[----:B0-----:R-:W2:Y:S04]  /*384e0*/  LDL.LU.64 R18, [R1+0x3848] ;  /* 0x0038480001127983 */ /* 0x001ea80000300a00 */
[----:B------:R-:W2:Y:S02]  /*384f0*/  LDL.LU.64 R16, [R1+0x3840] ;  /* 0x0038400001107983 */ /* 0x000ea40000300a00 */
[----:B--2---:R-:W-:-:S15]  /*38500*/  HMMA.16816.F32 R16, R8, R4, R16 ;  /* 0x000000040810723c */ /* 0x004fde0000001810 */
[----:B------:R-:W-:-:S04]  /*38510*/  NOP ;  /* 0x0000000000007918 */ /* 0x000fc80000000000 */
[----:B------:R-:W-:Y:S04]  /*38520*/  STL.64 [R1+0x270], R16 ;  /* 0x0002701001007387 */ /* 0x000fe80000100a00 */
[----:B------:R0:W-:Y:S04]  /*38530*/  STL.64 [R1+0x278], R18 ;  /* 0x0002781201007387 */ /* 0x0001e80000100a00 */
[----:B0-----:R-:W2:Y:S04]  /*38540*/  LDL.LU.64 R18, [R1+0x3838] ;  /* 0x0038380001127983 */ /* 0x001ea80000300a00 */
[----:B------:R-:W2:Y:S01]  /*38550*/  LDL.LU.64 R16, [R1+0x3830] ;  /* 0x0038300001107983 */ /* 0x000ea20000300a00 */
[----:B------:R-:W-:-:S02]  /*38560*/  IMAD.MOV.U32 R3, RZ, RZ, R4 ;  /* 0x000000ffff037224 */ /* 0x000fc400078e0004 */
[----:B------:R-:W-:Y:S02]  /*38570*/  IMAD.MOV.U32 R0, RZ, RZ, R5 ;  /* 0x000000ffff007224 */ /* 0x000fe400078e0005 */
[----:B---3--:R-:W0:Y:S04]  /*38580*/  LDSM.16.MT88.4 R4, [R15+UR5+0x4100] ;  /* 0x004100050f04783b */ /* 0x008e280008004200 */
[----:B0-----:R-:W-:Y:S04]  /*38590*/  STL.64 [R1+0x3808], R6 ;  /* 0x0038080601007387 */ /* 0x001fe80000100a00 */
[----:B------:R0:W-:Y:S02]  /*385a0*/  STL.64 [R1+0x3800], R4 ;  /* 0x0038000401007387 */ /* 0x0001e40000100a00 */
[----:B0-----:R-:W-:-:S02]  /*385b0*/  IMAD.MOV.U32 R4, RZ, RZ, R13 ;  /* 0x000000ffff047224 */ /* 0x001fc400078e000d */
[----:B------:R-:W-:Y:S02]  /*385c0*/  IMAD.MOV.U32 R5, RZ, RZ, R12 ;  /* 0x000000ffff057224 */ /* 0x000fe400078e000c */
[----:B------:R-:W0:Y:S05]  /*385d0*/  LDSM.16.MT88.4 R12, [R15+UR5+0x4180] ;  /* 0x004180050f0c783b */ /* 0x000e2a0008004200 */
[C---:B--2---:R-:W-:Y:S01]  /*385e0*/  HMMA.16816.F32 R4, R8.reuse, R4, R16 ;  /* 0x000000040804723c */ /* 0x044fe20000001810 */
[----:B------:R-:W2:Y:S04]  /*385f0*/  LDL.LU.64 R18, [R1+0x3828] ;  /* 0x0038280001127983 */ /* 0x000ea80000300a00 */
[----:B------:R-:W2:Y:S04]  /*38600*/  LDL.LU.64 R16, [R1+0x3820] ;  /* 0x0038200001107983 */ /* 0x000ea80000300a00 */
[----:B0-----:R-:W-:Y:S10]  /*38610*/  STL.64 [R1+0x3790], R14 ;  /* 0x0037900e01007387 */ /* 0x001ff40000100a00 */
[----:B------:R-:W-:Y:S04]  /*38620*/  STL.64 [R1+0x260], R4 ;  /* 0x0002600401007387 */ /* 0x000fe80000100a00 */
[----:B------:R2:W-:Y:S04]  /*38630*/  STL.64 [R1+0x268], R6 ;  /* 0x0002680601007387 */ /* 0x0005e80000100a00 */
[----:B------:R-:W-:Y:S04]  /*38640*/  STL.64 [R1+0x3788], R12 ;  /* 0x0037880c01007387 */ /* 0x000fe80000100a00 */
[----:B------:R-:W-:Y:S04]  /*38650*/  STL.64 [R1+0x37b0], R26 ;  /* 0x0037b01a01007387 */ /* 0x000fe80000100a00 */
[----:B------:R-:W-:Y:S01]  /*38660*/  STL.64 [R1+0x37a8], R24 ;  /* 0x0037a81801007387 */ /* 0x000fe20000100a00 */
[----:B--2---:R-:W-:Y:S03]  /*38670*/  HMMA.16816.F32 R4, R8, R24, R16 ;  /* 0x000000180804723c */ /* 0x004fe60000001810 */
[----:B------:R-:W0:-:S15]  /*38680*/  LDSM.16.MT88.4 R16, [R2+UR5+0x6000] ;  /* 0x006000050210783b */ /* 0x000e1e0008004200 */
[----:B------:R-:W-:Y:S01]  /*38690*/  NOP ;  /* 0x0000000000007918 */ /* 0x000fe20000000000 */
[----:B------:R-:W-:Y:S04]  /*386a0*/  STL.64 [R1+0x250], R4 ;  /* 0x0002500401007387 */ /* 0x000fe80000100a00 */
[----:B------:R-:W-:Y:S04]  /*386b0*/  STL.64 [R1+0x258], R6 ;  /* 0x0002580601007387 */ /* 0x000fe80000100a00 */
[----:B0-----:R-:W-:Y:S04]  /*386c0*/  STL.64 [R1+0x36f8], R18 ;  /* 0x0036f81201007387 */ /* 0x001fe80000100a00 */
[----:B------:R0:W-:Y:S04]  /*386d0*/  STL.64 [R1+0x36f0], R16 ;  /* 0x0036f01001007387 */ /* 0x0001e80000100a00 */
[----:B0-----:R-:W4:Y:S04]  /*386e0*/  LDL.LU R16, [R1+0x50] ;  /* 0x0000500001107983 */ /* 0x001f280000300800 */
[----:B------:R-:W4:Y:S02]  /*386f0*/  LDL.LU R17, [R1+0x54] ;  /* 0x0000540001117983 */ /* 0x000f240000300800 */
[----:B----4-:R-:W-:Y:S02]  /*38700*/  HMMA.16816.F32 R4, R8, R16, R20 ;  /* 0x000000100804723c */ /* 0x010fe40000001814 */
[----:B------:R0:W-:Y:S04]  /*38710*/  STL.64 [R1+0x37b8], R16 ;  /* 0x0037b81001007387 */ /* 0x0001e80000100a00 */
[----:B------:R-:W1:Y:S04]  /*38720*/  LDSM.16.MT88.4 R20, [R2+UR5+0x6080] ;  /* 0x006080050214783b */ /* 0x000e680008004200 */
[----:B0-----:R-:W2:Y:S09]  /*38730*/  LDL.LU R16, [R1+0x140] ;  /* 0x0001400001107983 */ /* 0x001eb20000300800 */
[----:B------:R0:W-:Y:S04]  /*38740*/  STL.64 [R1+0x240], R4 ;  /* 0x0002400401007387 */ /* 0x0001e80000100a00 */
[----:B------:R-:W-:Y:S04]  /*38750*/  STL.64 [R1+0x248], R6 ;  /* 0x0002480601007387 */ /* 0x000fe80000100a00 */
[----:B------:R-:W2:Y:S04]  /*38760*/  LDL.LU R17, [R1+0x144] ;  /* 0x0001440001117983 */ /* 0x000ea80000300800 */
[----:B------:R-:W3:Y:S04]  /*38770*/  LDL.LU R18, [R1+0x148] ;  /* 0x0001480001127983 */ /* 0x000ee80000300800 */
[----:B------:R-:W3:Y:S01]  /*38780*/  LDL.LU R19, [R1+0x14c] ;  /* 0x00014c0001137983 */ /* 0x000ee20000300800 */
[----:B0-----:R-:W-:-:S03]  /*38790*/  IMAD.MOV.U32 R4, RZ, RZ, R29 ;  /* 0x000000ffff047224 */ /* 0x001fc600078e001d */
[----:B------:R-:W4:Y:S04]  /*387a0*/  LDL.LU R29, [R1+0x3818] ;  /* 0x00381800011d7983 */ /* 0x000f280000300800 */
[----:B---3--:R-:W-:Y:S04]  /*387b0*/  STL.64 [R1+0x37c8], R18 ;  /* 0x0037c81201007387 */ /* 0x008fe80000100a00 */
[----:B--2---:R0:W-:Y:S04]  /*387c0*/  STL.64 [R1+0x37c0], R16 ;  /* 0x0037c01001007387 */ /* 0x0041e80000100a00 */
[----:B0-----:R-:W2:Y:S04]  /*387d0*/  LDL.LU.64 R16, [R1+0x10] ;  /* 0x0000100001107983 */ /* 0x001ea80000300a00 */
[----:B--2---:R0:W-:Y:S04]  /*387e0*/  STL.64 [R1+0x37e0], R16 ;  /* 0x0037e01001007387 */ /* 0x0041e80000100a00 */
[----:B0-----:R-:W2:Y:S04]  /*387f0*/  LDL.LU.64 R16, [R1+0x20] ;  /* 0x0000200001107983 */ /* 0x001ea80000300a00 */
[----:B--2---:R0:W-:Y:S04]  /*38800*/  STL.64 [R1+0x37e8], R16 ;  /* 0x0037e81001007387 */ /* 0x0041e80000100a00 */
[----:B0-----:R-:W2:Y:S04]  /*38810*/  LDL.LU.64 R16, [R1+0x40] ;  /* 0x0000400001107983 */ /* 0x001ea80000300a00 */
        /* <DEDUP_REMOVED lines=8> */
[----:B------:R-:W2:Y:S01]  /*388a0*/  LDL.LU R27, [R1+0x13c] ;  /* 0x00013c00011b7983 */ /* 0x000ea20000300800 */
[----:B------:R-:W-:-:S03]  /*388b0*/  IMAD.MOV.U32 R5, RZ, RZ, R28 ;  /* 0x000000ffff057224 */ /* 0x000fc600078e001c */
[----:B--2---:R-:W-:Y:S04]  /*388c0*/  STL.64 [R1+0x37d8], R26 ;  /* 0x0037d81a01007387 */ /* 0x004fe80000100a00 */
[----:B---3--:R0:W-:Y:S04]  /*388d0*/  STL.64 [R1+0x37d0], R24 ;  /* 0x0037d01801007387 */ /* 0x0081e80000100a00 */
[----:B0-----:R-:W2:Y:S04]  /*388e0*/  LDL.LU R24, [R1+0x150] ;  /* 0x0001500001187983 */ /* 0x001ea80000300800 */
[----:B------:R-:W2:Y:S04]  /*388f0*/  LDL.LU R25, [R1+0x154] ;  /* 0x0001540001197983 */ /* 0x000ea80000300800 */
[----:B------:R-:W3:Y:S04]  /*38900*/  LDL.LU R26, [R1+0x158] ;  /* 0x00015800011a7983 */ /* 0x000ee80000300800 */
[----:B------:R-:W3:Y:S01]  /*38910*/  LDL.LU R27, [R1+0x15c] ;  /* 0x00015c00011b7983 */ /* 0x000ee20000300800 */
[----:B------:R-:W-:Y:S03]  /*38920*/  HMMA.16816.F32 R8, R8, R4, R16 ;  /* 0x000000040808723c */ /* 0x000fe60000001810 */
        /* <DEDUP_REMOVED lines=8> */
[----:B------:R-:W3:Y:S04]  /*389b0*/  LDL.LU R14, [R1+0x128] ;  /* 0x00012800010e7983 */ /* 0x000ee80000300800 */
[----:B------:R-:W3:Y:S04]  /*389c0*/  LDL.LU R15, [R1+0x12c] ;  /* 0x00012c00010f7983 */ /* 0x000ee80000300800 */
[----:B-1----:R0:W-:Y:S04]  /*389d0*/  STL.64 [R1+0x3680], R22 ;  /* 0x0036801601007387 */ /* 0x0021e80000100a00 */
[----:B------:R-:W-:Y:S04]  /*389e0*/  STL.64 [R1+0x3678], R20 ;  /* 0x0036781401007387 */ /* 0x000fe80000100a00 */
[----:B0-----:R-:W2:Y:S04]  /*389f0*/  LDL R22, [R1+0x8] ;  /* 0x0000080001167983 */ /* 0x001ea80000100800 */
[----:B------:R-:W2:Y:S04]  /*38a00*/  LDL R23, [R1+0xc] ;  /* 0x00000c0001177983 */ /* 0x000ea80000100800 */
[----:B------:R-:W2:Y:S04]  /*38a10*/  LDL.LU.64 R16, [R1+0x3810] ;  /* 0x0038100001107983 */ /* 0x000ea80000300a00 */
[----:B------:R-:W2:Y:S04]  /*38a20*/  LDL.LU.64 R6, [R1+0x3808] ;  /* 0x0038080001067983 */ /* 0x000ea80000300a00 */
[----:B------:R-:W2:Y:S04]  /*38a30*/  LDL.LU.64 R4, [R1+0x3800] ;  /* 0x0038000001047983 */ /* 0x000ea80000300a00 */
[----:B------:R-:W-:Y:S04]  /*38a40*/  STL.64 [R1+0x190], R8 ;  /* 0x0001900801007387 */ /* 0x000fe80000100a00 */
[----:B------:R-:W-:Y:S04]  /*38a50*/  STL.64 [R1+0x198], R10 ;  /* 0x0001980a01007387 */ /* 0x000fe80000100a00 */
[----:B------:R-:W0:Y:S04]  /*38a60*/  LDSM.16.MT88.4 R8, [R2+UR5+0x6100] ;  /* 0x006100050208783b */ /* 0x000e280008004200 */
[----:B0-----:R-:W-:Y:S04]  /*38a70*/  STL.64 [R1+0x3608], R10 ;  /* 0x0036080a01007387 */ /* 0x001fe80000100a00 */
[----:B------:R0:W-:Y:S04]  /*38a80*/  STL.64 [R1+0x3600], R8 ;  /* 0x0036000801007387 */ /* 0x0001e80000100a00 */
[----:B0-----:R-:W3:Y:S04]  /*38a90*/  LDL.LU.64 R8, [R1+0x60] ;  /* 0x0000600001087983 */ /* 0x001ee80000300a00 */
[----:B------:R-:W3:Y:S01]  /*38aa0*/  LDL.64 R10, [R1+0x68] ;  /* 0x00006800010a7983 */ /* 0x000ee20000100a00 */
[----:B------:R-:W-:Y:S01]  /*38ab0*/  IMAD.MOV.U32 R21, RZ, RZ, R0 ;  /* 0x000000ffff157224 */ /* 0x000fe200078e0000 */
[----:B--2---:R-:W-:Y:S01]  /*38ac0*/  HMMA.16816.F32 R24, R4, R16, R24 ;  /* 0x000000100418723c */ /* 0x004fe20000001818 */
[----:B------:R-:W-:-:S02]  /*38ad0*/  IMAD.MOV.U32 R0, RZ, RZ, R16 ;  /* 0x000000ffff007224 */ /* 0x000fc400078e0010 */
[----:B------:R-:W-:Y:S01]  /*38ae0*/  IMAD.MOV.U32 R28, RZ, RZ, R17 ;  /* 0x000000ffff1c7224 */ /* 0x000fe200078e0011 */
        /* <DEDUP_REMOVED lines=10> */
[----:B------:R-:W2:Y:S02]  /*38b90*/  LDL.LU.64 R16, [R1+0x37e8] ;  /* 0x0037e80001107983 */ /* 0x000ea40000300a00 */
[----:B--2---:R-:W-:-:S15]  /*38ba0*/  HMMA.16816.F32 R8, R4, R16, R8 ;  /* 0x000000100408723c */ /* 0x004fde0000001808 */
[----:B------:R-:W-:-:S04]  /*38bb0*/  NOP ;  /* 0x0000000000007918 */ /* 0x000fc80000000000 */
[----:B------:R0:W-:Y:S04]  /*38bc0*/  STL.64 [R1+0x160], R8 ;  /* 0x0001600801007387 */ /* 0x0001e80000100a00 */
[----:B------:R1:W-:Y:S01]  /*38bd0*/  STL.64 [R1+0x168], R10 ;  /* 0x0001680a01007387 */ /* 0x0003e20000100a00 */
[----:B0-----:R-:W-:Y:S02]  /*38be0*/  IMAD.MOV.U32 R9, RZ, RZ, R16 ;  /* 0x000000ffff097224 */ /* 0x001fe400078e0010 */
[----:B------:R-:W-:Y:S02]  /*38bf0*/  IMAD.MOV.U32 R8, RZ, RZ, R17 ;  /* 0x000000ffff087224 */ /* 0x000fe400078e0011 */
[----:B------:R-:W3:Y:S02]  /*38c00*/  LDL.LU.64 R16, [R1+0x37e0] ;  /* 0x0037e00001107983 */ /* 0x000ee40000300a00 */
[----:B---3--:R-:W-:Y:S01]  /*38c10*/  HMMA.16816.F32 R24, R4, R16, R24 ;  /* 0x000000100418723c */ /* 0x008fe20000001818 */
[----:B-1----:R-:W-:-:S02]  /*38c20*/  IMAD.MOV.U32 R11, RZ, RZ, R16 ;  /* 0x000000ffff0b7224 */ /* 0x002fc400078e0010 */
[----:B------:R-:W-:-:S15]  /*38c30*/  IMAD.MOV.U32 R10, RZ, RZ, R17 ;  /* 0x000000ffff0a7224 */ /* 0x000fde00078e0011 */
[----:B------:R-:W-:Y:S01]  /*38c40*/  NOP ;  /* 0x0000000000007918 */ /* 0x000fe20000000000 */
[----:B------:R-:W-:Y:S04]  /*38c50*/  STL.64 [R1+0x150], R24 ;  /* 0x0001501801007387 */ /* 0x000fe80000100a00 */
[----:B------:R0:W-:Y:S04]  /*38c60*/  STL.64 [R1+0x158], R26 ;  /* 0x0001581a01007387 */ /* 0x0001e80000100a00 */
[----:B0-----:R-:W2:Y:S04]  /*38c70*/  LDL.LU.64 R26, [R1+0x37d8] ;  /* 0x0037d800011a7983 */ /* 0x001ea80000300a00 */
[----:B------:R-:W2:Y:S04]  /*38c80*/  LDL.LU.64 R24, [R1+0x37d0] ;  /* 0x0037d00001187983 */ /* 0x000ea80000300a00 */
[----:B------:R-:W3:Y:S04]  /*38c90*/  LDL.LU.64 R18, [R1+0x37c8] ;  /* 0x0037c80001127983 */ /* 0x000ee80000300a00 */
[----:B------:R-:W3:Y:S01]  /*38ca0*/  LDL.LU.64 R16, [R1+0x37c0] ;  /* 0x0037c00001107983 */ /* 0x000ee20000300a00 */
[----:B------:R-:W-:-:S07]  /*38cb0*/  IMAD.MOV.U32 R20, RZ, RZ, R3 ;  /* 0x000000ffff147224 */ /* 0x000fce00078e0003 */
[----:B---3--:R-:W-:-:S15]  /*38cc0*/  HMMA.16816.F32 R16, R4, R20, R16 ;  /* 0x000000140410723c */ /* 0x008fde0000001810 */
[----:B------:R-:W-:-:S04]  /*38cd0*/  NOP ;  /* 0x0000000000007918 */ /* 0x000fc80000000000 */
[----:B------:R0:W-:Y:S04]  /*38ce0*/  STL.64 [R1+0x140], R16 ;  /* 0x0001401001007387 */ /* 0x0001e80000100a00 */
[----:B------:R-:W-:Y:S04]  /*38cf0*/  STL.64 [R1+0x148], R18 ;  /* 0x0001481201007387 */ /* 0x000fe80000100a00 */
[----:B0-----:R-:W3:Y:S04]  /*38d00*/  LDL.LU.64 R16, [R1+0x37b8] ;  /* 0x0037b80001107983 */ /* 0x001ee80000300a00 */
[----:B------:R-:W-:Y:S04]  /*38d10*/  STL.64 [R1+0x3740], R22 ;  /* 0x0037401601007387 */ /* 0x000fe80000100a00 */
[----:B------:R0:W-:Y:S04]  /*38d20*/  STL.64 [R1+0x3738], R20 ;  /* 0x0037381401007387 */ /* 0x0001e80000100a00 */
[----:B0-----:R-:W2:Y:S02]  /*38d30*/  LDL.LU.64 R20, [R1+0x30] ;  /* 0x0000300001147983 */ /* 0x001ea40000300a00 */
        /* <DEDUP_REMOVED lines=8> */
[----:B------:R-:W-:Y:S02]  /*38dc0*/  IMAD.MOV.U32 R20, RZ, RZ, R11 ;  /* 0x000000ffff147224 */ /* 0x000fe400078e000b */
[----:B------:R-:W-:-:S05]  /*38dd0*/  IMAD.MOV.U32 R21, RZ, RZ, R10 ;  /* 0x000000ffff157224 */ /* 0x000fca00078e000a */
[----:B------:R0:W-:Y:S02]  /*38de0*/  STL.64 [R1+0x3758], R20 ;  /* 0x0037581401007387 */ /* 0x0001e40000100a00 */
[----:B0-----:R-:W-:Y:S02]  /*38df0*/  IMAD.MOV.U32 R21, RZ, RZ, R8 ;  /* 0x000000ffff157224 */ /* 0x001fe400078e0008 */
[----:B------:R-:W-:Y:S01]  /*38e00*/  IMAD.MOV.U32 R20, RZ, RZ, R9 ;  /* 0x000000ffff147224 */ /* 0x000fe200078e0009 */
[----:B--2---:R-:W-:-:S15]  /*38e10*/  HMMA.16816.F32 R12, R4, R24, R12 ;  /* 0x00000018040c723c */ /* 0x004fde000000180c */
[----:B------:R-:W-:-:S04]  /*38e20*/  NOP ;  /* 0x0000000000007918 */ /* 0x000fc80000000000 */
[----:B------:R0:W-:Y:S04]  /*38e30*/  STL.64 [R1+0x120], R12 ;  /* 0x0001200c01007387 */ /* 0x0001e80000100a00 */
[----:B------:R1:W-:Y:S04]  /*38e40*/  STL.64 [R1+0x128], R14 ;  /* 0x0001280e01007387 */ /* 0x0003e80000100a00 */
[----:B------:R-:W3:Y:S04]  /*38e50*/  LDL.LU R8, [R1+0x110] ;  /* 0x0001100001087983 */ /* 0x000ee80000300800 */
[----:B------:R-:W3:Y:S04]  /*38e60*/  LDL.LU R9, [R1+0x114] ;  /* 0x0001140001097983 */ /* 0x000ee80000300800 */
[----:B------:R-:W3:Y:S04]  /*38e70*/  LDL.LU R10, [R1+0x118] ;  /* 0x00011800010a7983 */ /* 0x000ee80000300800 */
[----:B------:R-:W3:Y:S04]  /*38e80*/  LDL.LU R11, [R1+0x11c] ;  /* 0x00011c00010b7983 */ /* 0x000ee80000300800 */
[----:B0-----:R-:W2:Y:S04]  /*38e90*/  LDL.LU R12, [R1+0xb0] ;  /* 0x0000b000010c7983 */ /* 0x001ea80000300800 */
[----:B------:R-:W2:Y:S04]  /*38ea0*/  LDL.LU R13, [R1+0xb4] ;  /* 0x0000b400010d7983 */ /* 0x000ea80000300800 */
[----:B-1----:R-:W2:Y:S04]  /*38eb0*/  LDL.LU R14, [R1+0xb8] ;  /* 0x0000b800010e7983 */ /* 0x002ea80000300800 */
[----:B------:R-:W2:Y:S04]  /*38ec0*/  LDL.LU R15, [R1+0xbc] ;  /* 0x0000bc00010f7983 */ /* 0x000ea80000300800 */
[----:B------:R-:W-:Y:S04]  /*38ed0*/  STL.64 [R1+0x3770], R20 ;  /* 0x0037701401007387 */ /* 0x000fe80000100a00 */
[----:B------:R-:W-:Y:S04]  /*38ee0*/  STL.64 [R1+0x3720], R26 ;  /* 0x0037201a01007387 */ /* 0x000fe80000100a00 */
[----:B------:R0:W-:Y:S04]  /*38ef0*/  STL.64 [R1+0x3718], R24 ;  /* 0x0037181801007387 */ /* 0x0001e80000100a00 */
        /* <DEDUP_REMOVED lines=30> */
[----:B------:R-:W2:Y:S04]  /*390e0*/  LDL.LU.64 R8, [R1+0x3798] ;  /* 0x0037980001087983 */ /* 0x000ea80000300a00 */
[----:B------:R0:W-:Y:S04]  /*390f0*/  STL.64 [R1+0x3710], R16 ;  /* 0x0037101001007387 */ /* 0x0001e80000100a00 */
[----:B0-----:R-:W3:Y:S04]  /*39100*/  LDL.LU R16, [R1+0x340] ;  /* 0x0003400001107983 */ /* 0x001ee80000300800 */
[----:B------:R-:W3:Y:S04]  /*39110*/  LDL.LU R17, [R1+0x344] ;  /* 0x0003440001117983 */ /* 0x000ee80000300800 */
[----:B------:R-:W3:Y:S04]  /*39120*/  LDL.LU R18, [R1+0x348] ;  /* 0x0003480001127983 */ /* 0x000ee80000300800 */
[----:B------:R-:W3:Y:S01]  /*39130*/  LDL.LU R19, [R1+0x34c] ;  /* 0x00034c0001137983 */ /* 0x000ee20000300800 */
[----:B--2---:R-:W-:Y:S03]  /*39140*/  HMMA.16816.F32 R4, R4, R8, R12 ;  /* 0x000000080404723c */ /* 0x004fe6000000180c */
[----:B------:R-:W2:Y:S04]  /*39150*/  LDL.LU.64 R14, [R1+0x3790] ;  /* 0x00379000010e7983 */ /* 0x000ea80000300a00 */
[----:B------:R-:W2:-:S12]  /*39160*/  LDL.LU.64 R12, [R1+0x3788] ;  /* 0x00378800010c7983 */ /* 0x000e980000300a00 */
[----:B------:R0:W-:Y:S04]  /*39170*/  STL.64 [R1+0xb0], R4 ;  /* 0x0000b00401007387 */ /* 0x0001e80000100a00 */
[----:B------:R-:W-:Y:S01]  /*39180*/  STL.64 [R1+0xb8], R6 ;  /* 0x0000b80601007387 */ /* 0x000fe20000100a00 */
[----:B0-----:R-:W-:Y:S02]  /*39190*/  IMAD.MOV.U32 R4, RZ, RZ, R2 ;  /* 0x000000ffff047224 */ /* 0x001fe400078e0002 */
[----:B------:R-:W-:Y:S01]  /*391a0*/  IMAD.MOV.U32 R5, RZ, RZ, R3 ;  /* 0x000000ffff057224 */ /* 0x000fe200078e0003 */
[----:B------:R-:W4:Y:S04]  /*391b0*/  LDL.LU R2, [R1+0x3784] ;  /* 0x0037840001027983 */ /* 0x000f280000300800 */
[----:B------:R-:W4:Y:S04]  /*391c0*/  LDL.LU R3, [R1+0x3780] ;  /* 0x0037800001037983 */ /* 0x000f280000300800 */
[----:B---3--:R-:W-:Y:S04]  /*391d0*/  STL.64 [R1+0x3708], R10 ;  /* 0x0037080a01007387 */ /* 0x008fe80000100a00 */
[----:B------:R0:W-:Y:S02]  /*391e0*/  STL.64 [R1+0x3700], R8 ;  /* 0x0037000801007387 */ /* 0x0001e40000100a00 */
[----:B0-----:R-:W-:-:S02]  /*391f0*/  IMAD.MOV.U32 R8, RZ, RZ, R0 ;  /* 0x000000ffff087224 */ /* 0x001fc400078e0000 */
[----:B------:R-:W-:Y:S01]  /*39200*/  IMAD.MOV.U32 R9, RZ, RZ, R28 ;  /* 0x000000ffff097224 */ /* 0x000fe200078e001c */
[----:B------:R-:W3:Y:S04]  /*39210*/  LDL.LU R0, [R1+0x377c] ;  /* 0x00377c0001007983 */ /* 0x000ee80000300800 */
[----:B------:R-:W3:Y:S02]  /*39220*/  LDL.LU R28, [R1+0x3778] ;  /* 0x00377800011c7983 */ /* 0x000ee40000300800 */
[----:B--2---:R-:W-:Y:S02]  /*39230*/  HMMA.16816.F32 R8, R12, R8, R20 ;  /* 0x000000080c08723c */ /* 0x004fe40000001814 */
[----:B------:R-:W2:-:S15]  /*39240*/  LDL.LU.64 R20, [R1+0x3770] ;  /* 0x0037700001147983 */ /* 0x000e9e0000300a00 */
[----:B------:R-:W-:Y:S02]  /*39250*/  NOP ;  /* 0x0000000000007918 */ /* 0x000fe40000000000 */
[----:B------:R0:W-:Y:S04]  /*39260*/  STL.64 [R1+0xa0], R8 ;  /* 0x0000a00801007387 */ /* 0x0001e80000100a00 */
[----:B------:R-:W-:Y:S04]  /*39270*/  STL.64 [R1+0xa8], R10 ;  /* 0x0000a80a01007387 */ /* 0x000fe80000100a00 */
[----:B0-----:R-:W3:Y:S01]  /*39280*/  LDL.LU R8, [R1+0x350] ;  /* 0x0003500001087983 */ /* 0x001ee20000300800 */
        /* <DEDUP_REMOVED lines=11> */
[----:B0-----:R-:W2:Y:S04]  /*39340*/  LDL.LU.64 R22, [R1+0x3740] ;  /* 0x0037400001167983 */ /* 0x001ea80000300a00 */
[----:B------:R-:W2:Y:S01]  /*39350*/  LDL.LU.64 R20, [R1+0x3738] ;  /* 0x0037380001147983 */ /* 0x000ea20000300a00 */
[----:B----4-:R-:W-:-:S02]  /*39360*/  IMAD.MOV.U32 R10, RZ, RZ, R2 ;  /* 0x000000ffff0a7224 */ /* 0x010fc400078e0002 */
[----:B---3--:R-:W-:Y:S02]  /*39370*/  IMAD.MOV.U32 R11, RZ, RZ, R0 ;  /* 0x000000ffff0b7224 */ /* 0x008fe400078e0000 */
[----:B------:R-:W-:Y:S01]  /*39380*/  IMAD.MOV.U32 R9, RZ, RZ, R3 ;  /* 0x000000ffff097224 */ /* 0x000fe200078e0003 */
[----:B--2---:R-:W-:-:S15]  /*39390*/  HMMA.16816.F32 R24, R12, R20, R24 ;  /* 0x000000140c18723c */ /* 0x004fde0000001818 */
[----:B------:R-:W-:-:S04]  /*393a0*/  NOP ;  /* 0x0000000000007918 */ /* 0x000fc80000000000 */
[----:B------:R-:W-:Y:S01]  /*393b0*/  IMAD.MOV.U32 R2, RZ, RZ, R26 ;  /* 0x000000ffff027224 */ /* 0x000fe200078e001a */
[----:B------:R0:W-:Y:S01]  /*393c0*/  STL [R1+0x70], R24 ;  /* 0x0000701801007387 */ /* 0x0001e20000100800 */
[----:B------:R-:W-:Y:S02]  /*393d0*/  IMAD.MOV.U32 R0, RZ, RZ, R27 ;  /* 0x000000ffff007224 */ /* 0x000fe400078e001b */
[----:B------:R-:W-:Y:S01]  /*393e0*/  IMAD.MOV.U32 R3, RZ, RZ, R25 ;  /* 0x000000ffff037224 */ /* 0x000fe200078e0019 */
[----:B------:R-:W2:Y:S04]  /*393f0*/  LDL.LU.64 R26, [R1+0x3730] ;  /* 0x00373000011a7983 */ /* 0x000ea80000300a00 */
[----:B0-----:R-:W2:Y:S04]  /*39400*/  LDL.LU.64 R24, [R1+0x3728] ;  /* 0x0037280001187983 */ /* 0x001ea80000300a00 */
[----:B------:R0:W-:Y:S04]  /*39410*/  STL.64 [R1+0x36c0], R22 ;  /* 0x0036c01601007387 */ /* 0x0001e80000100a00 */
[----:B------:R-:W3:Y:S04]  /*39420*/  LDL.LU R20, [R1+0x330] ;  /* 0x0003300001147983 */ /* 0x000ee80000300800 */
[----:B------:R-:W3:Y:S04]  /*39430*/  LDL.LU R21, [R1+0x334] ;  /* 0x0003340001157983 */ /* 0x000ee80000300800 */
[----:B0-----:R-:W3:Y:S04]  /*39440*/  LDL.LU R22, [R1+0x338] ;  /* 0x0003380001167983 */ /* 0x001ee80000300800 */
[----:B------:R-:W3:Y:S04]  /*39450*/  LDL.LU R23, [R1+0x33c] ;  /* 0x00033c0001177983 */ /* 0x000ee80000300800 */
[----:B------:R-:W-:Y:S04]  /*39460*/  STL [R1+0x3398], R0 ;  /* 0x0033980001007387 */ /* 0x000fe80000100800 */
[----:B------:R-:W-:Y:S04]  /*39470*/  STL [R1+0x3394], R3 ;  /* 0x0033940301007387 */ /* 0x000fe80000100800 */
[----:B------:R-:W-:Y:S01]  /*39480*/  STL [R1+0x3390], R2 ;  /* 0x0033900201007387 */ /* 0x000fe20000100800 */
[----:B--2---:R-:W-:Y:S03]  /*39490*/  HMMA.16816.F32 R4, R12, R4, R24 ;  /* 0x000000040c04723c */ /* 0x004fe60000001818 */
[----:B------:R-:W2:Y:S04]  /*394a0*/  LDL.LU.64 R26, [R1+0x3720] ;  /* 0x00372000011a7983 */ /* 0x000ea80000300a00 */
[----:B------:R-:W4:-:S12]  /*394b0*/  LDL.LU.64 R24, [R1+0x3718] ;  /* 0x0037180001187983 */ /* 0x000f180000300a00 */
[----:B------:R0:W-:Y:S04]  /*394c0*/  STL.64 [R1+0x220], R4 ;  /* 0x0002200401007387 */ /* 0x0001e80000100a00 */
[----:B------:R1:W-:Y:S04]  /*394d0*/  STL.64 [R1+0x228], R6 ;  /* 0x0002280601007387 */ /* 0x0003e80000100a00 */
[----:B0-----:R-:W2:Y:S04]  /*394e0*/  LDL.LU R4, [R1+0x320] ;  /* 0x0003200001047983 */ /* 0x001ea80000300800 */
[----:B------:R-:W2:Y:S04]  /*394f0*/  LDL.LU R5, [R1+0x324] ;  /* 0x0003240001057983 */ /* 0x000ea80000300800 */
[----:B-1----:R-:W2:Y:S04]  /*39500*/  LDL.LU R6, [R1+0x328] ;  /* 0x0003280001067983 */ /* 0x002ea80000300800 */
[----:B------:R-:W3:Y:S01]  /*39510*/  LDL.LU R7, [R1+0x32c] ;  /* 0x00032c0001077983 */ /* 0x000ee20000300800 */
[----:B----4-:R-:W-:-:S15]  /*39520*/  HMMA.16816.F32 R16, R12, R24, R16 ;  /* 0x000000180c10723c */ /* 0x010fde0000001810 */
[----:B------:R-:W-:-:S04]  /*39530*/  NOP ;  /* 0x0000000000007918 */ /* 0x000fc80000000000 */
[----:B------:R-:W-:Y:S01]  /*39540*/  IMAD.MOV.U32 R0, RZ, RZ, R17 ;  /* 0x000000ffff007224 */ /* 0x000fe200078e0011 */
[----:B------:R0:W-:Y:S04]  /*39550*/  STL [R1+0x340], R16 ;  /* 0x0003401001007387 */ /* 0x0001e80000100800 */
[----:B0-----:R-:W4:Y:S04]  /*39560*/  LDL.LU.64 R16, [R1+0x3710] ;  /* 0x0037100001107983 */ /* 0x001f280000300a00 */
[----:B--2---:R0:W-:Y:S04]  /*39570*/  STL.64 [R1+0x36d8], R26 ;  /* 0x0036d81a01007387 */ /* 0x0041e80000100a00 */
[----:B0-----:R-:W2:Y:S01]  /*39580*/  LDL.64 R26, [R1+0x28] ;  /* 0x00002800011a7983 */ /* 0x001ea20000100a00 */
[----:B------:R-:W-:-:S02]  /*39590*/  IMAD.MOV.U32 R2, RZ, RZ, R19 ;  /* 0x000000ffff027224 */ /* 0x000fc400078e0013 */
[----:B------:R-:W-:Y:S02]  /*395a0*/  IMAD.MOV.U32 R3, RZ, RZ, R18 ;  /* 0x000000ffff037224 */ /* 0x000fe400078e0012 */
[C---:B----4-:R-:W-:Y:S01]  /*395b0*/  HMMA.16816.F32 R16, R12.reuse, R16, R8 ;  /* 0x000000100c10723c */ /* 0x050fe20000001808 */
[----:B--2---:R0:W-:Y:S04]  /*395c0*/  STL.64 [R1+0x36e0], R26 ;  /* 0x0036e01a01007387 */ /* 0x0041e80000100a00 */
[----:B0-----:R-:W2:Y:S04]  /*395d0*/  LDL.64 R26, [R1+0x48] ;  /* 0x00004800011a7983 */ /* 0x001ea80000100a00 */
[----:B------:R-:W-:Y:S04]  /*395e0*/  STL [R1+0x357c], R2 ;  /* 0x00357c0201007387 */ /* 0x000fe80000100800 */
[----:B------:R-:W-:Y:S04]  /*395f0*/  STL [R1+0x3578], R3 ;  /* 0x0035780301007387 */ /* 0x000fe80000100800 */
[----:B------:R-:W-:Y:S04]  /*39600*/  STL [R1+0x3408], R0 ;  /* 0x0034080001007387 */ /* 0x000fe80000100800 */
[----:B------:R-:W4:Y:S04]  /*39610*/  LDL.LU.64 R10, [R1+0x3708] ;  /* 0x00370800010a7983 */ /* 0x000f280000300a00 */
[----:B------:R-:W3:Y:S04]  /*39620*/  LDL.LU.64 R8, [R1+0x3700] ;  /* 0x0037000001087983 */ /* 0x000ee80000300a00 */
[----:B------:R-:W-:Y:S04]  /*39630*/  STL.64 [R1+0x350], R16 ;  /* 0x0003501001007387 */ /* 0x000fe80000100a00 */
[----:B------:R0:W-:Y:S04]  /*39640*/  STL.64 [R1+0x358], R18 ;  /* 0x0003581201007387 */ /* 0x0001e80000100a00 */
[----:B0-----:R-:W2:Y:S04]  /*39650*/  LDL.LU.64 R18, [R1+0x36f8] ;  /* 0x0036f80001127983 */ /* 0x001ea80000300a00 */
[----:B------:R-:W2:Y:S04]  /*39660*/  LDL.LU.64 R16, [R1+0x36f0] ;  /* 0x0036f00001107983 */ /* 0x000ea80000300a00 */
[----:B------:R-:W2:Y:S01]  /*39670*/  LDL R0, [R1+0x1fe8] ;  /* 0x001fe80001007983 */ /* 0x000ea20000100800 */
[----:B---3--:R-:W-:Y:S03]  /*39680*/  HMMA.16816.F32 R12, R12, R8, R20 ;  /* 0x000000080c0c723c */ /* 0x008fe60000001814 */
[----:B------:R-:W3:Y:S01]  /*39690*/  LDL.LU R20, [R1+0x300] ;  /* 0x0003000001147983 */ /* 0x000ee20000300800 */
[----:B------:R-:W-:-:S15]  /*396a0*/  IMAD.MOV.U32 R22, RZ, RZ, R28 ;  /* 0x000000ffff167224 */ /* 0x000fde00078e001c */
[----:B------:R-:W-:Y:S04]  /*396b0*/  STL.64 [R1+0x330], R12 ;  /* 0x0003300c01007387 */ /* 0x000fe80000100a00 */
[----:B------:R-:W-:Y:S04]  /*396c0*/  STL.64 [R1+0x338], R14 ;  /* 0x0003380e01007387 */ /* 0x000fe80000100a00 */
[----:B------:R-:W3:Y:S04]  /*396d0*/  LDL.LU R21, [R1+0x304] ;  /* 0x0003040001157983 */ /* 0x000ee80000300800 */
[----:B------:R-:W3:Y:S04]  /*396e0*/  LDL.LU R28, [R1+0x36ec] ;  /* 0x0036ec00011c7983 */ /* 0x000ee80000300800 */
[----:B------:R-:W3:Y:S01]  /*396f0*/  LDL.LU R23, [R1+0x30c] ;  /* 0x00030c0001177983 */ /* 0x000ee20000300800 */
[----:B--2---:R-:W-:Y:S01]  /*39700*/  HMMA.16816.F32 R4, R16, R26, R4 ;  /* 0x0000001a1004723c */ /* 0x004fe20000001804 */
[----:B------:R-:W-:-:S02]  /*39710*/  IMAD.MOV.U32 R3, RZ, RZ, R26 ;  /* 0x000000ffff037224 */ /* 0x000fc400078e001a */
[----:B------:R-:W-:Y:S01]  /*39720*/  IMAD.MOV.U32 R2, RZ, RZ, R27 ;  /* 0x000000ffff027224 */ /* 0x000fe200078e001b */
[----:B---3--:R-:W-:Y:S04]  /*39730*/  STL.64 [R1+0x36d0], R22 ;  /* 0x0036d01601007387 */ /* 0x008fe80000100a00 */
[----:B------:R0:W-:Y:S04]  /*39740*/  STL.64 [R1+0x36c8], R20 ;  /* 0x0036c81401007387 */ /* 0x0001e80000100a00 */
[----:B0-----:R-:W2:Y:S04]  /*39750*/  LDL.LU R20, [R1+0x310] ;  /* 0x0003100001147983 */ /* 0x001ea80000300800 */
[----:B------:R-:W2:Y:S04]  /*39760*/  LDL.LU R21, [R1+0x314] ;  /* 0x0003140001157983 */ /* 0x000ea80000300800 */
[----:B------:R-:W2:Y:S01]  /*39770*/  LDL.LU R22, [R1+0x318] ;  /* 0x0003180001167983 */ /* 0x000ea20000300800 */
[----:B------:R-:W-:-:S03]  /*39780*/  IMAD.MOV.U32 R23, RZ, RZ, R28 ;  /* 0x000000ffff177224 */ /* 0x000fc600078e001c */
[----:B------:R-:W3:Y:S04]  /*39790*/  LDL.LU R28, [R1+0x36e8] ;  /* 0x0036e800011c7983 */ /* 0x000ee80000300800 */
[----:B----4-:R0:W-:Y:S04]  /*397a0*/  STL.64 [R1+0x3690], R10 ;  /* 0x0036900a01007387 */ /* 0x0101e80000100a00 */
[----:B------:R-:W4:Y:S04]  /*397b0*/  LDL.LU R8, [R1+0x2f0] ;  /* 0x0002f00001087983 */ /* 0x000f280000300800 */
[----:B------:R-:W4:Y:S04]  /*397c0*/  LDL.LU R9, [R1+0x2f4] ;  /* 0x0002f40001097983 */ /* 0x000f280000300800 */
[----:B0-----:R-:W4:Y:S04]  /*397d0*/  LDL.LU R10, [R1+0x2f8] ;  /* 0x0002f800010a7983 */ /* 0x001f280000300800 */
[----:B------:R-:W4:Y:S04]  /*397e0*/  LDL.LU R11, [R1+0x2fc] ;  /* 0x0002fc00010b7983 */ /* 0x000f280000300800 */
[----:B------:R-:W2:Y:S04]  /*397f0*/  LDL R14, [R1+0x38] ;  /* 0x00003800010e7983 */ /* 0x000ea80000100800 */
[----:B------:R-:W2:Y:S04]  /*39800*/  LDL.LU.64 R26, [R1+0x36e0] ;  /* 0x0036e000011a7983 */ /* 0x000ea80000300a00 */
[----:B------:R0:W-:Y:S04]  /*39810*/  STL.64 [R1+0x320], R4 ;  /* 0x0003200401007387 */ /* 0x0001e80000100a00 */
[----:B------:R1:W-:Y:S04]  /*39820*/  STL [R1+0x328], R6 ;  /* 0x0003280601007387 */ /* 0x0003e80000100800 */
[----:B0-----:R-:W4:Y:S04]  /*39830*/  LDL.LU R4, [R1+0x1d0] ;  /* 0x0001d00001047983 */ /* 0x001f280000300800 */
[----:B------:R-:W4:Y:S04]  /*39840*/  LDL.LU R5, [R1+0x1d4] ;  /* 0x0001d40001057983 */ /* 0x000f280000300800 */
[----:B-1----:R-:W4:Y:S01]  /*39850*/  LDL.LU R6, [R1+0x1d8] ;  /* 0x0001d80001067983 */ /* 0x002f220000300800 */
[----:B---3--:R-:W-:-:S02]  /*39860*/  IMAD.MOV.U32 R15, RZ, RZ, R28 ;  /* 0x000000ffff0f7224 */ /* 0x008fc400078e001c */
[----:B------:R-:W-:Y:S02]  /*39870*/  IMAD.MOV.U32 R28, RZ, RZ, R7 ;  /* 0x000000ffff1c7224 */ /* 0x000fe400078e0007 */
[----:B------:R-:W4:Y:S01]  /*39880*/  LDL.LU R7, [R1+0x1dc] ;  /* 0x0001dc0001077983 */ /* 0x000f220000300800 */
[----:B--2---:R-:W-:-:S15]  /*39890*/  HMMA.16816.F32 R20, R16, R26, R20 ;  /* 0x0000001a1014723c */ /* 0x004fde0000001814 */
[----:B------:R-:W-:-:S04]  /*398a0*/  NOP ;  /* 0x0000000000007918 */ /* 0x000fc80000000000 */
[----:B------:R-:W-:Y:S02]  /*398b0*/  IMAD.MOV.U32 R25, RZ, RZ, R22 ;  /* 0x000000ffff197224 */ /* 0x000fe400078e0016 */
[----:B------:R-:W-:Y:S01]  /*398c0*/  IMAD.MOV.U32 R24, RZ, RZ, R23 ;  /* 0x000000ffff187224 */ /* 0x000fe200078e0017 */
[----:B----4-:R0:W-:Y:S04]  /*398d0*/  STL.64 [R1+0x3638], R6 ;  /* 0x0036380601007387 */ /* 0x0101e80000100a00 */
[----:B------:R1:W-:Y:S04]  /*398e0*/  STL.64 [R1+0x3630], R4 ;  /* 0x0036300401007387 */ /* 0x0003e80000100a00 */
[----:B0-----:R-:W2:Y:S04]  /*398f0*/  LDL.64 R6, [R1+0x18] ;  /* 0x0000180001067983 */ /* 0x001ea80000100a00 */
[----:B------:R-:W-:Y:S01]  /*39900*/  STL [R1+0x3580], R28 ;  /* 0x0035801c01007387 */ /* 0x000fe20000100800 */
[----:B-1----:R-:W-:-:S02]  /*39910*/  IMAD.MOV.U32 R5, RZ, RZ, R26 ;  /* 0x000000ffff057224 */ /* 0x002fc400078e001a */
[----:B------:R-:W-:Y:S02]  /*39920*/  IMAD.MOV.U32 R4, RZ, RZ, R27 ;  /* 0x000000ffff047224 */ /* 0x000fe400078e001b */
[----:B------:R-:W3:Y:S04]  /*39930*/  LDL.LU.64 R26, [R1+0x36d8] ;  /* 0x0036d800011a7983 */ /* 0x000ee80000300a00 */
[----:B------:R0:W-:Y:S04]  /*39940*/  STL.64 [R1+0x310], R20 ;  /* 0x0003101401007387 */ /* 0x0001e80000100a00 */
[----:B------:R-:W2:Y:S04]  /*39950*/  LDL.LU.64 R22, [R1+0x36d0] ;  /* 0x0036d00001167983 */ /* 0x000ea80000300a00 */
[----:B0-----:R-:W2:Y:S04]  /*39960*/  LDL.LU.64 R20, [R1+0x36c8] ;  /* 0x0036c80001147983 */ /* 0x001ea80000300a00 */
[----:B---3--:R-:W-:Y:S01]  /*39970*/  STL.64 [R1+0x36b8], R26 ;  /* 0x0036b81a01007387 */ /* 0x008fe20000100a00 */
[----:B--2---:R-:W-:Y:S03]  /*39980*/  HMMA.16816.F32 R20, R16, R6, R20 ;  /* 0x000000061014723c */ /* 0x004fe60000001814 */
        /* <DEDUP_REMOVED lines=8> */
[----:B------:R0:W-:Y:S02]  /*39a10*/  STL.64 [R1+0x3648], R6 ;  /* 0x0036480601007387 */ /* 0x0001e40000100a00 */
[----:B0-----:R-:W-:-:S02]  /*39a20*/  IMAD.MOV.U32 R6, RZ, RZ, R5 ;  /* 0x000000ffff067224 */ /* 0x001fc400078e0005 */
[----:B------:R-:W-:-:S05]  /*39a30*/  IMAD.MOV.U32 R7, RZ, RZ, R4 ;  /* 0x000000ffff077224 */ /* 0x000fca00078e0004 */
[----:B------:R-:W-:Y:S01]  /*39a40*/  STL.64 [R1+0x3660], R6 ;  /* 0x0036600601007387 */ /* 0x000fe20000100a00 */
[----:B---3--:R-:W-:-:S15]  /*39a50*/  HMMA.16816.F32 R8, R16, R22, R8 ;  /* 0x000000161008723c */ /* 0x008fde0000001808 */
[----:B------:R-:W-:-:S04]  /*39a60*/  NOP ;  /* 0x0000000000007918 */ /* 0x000fc80000000000 */
[----:B------:R0:W-:Y:S04]  /*39a70*/  STL.64 [R1+0x2f0], R8 ;  /* 0x0002f00801007387 */ /* 0x0001e80000100a00 */
[----:B------:R1:W-:Y:S04]  /*39a80*/  STL.64 [R1+0x2f8], R10 ;  /* 0x0002f80a01007387 */ /* 0x0003e80000100a00 */
[----:B0-----:R-:W3:Y:S04]  /*39a90*/  LDL.LU R8, [R1+0x2c0] ;  /* 0x0002c00001087983 */ /* 0x001ee80000300800 */
[----:B------:R-:W3:Y:S04]  /*39aa0*/  LDL.LU R9, [R1+0x2c4] ;  /* 0x0002c40001097983 */ /* 0x000ee80000300800 */
[----:B-1----:R-:W4:Y:S04]  /*39ab0*/  LDL.LU R10, [R1+0x2c8] ;  /* 0x0002c800010a7983 */ /* 0x002f280000300800 */
[----:B------:R-:W4:Y:S01]  /*39ac0*/  LDL.LU R11, [R1+0x2cc] ;  /* 0x0002cc00010b7983 */ /* 0x000f220000300800 */
[----:B--2---:R-:W-:Y:S01]  /*39ad0*/  HMMA.16816.F32 R24, R16, R14, R24 ;  /* 0x0000000e1018723c */ /* 0x004fe20000001818 */
[----:B------:R-:W-:-:S02]  /*39ae0*/  IMAD.MOV.U32 R6, RZ, RZ, R3 ;  /* 0x000000ffff067224 */ /* 0x000fc400078e0003 */
[----:B------:R-:W-:Y:S01]  /*39af0*/  IMAD.MOV.U32 R7, RZ, RZ, R2 ;  /* 0x000000ffff077224 */ /* 0x000fe200078e0002 */
[----:B----4-:R-:W-:Y:S04]  /*39b00*/  STL.64 [R1+0x36a0], R10 ;  /* 0x0036a00a01007387 */ /* 0x010fe80000100a00 */
[----:B---3--:R0:W-:Y:S04]  /*39b10*/  STL.64 [R1+0x3698], R8 ;  /* 0x0036980801007387 */ /* 0x0081e80000100a00 */
[----:B0-----:R-:W2:Y:S04]  /*39b20*/  LDL.LU R8, [R1+0x2d0] ;  /* 0x0002d00001087983 */ /* 0x001ea80000300800 */
[----:B------:R-:W2:Y:S04]  /*39b30*/  LDL.LU R9, [R1+0x2d4] ;  /* 0x0002d40001097983 */ /* 0x000ea80000300800 */
[----:B------:R-:W2:Y:S04]  /*39b40*/  LDL.LU R10, [R1+0x2d8] ;  /* 0x0002d800010a7983 */ /* 0x000ea80000300800 */
[----:B------:R-:W2:Y:S04]  /*39b50*/  LDL.LU R11, [R1+0x2dc] ;  /* 0x0002dc00010b7983 */ /* 0x000ea80000300800 */
[----:B------:R0:W-:Y:S04]  /*39b60*/  STL.64 [R1+0x3688], R6 ;  /* 0x0036880601007387 */ /* 0x0001e80000100a00 */
[----:B0-----:R-:W3:Y:S04]  /*39b70*/  LDL.64 R6, [R1+0x58] ;  /* 0x0000580001067983 */ /* 0x001ee80000100a00 */
[----:B------:R-:W4:Y:S04]  /*39b80*/  LDL.LU R20, [R1+0x210] ;  /* 0x0002100001147983 */ /* 0x000f280000300800 */
[----:B------:R-:W4:Y:S04]  /*39b90*/  LDL.LU R21, [R1+0x214] ;  /* 0x0002140001157983 */ /* 0x000f280000300800 */
[----:B------:R-:W4:Y:S04]  /*39ba0*/  LDL.LU R22, [R1+0x218] ;  /* 0x0002180001167983 */ /* 0x000f280000300800 */
[----:B------:R-:W4:Y:S04]  /*39bb0*/  LDL.LU R23, [R1+0x21c] ;  /* 0x00021c0001177983 */ /* 0x000f280000300800 */
[----:B------:R-:W-:Y:S04]  /*39bc0*/  STL.64 [R1+0x2e0], R24 ;  /* 0x0002e01801007387 */ /* 0x000fe80000100a00 */
[----:B------:R0:W-:Y:S04]  /*39bd0*/  STL.64 [R1+0x2e8], R26 ;  /* 0x0002e81a01007387 */ /* 0x0001e80000100a00 */
[----:B0-----:R-:W2:Y:S04]  /*39be0*/  LDL.LU.64 R26, [R1+0x36b8] ;  /* 0x0036b800011a7983 */ /* 0x001ea80000300a00 */
[----:B------:R-:W2:Y:S04]  /*39bf0*/  LDL.LU.64 R24, [R1+0x36b0] ;  /* 0x0036b00001187983 */ /* 0x000ea80000300a00 */
[----:B------:R0:W-:Y:S04]  /*39c00*/  STL.64 [R1+0x3628], R14 ;  /* 0x0036280e01007387 */ /* 0x0001e80000100a00 */
[----:B0-----:R-:W2:Y:S04]  /*39c10*/  LDL.64 R14, [R1+0x8] ;  /* 0x00000800010e7983 */ /* 0x001ea80000100a00 */
[----:B--2---:R0:W-:Y:S04]  /*39c20*/  STL.64 [R1+0x3640], R14 ;  /* 0x0036400e01007387 */ /* 0x0041e80000100a00 */
[----:B------:R-:W2:Y:S04]  /*39c30*/  LDL.LU R12, [R1+0x1e0] ;  /* 0x0001e000010c7983 */ /* 0x000ea80000300800 */
[----:B------:R-:W2:Y:S04]  /*39c40*/  LDL.LU R13, [R1+0x1e4] ;  /* 0x0001e400010d7983 */ /* 0x000ea80000300800 */
[----:B0-----:R-:W2:Y:S04]  /*39c50*/  LDL.LU R14, [R1+0x1e8] ;  /* 0x0001e800010e7983 */ /* 0x001ea80000300800 */
[----:B------:R-:W2:Y:S04]  /*39c60*/  LDL.LU R15, [R1+0x1ec] ;  /* 0x0001ec00010f7983 */ /* 0x000ea80000300800 */
[----:B--2---:R0:W-:Y:S04]  /*39c70*/  STL.64 [R1+0x3658], R14 ;  /* 0x0036580e01007387 */ /* 0x0041e80000100a00 */
[----:B------:R1:W-:Y:S01]  /*39c80*/  STL.64 [R1+0x3650], R12 ;  /* 0x0036500c01007387 */ /* 0x0003e20000100a00 */
[----:B0-----:R-:W-:-:S03]  /*39c90*/  IMAD.MOV.U32 R14, RZ, RZ, R26 ;  /* 0x000000ffff0e7224 */ /* 0x001fc600078e001a */
[----:B-1----:R-:W2:Y:S04]  /*39ca0*/  LDL.LU R12, [R1+0x1f0] ;  /* 0x0001f000010c7983 */ /* 0x002ea80000300800 */
[----:B------:R-:W2:Y:S04]  /*39cb0*/  LDL.LU R13, [R1+0x1f4] ;  /* 0x0001f400010d7983 */ /* 0x000ea80000300800 */
[----:B------:R-:W2:Y:S01]  /*39cc0*/  LDL.LU R26, [R1+0x36ac] ;  /* 0x0036ac00011a7983 */ /* 0x000ea20000300800 */
[----:B------:R-:W-:-:S03]  /*39cd0*/  IMAD.MOV.U32 R15, RZ, RZ, R27 ;  /* 0x000000ffff0f7224 */ /* 0x000fc600078e001b */
[----:B------:R-:W2:Y:S04]  /*39ce0*/  LDL.LU R27, [R1+0x36a8] ;  /* 0x0036a800011b7983 */ /* 0x000ea80000300800 */
[----:B------:R-:W-:Y:S01]  /*39cf0*/  STL.64 [R1+0x3670], R14 ;  /* 0x0036700e01007387 */ /* 0x000fe20000100a00 */
[C---:B--2---:R-:W-:Y:S03]  /*39d00*/  HMMA.16816.F32 R8, R16.reuse, R26, R8 ;  /* 0x0000001a1008723c */ /* 0x044fe60000001808 */
        /* <DEDUP_REMOVED lines=9> */
[----:B------:R-:W-:Y:S04]  /*39da0*/  STL.64 [R1+0x3620], R26 ;  /* 0x0036201a01007387 */ /* 0x000fe80000100a00 */
[----:B------:R0:W-:Y:S04]  /*39db0*/  STL.64 [R1+0x3618], R24 ;  /* 0x0036181801007387 */ /* 0x0001e80000100a00 */
[----:B0-----:R-:W2:Y:S04]  /*39dc0*/  LDL.LU R24, [R1+0x1c0] ;  /* 0x0001c00001187983 */ /* 0x001ea80000300800 */
[----:B------:R-:W2:Y:S04]  /*39dd0*/  LDL.LU R25, [R1+0x1c4] ;  /* 0x0001c40001197983 */ /* 0x000ea80000300800 */
[----:B------:R-:W2:Y:S04]  /*39de0*/  LDL.LU R26, [R1+0x1c8] ;  /* 0x0001c800011a7983 */ /* 0x000ea80000300800 */
[----:B------:R-:W2:Y:S01]  /*39df0*/  LDL.LU R27, [R1+0x1cc] ;  /* 0x0001cc00011b7983 */ /* 0x000ea20000300800 */
[----:B---3--:R-:W-:-:S15]  /*39e00*/  HMMA.16816.F32 R8, R16, R6, R8 ;  /* 0x000000061008723c */ /* 0x008fde0000001808 */
[----:B------:R-:W-:-:S04]  /*39e10*/  NOP ;  /* 0x0000000000007918 */ /* 0x000fc80000000000 */
[----:B------:R-:W-:Y:S04]  /*39e20*/  STL.64 [R1+0x2c0], R8 ;  /* 0x0002c00801007387 */ /* 0x000fe80000100a00 */
[----:B------:R0:W-:Y:S04]  /*39e30*/  STL.64 [R1+0x2c8], R10 ;  /* 0x0002c80a01007387 */ /* 0x0001e80000100a00 */
[----:B0-----:R-:W4:Y:S01]  /*39e40*/  LDL.LU.64 R10, [R1+0x3690] ;  /* 0x00369000010a7983 */ /* 0x001f220000300a00 */
[----:B------:R-:W-:Y:S02]  /*39e50*/  IMAD.MOV.U32 R9, RZ, RZ, R6 ;  /* 0x000000ffff097224 */ /* 0x000fe400078e0006 */
[----:B------:R-:W-:-:S02]  /*39e60*/  IMAD.MOV.U32 R8, RZ, RZ, R7 ;  /* 0x000000ffff087224 */ /* 0x000fc400078e0007 */
[----:B------:R-:W2:Y:S01]  /*39e70*/  LDL.LU.64 R6, [R1+0x3688] ;  /* 0x0036880001067983 */ /* 0x000ea20000300a00 */
[----:B----4-:R-:W-:Y:S03]  /*39e80*/  HMMA.16816.F32 R16, R16, R10, R20 ;  /* 0x0000000a1010723c */ /* 0x010fe60000001814 */
[----:B------:R-:W2:Y:S04]  /*39e90*/  LDL.LU.64 R22, [R1+0x3680] ;  /* 0x0036800001167983 */ /* 0x000ea80000300a00 */
[----:B------:R-:W2:-:S12]  /*39ea0*/  LDL.LU.64 R20, [R1+0x3678] ;  /* 0x0036780001147983 */ /* 0x000e980000300a00 */
[----:B------:R0:W-:Y:S04]  /*39eb0*/  STL.64 [R1+0x210], R16 ;  /* 0x0002101001007387 */ /* 0x0001e80000100a00 */
[----:B------:R1:W-:Y:S04]  /*39ec0*/  STL.64 [R1+0x218], R18 ;  /* 0x0002181201007387 */ /* 0x0003e80000100a00 */
[----:B0-----:R-:W3:Y:S04]  /*39ed0*/  LDL.LU R16, [R1+0x1b0] ;  /* 0x0001b00001107983 */ /* 0x001ee80000300800 */
[----:B------:R-:W3:Y:S04]  /*39ee0*/  LDL.LU R17, [R1+0x1b4] ;  /* 0x0001b40001117983 */ /* 0x000ee80000300800 */
[----:B-1----:R-:W3:Y:S04]  /*39ef0*/  LDL.LU R18, [R1+0x1b8] ;  /* 0x0001b80001127983 */ /* 0x002ee80000300800 */
[----:B------:R-:W3:Y:S04]  /*39f00*/  LDL.LU R19, [R1+0x1bc] ;  /* 0x0001bc0001137983 */ /* 0x000ee80000300800 */
[----:B------:R-:W-:Y:S01]  /*39f10*/  STL.64 [R1+0x3610], R10 ;  /* 0x0036100a01007387 */ /* 0x000fe20000100a00 */
[----:B--2---:R-:W-:Y:S03]  /*39f20*/  HMMA.16816.F32 R4, R20, R6, R12 ;  /* 0x000000061404723c */ /* 0x004fe6000000180c */
[----:B------:R-:W2:Y:S04]  /*39f30*/  LDL.LU.64 R14, [R1+0x3670] ;  /* 0x00367000010e7983 */ /* 0x000ea80000300a00 */
[----:B------:R-:W2:-:S12]  /*39f40*/  LDL.LU.64 R12, [R1+0x3668] ;  /* 0x00366800010c7983 */ /* 0x000e980000300a00 */
[----:B------:R-:W-:Y:S04]  /*39f50*/  STL.64 [R1+0x200], R4 ;  /* 0x0002000401007387 */ /* 0x000fe80000100a00 */
[----:B------:R0:W-:Y:S04]  /*39f60*/  STL.64 [R1+0x208], R6 ;  /* 0x0002080601007387 */ /* 0x0001e80000100a00 */
[----:B0-----:R-:W2:Y:S02]  /*39f70*/  LDL.LU.64 R6, [R1+0x3660] ;  /* 0x0036600001067983 */ /* 0x001ea40000300a00 */
[----:B--2---:R-:W-:Y:S02]  /*39f80*/  HMMA.16816.F32 R4, R20, R6, R12 ;  /* 0x000000061404723c */ /* 0x004fe4000000180c */
[----:B------:R-:W2:Y:S04]  /*39f90*/  LDL.LU.64 R14, [R1+0x3658] ;  /* 0x00365800010e7983 */ /* 0x000ea80000300a00 */
[----:B------:R-:W2:-:S13]  /*39fa0*/  LDL.LU.64 R12, [R1+0x3650] ;  /* 0x00365000010c7983 */ /* 0x000e9a0000300a00 */
[----:B------:R-:W-:Y:S04]  /*39fb0*/  STL.64 [R1+0x1f0], R4 ;  /* 0x0001f00401007387 */ /* 0x000fe80000100a00 */
[----:B------:R0:W-:Y:S04]  /*39fc0*/  STL.64 [R1+0x1f8], R6 ;  /* 0x0001f80601007387 */ /* 0x0001e80000100a00 */
        /* <DEDUP_REMOVED lines=13> */
[----:B------:R-:W-:Y:S01]  /*3a0a0*/  STL.64 [R1+0x1d8], R6 ;  /* 0x0001d80601007387 */ /* 0x000fe20000100a00 */
[----:B0-----:R-:W-:Y:S02]  /*3a0b0*/  IMAD.MOV.U32 R5, RZ, RZ, R14 ;  /* 0x000000ffff057224 */ /* 0x001fe400078e000e */
[----:B------:R-:W-:Y:S02]  /*3a0c0*/  IMAD.MOV.U32 R4, RZ, RZ, R15 ;  /* 0x000000ffff047224 */ /* 0x000fe400078e000f */
[----:B------:R-:W2:Y:S02]  /*3a0d0*/  LDL.LU.64 R14, [R1+0x3628] ;  /* 0x00362800010e7983 */ /* 0x000ea40000300a00 */
[----:B--2---:R-:W-:-:S15]  /*3a0e0*/  HMMA.16816.F32 R24, R20, R14, R24 ;  /* 0x0000000e1418723c */ /* 0x004fde0000001818 */
[----:B------:R-:W-:-:S04]  /*3a0f0*/  NOP ;  /* 0x0000000000007918 */ /* 0x000fc80000000000 */
[----:B------:R-:W-:Y:S04]  /*3a100*/  STL.64 [R1+0x1c0], R24 ;  /* 0x0001c01801007387 */ /* 0x000fe80000100a00 */
[----:B------:R0:W-:Y:S04]  /*3a110*/  STL.64 [R1+0x1c8], R26 ;  /* 0x0001c81a01007387 */ /* 0x0001e80000100a00 */
[----:B0-----:R-:W3:Y:S04]  /*3a120*/  LDL.LU.64 R26, [R1+0x3620] ;  /* 0x00362000011a7983 */ /* 0x001ee80000300a00 */
[----:B------:R-:W2:Y:S04]  /*3a130*/  LDL.LU.64 R24, [R1+0x3618] ;  /* 0x0036180001187983 */ /* 0x000ea80000300a00 */
[----:B------:R0:W-:Y:S02]  /*3a140*/  STL.64 [R1+0x35a0], R14 ;  /* 0x0035a00e01007387 */ /* 0x0001e40000100a00 */
[----:B0-----:R-:W-:-:S02]  /*3a150*/  IMAD.MOV.U32 R14, RZ, RZ, R5 ;  /* 0x000000ffff0e7224 */ /* 0x001fc400078e0005 */
[----:B------:R-:W-:Y:S01]  /*3a160*/  IMAD.MOV.U32 R15, RZ, RZ, R4 ;  /* 0x000000ffff0f7224 */ /* 0x000fe200078e0004 */
[----:B---3--:R-:W-:-:S15]  /*3a170*/  HMMA.16816.F32 R16, R20, R26, R16 ;  /* 0x0000001a1410723c */ /* 0x008fde0000001810 */
[----:B------:R-:W-:-:S04]  /*3a180*/  NOP ;  /* 0x0000000000007918 */ /* 0x000fc80000000000 */
[----:B------:R-:W-:Y:S04]  /*3a190*/  STL.64 [R1+0x1b0], R16 ;  /* 0x0001b01001007387 */ /* 0x000fe80000100a00 */
[----:B------:R-:W-:Y:S04]  /*3a1a0*/  STL.64 [R1+0x1b8], R18 ;  /* 0x0001b81201007387 */ /* 0x000fe80000100a00 */
[----:B------:R-:W-:Y:S04]  /*3a1b0*/  STL.64 [R1+0x35b8], R14 ;  /* 0x0035b80e01007387 */ /* 0x000fe80000100a00 */
[----:B------:R-:W-:Y:S04]  /*3a1c0*/  STL.64 [R1+0x3598], R26 ;  /* 0x0035981a01007387 */ /* 0x000fe80000100a00 */
        /* <DEDUP_REMOVED lines=8> */
[----:B------:R-:W4:Y:S01]  /*3a250*/  LDL.LU R7, [R1+0x10c] ;  /* 0x00010c0001077983 */ /* 0x000f220000300800 */
[----:B------:R-:W-:-:S02]  /*3a260*/  IMAD.MOV.U32 R19, RZ, RZ, R8 ;  /* 0x000000ffff137224 */ /* 0x000fc400078e0008 */
[----:B------:R-:W-:Y:S02]  /*3a270*/  IMAD.MOV.U32 R14, RZ, RZ, R3 ;  /* 0x000000ffff0e7224 */ /* 0x000fe400078e0003 */
[----:B------:R-:W-:Y:S02]  /*3a280*/  IMAD.MOV.U32 R15, RZ, RZ, R2 ;  /* 0x000000ffff0f7224 */ /* 0x000fe400078e0002 */
[----:B------:R-:W-:Y:S01]  /*3a290*/  IMAD.MOV.U32 R18, RZ, RZ, R9 ;  /* 0x000000ffff127224 */ /* 0x000fe200078e0009 */
[----:B------:R-:W2:Y:S04]  /*3a2a0*/  LDL.LU R8, [R1+0x1a0] ;  /* 0x0001a00001087983 */ /* 0x000ea80000300800 */
[----:B------:R-:W2:Y:S04]  /*3a2b0*/  LDL.LU R9, [R1+0x1a4] ;  /* 0x0001a40001097983 */ /* 0x000ea80000300800 */
[----:B------:R-:W2:Y:S04]  /*3a2c0*/  LDL.LU R10, [R1+0x1a8] ;  /* 0x0001a800010a7983 */ /* 0x000ea80000300800 */
[----:B------:R-:W2:Y:S04]  /*3a2d0*/  LDL.LU R11, [R1+0x1ac] ;  /* 0x0001ac00010b7983 */ /* 0x000ea80000300800 */
[----:B------:R0:W-:Y:S04]  /*3a2e0*/  STL.64 [R1+0x35d0], R14 ;  /* 0x0035d00e01007387 */ /* 0x0001e80000100a00 */
[----:B0-----:R-:W2:Y:S04]  /*3a2f0*/  LDL.64 R14, [R1+0x28] ;  /* 0x00002800010e7983 */ /* 0x001ea80000100a00 */
[----:B--2---:R0:W-:Y:S04]  /*3a300*/  STL.64 [R1+0x35e8], R14 ;  /* 0x0035e80e01007387 */ /* 0x0041e80000100a00 */
[----:B------:R-:W2:Y:S04]  /*3a310*/  LDL.LU R12, [R1+0xf0] ;  /* 0x0000f000010c7983 */ /* 0x000ea80000300800 */
[----:B------:R-:W2:Y:S04]  /*3a320*/  LDL.LU R13, [R1+0xf4] ;  /* 0x0000f400010d7983 */ /* 0x000ea80000300800 */
[----:B0-----:R-:W2:Y:S04]  /*3a330*/  LDL.LU R14, [R1+0xf8] ;  /* 0x0000f800010e7983 */ /* 0x001ea80000300800 */
[----:B------:R-:W2:Y:S04]  /*3a340*/  LDL.LU R15, [R1+0xfc] ;  /* 0x0000fc00010f7983 */ /* 0x000ea80000300800 */
[----:B---3--:R-:W-:Y:S04]  /*3a350*/  STL.64 [R1+0x35b0], R26 ;  /* 0x0035b01a01007387 */ /* 0x008fe80000100a00 */
[----:B------:R0:W-:Y:S04]  /*3a360*/  STL.64 [R1+0x35a8], R24 ;  /* 0x0035a81801007387 */ /* 0x0001e80000100a00 */
[----:B0-----:R-:W3:Y:S04]  /*3a370*/  LDL.LU R24, [R1+0xc0] ;  /* 0x0000c00001187983 */ /* 0x001ee80000300800 */
[----:B------:R-:W3:Y:S04]  /*3a380*/  LDL.LU R25, [R1+0xc4] ;  /* 0x0000c40001197983 */ /* 0x000ee80000300800 */
[----:B------:R-:W2:Y:S04]  /*3a390*/  LDL.LU R26, [R1+0xc8] ;  /* 0x0000c800011a7983 */ /* 0x000ea80000300800 */
[----:B------:R-:W2:Y:S04]  /*3a3a0*/  LDL.LU R27, [R1+0xcc] ;  /* 0x0000cc00011b7983 */ /* 0x000ea80000300800 */
[----:B--2---:R-:W-:Y:S04]  /*3a3b0*/  STL.64 [R1+0x35c8], R26 ;  /* 0x0035c81a01007387 */ /* 0x004fe80000100a00 */
[----:B---3--:R0:W-:Y:S04]  /*3a3c0*/  STL.64 [R1+0x35c0], R24 ;  /* 0x0035c01801007387 */ /* 0x0081e80000100a00 */
        /* <DEDUP_REMOVED lines=9> */
[----:B------:R-:W3:Y:S01]  /*3a460*/  LDL.LU R27, [R1+0xec] ;  /* 0x0000ec00011b7983 */ /* 0x000ee20000300800 */
[C---:B------:R-:W-:Y:S03]  /*3a470*/  HMMA.16816.F32 R16, R20.reuse, R18, R8 ;  /* 0x000000121410723c */ /* 0x040fe60000001808 */
[----:B---3--:R0:W-:Y:S04]  /*3a480*/  STL.64 [R1+0x35f8], R26 ;  /* 0x0035f81a01007387 */ /* 0x0081e80000100a00 */
[----:B--2---:R-:W-:Y:S04]  /*3a490*/  STL.64 [R1+0x35f0], R24 ;  /* 0x0035f01801007387 */ /* 0x004fe80000100a00 */
[----:B0-----:R-:W2:Y:S04]  /*3a4a0*/  LDL.64 R26, [R1+0x48] ;  /* 0x00004800011a7983 */ /* 0x001ea80000100a00 */
[----:B------:R-:W4:Y:S04]  /*3a4b0*/  LDL.LU.64 R10, [R1+0x3610] ;  /* 0x00361000010a7983 */ /* 0x000f280000300a00 */
[----:B------:R0:W-:Y:S04]  /*3a4c0*/  STL.64 [R1+0x1a0], R16 ;  /* 0x0001a01001007387 */ /* 0x0001e80000100a00 */
[----:B------:R-:W-:Y:S01]  /*3a4d0*/  STL.64 [R1+0x1a8], R18 ;  /* 0x0001a81201007387 */ /* 0x000fe20000100a00 */
[----:B----4-:R-:W-:Y:S01]  /*3a4e0*/  HMMA.16816.F32 R4, R20, R10, R4 ;  /* 0x0000000a1404723c */ /* 0x010fe20000001804 */
[----:B0-----:R-:W-:-:S02]  /*3a4f0*/  IMAD.MOV.U32 R17, RZ, RZ, R10 ;  /* 0x000000ffff117224 */ /* 0x001fc400078e000a */
[----:B------:R-:W-:-:S15]  /*3a500*/  IMAD.MOV.U32 R16, RZ, RZ, R11 ;  /* 0x000000ffff107224 */ /* 0x000fde00078e000b */
[----:B------:R-:W-:Y:S01]  /*3a510*/  NOP ;  /* 0x0000000000007918 */ /* 0x000fe20000000000 */
[----:B------:R-:W-:Y:S04]  /*3a520*/  STL.64 [R1+0x100], R4 ;  /* 0x0001000401007387 */ /* 0x000fe80000100a00 */
[----:B------:R-:W-:Y:S04]  /*3a530*/  STL.64 [R1+0x108], R6 ;  /* 0x0001080601007387 */ /* 0x000fe80000100a00 */
[----:B------:R-:W3:Y:S04]  /*3a540*/  LDL.LU.64 R10, [R1+0x3608] ;  /* 0x00360800010a7983 */ /* 0x000ee80000300a00 */
[----:B------:R-:W3:Y:S04]  /*3a550*/  LDL.LU.64 R8, [R1+0x3600] ;  /* 0x0036000001087983 */ /* 0x000ee80000300a00 */
[----:B------:R0:W-:Y:S01]  /*3a560*/  STL.64 [R1+0x3588], R16 ;  /* 0x0035881001007387 */ /* 0x0001e20000100a00 */
[----:B--2---:R-:W-:-:S02]  /*3a570*/  IMAD.MOV.U32 R2, RZ, RZ, R26 ;  /* 0x000000ffff027224 */ /* 0x004fc400078e001a */
[----:B------:R-:W-:Y:S02]  /*3a580*/  IMAD.MOV.U32 R3, RZ, RZ, R27 ;  /* 0x000000ffff037224 */ /* 0x000fe400078e001b */
[----:B------:R-:W-:Y:S01]  /*3a590*/  IMAD.MOV.U32 R23, RZ, RZ, R29 ;  /* 0x000000ffff177224 */ /* 0x000fe200078e001d */
[----:B0-----:R-:W2:Y:S04]  /*3a5a0*/  LDL.LU R16, [R1+0x230] ;  /* 0x0002300001107983 */ /* 0x001ea80000300800 */
[----:B------:R-:W2:Y:S04]  /*3a5b0*/  LDL.LU R17, [R1+0x234] ;  /* 0x0002340001117983 */ /* 0x000ea80000300800 */
[----:B------:R-:W2:Y:S04]  /*3a5c0*/  LDL.LU R18, [R1+0x238] ;  /* 0x0002380001127983 */ /* 0x000ea80000300800 */
[----:B------:R-:W2:Y:S04]  /*3a5d0*/  LDL.LU R19, [R1+0x23c] ;  /* 0x00023c0001137983 */ /* 0x000ea80000300800 */
[----:B------:R-:W4:Y:S04]  /*3a5e0*/  LDL.LU R20, [R1+0x380] ;  /* 0x0003800001147983 */ /* 0x000f280000300800 */
[----:B------:R-:W4:Y:S04]  /*3a5f0*/  LDL.LU R21, [R1+0x384] ;  /* 0x0003840001157983 */ /* 0x000f280000300800 */
[----:B------:R-:W4:Y:S01]  /*3a600*/  LDL.LU R22, [R1+0x388] ;  /* 0x0003880001167983 */ /* 0x000f220000300800 */
[----:B---3--:R-:W-:Y:S03]  /*3a610*/  HMMA.16816.F32 R12, R8, R26, R12 ;  /* 0x0000001a080c723c */ /* 0x008fe6000000180c */
[----:B------:R-:W3:Y:S04]  /*3a620*/  LDL.LU.64 R26, [R1+0x35f8] ;  /* 0x0035f800011a7983 */ /* 0x000ee80000300a00 */
[----:B------:R-:W3:-:S12]  /*3a630*/  LDL.LU.64 R24, [R1+0x35f0] ;  /* 0x0035f00001187983 */ /* 0x000ed80000300a00 */
[----:B------:R-:W-:Y:S04]  /*3a640*/  STL.64 [R1+0xf0], R12 ;  /* 0x0000f00c01007387 */ /* 0x000fe80000100a00 */
[----:B------:R0:W-:Y:S01]  /*3a650*/  STL [R1+0xf8], R14 ;  /* 0x0000f80e01007387 */ /* 0x0001e20000100800 */
[----:B------:R-:W-:-:S03]  /*3a660*/  IMAD.MOV.U32 R29, RZ, RZ, R15 ;  /* 0x000000ffff1d7224 */ /* 0x000fc600078e000f */
[----:B0-----:R-:W3:Y:S04]  /*3a670*/  LDL.LU.64 R14, [R1+0x35e8] ;  /* 0x0035e800010e7983 */ /* 0x001ee80000300a00 */
[----:B------:R-:W-:Y:S01]  /*3a680*/  STL [R1+0x3228], R29 ;  /* 0x0032281d01007387 */ /* 0x000fe20000100800 */
[----:B---3--:R-:W-:Y:S01]  /*3a690*/  HMMA.16816.F32 R24, R8, R14, R24 ;  /* 0x0000000e0818723c */ /* 0x008fe20000001818 */
[----:B------:R-:W-:-:S15]  /*3a6a0*/  IMAD.MOV.U32 R28, RZ, RZ, R15 ;  /* 0x000000ffff1c7224 */ /* 0x000fde00078e000f */
[----:B------:R-:W-:-:S03]  /*3a6b0*/  NOP ;  /* 0x0000000000007918 */ /* 0x000fc60000000000 */
        /* <DEDUP_REMOVED lines=9> */
[----:B------:R0:W-:Y:S01]  /*3a750*/  STL [R1+0xd8], R14 ;  /* 0x0000d80e01007387 */ /* 0x0001e20000100800 */
[----:B------:R-:W-:-:S03]  /*3a760*/  IMAD.MOV.U32 R29, RZ, RZ, R15 ;  /* 0x000000ffff1d7224 */ /* 0x000fc600078e000f */
[----:B0-----:R-:W3:Y:S04]  /*3a770*/  LDL.LU.64 R14, [R1+0x35b8] ;  /* 0x0035b800010e7983 */ /* 0x001ee80000300a00 */
[----:B------:R-:W-:Y:S01]  /*3a780*/  STL [R1+0x32b0], R29 ;  /* 0x0032b01d01007387 */ /* 0x000fe20000100800 */
[----:B---3--:R-:W-:Y:S03]  /*3a790*/  HMMA.16816.F32 R12, R8, R14, R24 ;  /* 0x0000000e080c723c */ /* 0x008fe60000001818 */
[----:B------:R-:W3:Y:S04]  /*3a7a0*/  LDL.LU.64 R26, [R1+0x35b0] ;  /* 0x0035b000011a7983 */ /* 0x000ee80000300a00 */
[----:B------:R-:W3:-:S12]  /*3a7b0*/  LDL.LU.64 R24, [R1+0x35a8] ;  /* 0x0035a80001187983 */ /* 0x000ed80000300a00 */
[----:B------:R-:W-:Y:S04]  /*3a7c0*/  STL.64 [R1+0xc0], R12 ;  /* 0x0000c00c01007387 */ /* 0x000fe80000100a00 */
[----:B------:R0:W-:Y:S04]  /*3a7d0*/  STL.64 [R1+0xc8], R14 ;  /* 0x0000c80e01007387 */ /* 0x0001e80000100a00 */
[----:B0-----:R-:W3:Y:S02]  /*3a7e0*/  LDL.LU.64 R14, [R1+0x35a0] ;  /* 0x0035a000010e7983 */ /* 0x001ee40000300a00 */
[----:B---3--:R-:W-:Y:S02]  /*3a7f0*/  HMMA.16816.F32 R12, R8, R14, R24 ;  /* 0x0000000e080c723c */ /* 0x008fe40000001818 */
[----:B------:R-:W2:Y:S04]  /*3a800*/  LDL.LU.64 R26, [R1+0x3598] ;  /* 0x00359800011a7983 */ /* 0x000ea80000300a00 */
[----:B------:R-:W3:-:S13]  /*3a810*/  LDL.LU.64 R24, [R1+0x3590] ;  /* 0x0035900001187983 */ /* 0x000eda0000300a00 */
[----:B------:R-:W-:Y:S04]  /*3a820*/  STL.64 [R1+0x180], R12 ;  /* 0x0001800c01007387 */ /* 0x000fe80000100a00 */
[----:B------:R-:W-:Y:S04]  /*3a830*/  STL.64 [R1+0x188], R14 ;  /* 0x0001880e01007387 */ /* 0x000fe80000100a00 */
[----:B------:R-:W0:Y:S04]  /*3a840*/  LDSM.16.MT88.4 R12, [R0+UR5+0x6000] ;  /* 0x00600005000c783b */ /* 0x000e280008004200 */
[----:B0-----:R0:W-:Y:S04]  /*3a850*/  STL.64 [R1+0x34f8], R14 ;  /* 0x0034f80e01007387 */ /* 0x0011e80000100a00 */
[----:B------:R-:W-:Y:S04]  /*3a860*/  STL.64 [R1+0x34f0], R12 ;  /* 0x0034f00c01007387 */ /* 0x000fe80000100a00 */
[----:B0-----:R-:W4:Y:S04]  /*3a870*/  LDL R14, [R1+0x58] ;  /* 0x00005800010e7983 */ /* 0x001f280000100800 */
[----:B------:R-:W4:Y:S01]  /*3a880*/  LDL R15, [R1+0x5c] ;  /* 0x00005c00010f7983 */ /* 0x000f220000100800 */
[----:B--2---:R-:W-:-:S15]  /*3a890*/  HMMA.16816.F32 R16, R8, R26, R16 ;  /* 0x0000001a0810723c */ /* 0x004fde0000001810 */
[----:B------:R-:W-:-:S04]  /*3a8a0*/  NOP ;  /* 0x0000000000007918 */ /* 0x000fc80000000000 */
[----:B------:R0:W-:Y:S04]  /*3a8b0*/  STL.64 [R1+0x230], R16 ;  /* 0x0002301001007387 */ /* 0x0001e80000100a00 */
[----:B------:R-:W-:Y:S04]  /*3a8c0*/  STL.64 [R1+0x238], R18 ;  /* 0x0002381201007387 */ /* 0x000fe80000100a00 */
[----:B0-----:R-:W2:Y:S04]  /*3a8d0*/  LDL.LU.64 R16, [R1+0x3588] ;  /* 0x0035880001107983 */ /* 0x001ea80000300a00 */
[----:B------:R2:W-:Y:S04]  /*3a8e0*/  STL.64 [R1+0x3518], R26 ;  /* 0x0035181a01007387 */ /* 0x0005e80000100a00 */
[----:B---3--:R-:W-:Y:S01]  /*3a8f0*/  STL.64 [R1+0x3510], R24 ;  /* 0x0035101801007387 */ /* 0x008fe20000100a00 */
[----:B----4-:R-:W-:Y:S01]  /*3a900*/  HMMA.16816.F32 R20, R8, R14, R20 ;  /* 0x0000000e0814723c */ /* 0x010fe20000001814 */
[----:B--2---:R-:W-:-:S02]  /*3a910*/  IMAD.MOV.U32 R26, RZ, RZ, R17 ;  /* 0x000000ffff1a7224 */ /* 0x004fc400078e0011 */
[----:B------:R-:W-:Y:S02]  /*3a920*/  IMAD.MOV.U32 R27, RZ, RZ, R16 ;  /* 0x000000ffff1b7224 */ /* 0x000fe400078e0010 */
[----:B------:R-:W0:Y:S04]  /*3a930*/  LDSM.16.MT88.4 R16, [R0+UR5+0x6080] ;  /* 0x006080050010783b */ /* 0x000e280008004200 */
[----:B0-----:R-:W-:Y:S04]  /*3a940*/  STL.64 [R1+0x3480], R18 ;  /* 0x0034801201007387 */ /* 0x001fe80000100a00 */
[----:B------:R0:W-:Y:S04]  /*3a950*/  STL.64 [R1+0x3478], R16 ;  /* 0x0034781001007387 */ /* 0x0001e80000100a00 */
[----:B0-----:R-:W2:Y:S04]  /*3a960*/  LDL.LU R16, [R1+0x370] ;  /* 0x0003700001107983 */ /* 0x001ea80000300800 */
[----:B------:R-:W2:Y:S04]  /*3a970*/  LDL.LU R17, [R1+0x374] ;  /* 0x0003740001117983 */ /* 0x000ea80000300800 */
[----:B------:R-:W2:Y:S04]  /*3a980*/  LDL.LU R18, [R1+0x378] ;  /* 0x0003780001127983 */ /* 0x000ea80000300800 */
[----:B------:R-:W2:Y:S04]  /*3a990*/  LDL.LU R19, [R1+0x37c] ;  /* 0x00037c0001137983 */ /* 0x000ea80000300800 */
[----:B------:R-:W-:Y:S04]  /*3a9a0*/  STL.64 [R1+0x3508], R14 ;  /* 0x0035080e01007387 */ /* 0x000fe80000100a00 */
[----:B------:R-:W-:Y:S04]  /*3a9b0*/  STL.64 [R1+0x580], R20 ;  /* 0x0005801401007387 */ /* 0x000fe80000100a00 */
[----:B------:R-:W-:Y:S04]  /*3a9c0*/  STL.64 [R1+0x588], R22 ;  /* 0x0005881601007387 */ /* 0x000fe80000100a00 */
[----:B------:R-:W0:Y:S04]  /*3a9d0*/  LDSM.16.MT88.4 R20, [R0+UR5+0x6100] ;  /* 0x006100050014783b */ /* 0x000e280008004200 */
[----:B0-----:R0:W-:Y:S04]  /*3a9e0*/  STL.64 [R1+0x3418], R22 ;  /* 0x0034181601007387 */ /* 0x0011e80000100a00 */
[----:B------:R-:W-:Y:S04]  /*3a9f0*/  STL.64 [R1+0x3410], R20 ;  /* 0x0034101401007387 */ /* 0x000fe80000100a00 */
[----:B0-----:R-:W3:Y:S04]  /*3aa00*/  LDL.LU.64 R22, [R1+0x38] ;  /* 0x0000380001167983 */ /* 0x001ee80000300a00 */
[----:B---3--:R0:W-:Y:S04]  /*3aa10*/  STL.64 [R1+0x3520], R22 ;  /* 0x0035201601007387 */ /* 0x0081e80000100a00 */
[----:B0-----:R-:W3:Y:S01]  /*3aa20*/  LDL.LU.64 R22, [R1+0x8] ;  /* 0x0000080001167983 */ /* 0x001ee20000300a00 */
[----:B--2---:R-:W-:Y:S03]  /*3aa30*/  HMMA.16816.F32 R8, R8, R26, R16 ;  /* 0x0000001a0808723c */ /* 0x004fe60000001810 */
[----:B---3--:R0:W-:-:S15]  /*3aa40*/  STL.64 [R1+0x3538], R22 ;  /* 0x0035381601007387 */ /* 0x0081de0000100a00 */
[----:B------:R-:W-:Y:S01]  /*3aa50*/  NOP ;  /* 0x0000000000007918 */ /* 0x000fe20000000000 */
[----:B------:R-:W-:Y:S04]  /*3aa60*/  STL.64 [R1+0x570], R8 ;  /* 0x0005700801007387 */ /* 0x000fe80000100a00 */
[----:B------:R-:W-:Y:S04]  /*3aa70*/  STL.64 [R1+0x578], R10 ;  /* 0x0005780a01007387 */ /* 0x000fe80000100a00 */
[----:B------:R-:W2:Y:S04]  /*3aa80*/  LDL.LU R20, [R1+0x440] ;  /* 0x0004400001147983 */ /* 0x000ea80000300800 */
[----:B------:R-:W2:Y:S04]  /*3aa90*/  LDL.LU R21, [R1+0x444] ;  /* 0x0004440001157983 */ /* 0x000ea80000300800 */
[----:B------:R-:W1:Y:S04]  /*3aaa0*/  LDSM.16.MT88.4 R8, [R0+UR5+0x6180] ;  /* 0x006180050008783b */ /* 0x000e680008004200 */
[----:B0-----:R-:W3:Y:S04]  /*3aab0*/  LDL.LU R22, [R1+0x448] ;  /* 0x0004480001167983 */ /* 0x001ee80000300800 */
[----:B------:R-:W3:Y:S04]  /*3aac0*/  LDL.LU R23, [R1+0x44c] ;  /* 0x00044c0001177983 */ /* 0x000ee80000300800 */
[----:B---3--:R0:W-:Y:S04]  /*3aad0*/  STL.64 [R1+0x3548], R22 ;  /* 0x0035481601007387 */ /* 0x0081e80000100a00 */
[----:B--2---:R-:W-:Y:S04]  /*3aae0*/  STL.64 [R1+0x3540], R20 ;  /* 0x0035401401007387 */ /* 0x004fe80000100a00 */
[----:B0-----:R-:W2:Y:S01]  /*3aaf0*/  LDL R22, [R1+0x28] ;  /* 0x0000280001167983 */ /* 0x001ea20000100800 */
[----:B------:R-:W-:-:S03]  /*3ab00*/  IMAD.MOV.U32 R23, RZ, RZ, R28 ;  /* 0x000000ffff177224 */ /* 0x000fc600078e001c */
[----:B------:R-:W3:Y:S04]  /*3ab10*/  LDL.LU R28, [R1+0x3580] ;  /* 0x00358000011c7983 */ /* 0x000ee80000300800 */
[----:B--2---:R0:W-:Y:S04]  /*3ab20*/  STL.64 [R1+0x3560], R22 ;  /* 0x0035601601007387 */ /* 0x0041e80000100a00 */
[----:B------:R-:W2:Y:S04]  /*3ab30*/  LDL.LU R24, [R1+0x420] ;  /* 0x0004200001187983 */ /* 0x000ea80000300800 */
[----:B------:R-:W2:Y:S04]  /*3ab40*/  LDL.LU R25, [R1+0x424] ;  /* 0x0004240001197983 */ /* 0x000ea80000300800 */
[----:B------:R-:W4:Y:S04]  /*3ab50*/  LDL.LU R26, [R1+0x428] ;  /* 0x00042800011a7983 */ /* 0x000f280000300800 */
[----:B------:R-:W4:Y:S01]  /*3ab60*/  LDL.LU R27, [R1+0x42c] ;  /* 0x00042c00011b7983 */ /* 0x000f220000300800 */
[----:B0-----:R-:W-:-:S02]  /*3ab70*/  IMAD.MOV.U32 R22, RZ, RZ, R2 ;  /* 0x000000ffff167224 */ /* 0x001fc400078e0002 */
[----:B------:R-:W-:Y:S01]  /*3ab80*/  IMAD.MOV.U32 R23, RZ, RZ, R3 ;  /* 0x000000ffff177224 */ /* 0x000fe200078e0003 */
[----:B------:R-:W2:Y:S04]  /*3ab90*/  LDL.LU R2, [R1+0x357c] ;  /* 0x00357c0001027983 */ /* 0x000ea80000300800 */
[----:B------:R-:W3:Y:S04]  /*3aba0*/  LDL.LU R3, [R1+0x3578] ;  /* 0x0035780001037983 */ /* 0x000ee80000300800 */
[----:B----4-:R-:W-:Y:S04]  /*3abb0*/  STL.64 [R1+0x3530], R26 ;  /* 0x0035301a01007387 */ /* 0x010fe80000100a00 */
[----:B--2---:R0:W-:Y:S04]  /*3abc0*/  STL.64 [R1+0x3528], R24 ;  /* 0x0035281801007387 */ /* 0x0041e80000100a00 */
[----:B0-----:R-:W2:Y:S04]  /*3abd0*/  LDL.LU R24, [R1+0x430] ;  /* 0x0004300001187983 */ /* 0x001ea80000300800 */
[----:B------:R-:W2:Y:S04]  /*3abe0*/  LDL.LU R25, [R1+0x434] ;  /* 0x0004340001197983 */ /* 0x000ea80000300800 */
[----:B------:R-:W4:Y:S04]  /*3abf0*/  LDL.LU R26, [R1+0x438] ;  /* 0x00043800011a7983 */ /* 0x000f280000300800 */
[----:B------:R-:W4:Y:S04]  /*3ac00*/  LDL.LU R27, [R1+0x43c] ;  /* 0x00043c00011b7983 */ /* 0x000f280000300800 */
        /* <DEDUP_REMOVED lines=10> */
[----:B------:R-:W2:Y:S04]  /*3acb0*/  LDL.LU R26, [R1+0x468] ;  /* 0x00046800011a7983 */ /* 0x000ea80000300800 */
[----:B------:R-:W2:Y:S04]  /*3acc0*/  LDL.LU R27, [R1+0x46c] ;  /* 0x00046c00011b7983 */ /* 0x000ea80000300800 */
[----:B------:R-:W4:Y:S04]  /*3acd0*/  LDL.LU R16, [R1+0x3c0] ;  /* 0x0003c00001107983 */ /* 0x000f280000300800 */
[----:B------:R-:W4:Y:S04]  /*3ace0*/  LDL.LU R17, [R1+0x3c4] ;  /* 0x0003c40001117983 */ /* 0x000f280000300800 */
[----:B------:R-:W2:Y:S04]  /*3acf0*/  LDL.LU R18, [R1+0x3c8] ;  /* 0x0003c80001127983 */ /* 0x000ea80000300800 */
[----:B------:R-:W2:Y:S01]  /*3ad00*/  LDL.LU R19, [R1+0x3cc] ;  /* 0x0003cc0001137983 */ /* 0x000ea20000300800 */
[----:B------:R-:W0:Y:S01]  /*3ad10*/  S2R R7, SR_TID.X ;  /* 0x0000000000077919 */ /* 0x000e220000002100 */
[----:B------:R-:W1:Y:S01]  /*3ad20*/  S2R R4, SR_TID.X ;  /* 0x0000000000047919 */ /* 0x000e620000002100 */
[C---:B0-----:R-:W-:Y:S01]  /*3ad30*/  LOP3.LUT R6, R7.reuse, 0x7, RZ, 0xc0, !PT ;  /* 0x0000000707067812 */ /* 0x041fe200078ec0ff */
[----:B------:R-:W-:-:S05]  /*3ad40*/  IMAD.SHL.U32 R7, R7, 0x2, RZ ;  /* 0x0000000207077824 */ /* 0x000fca00078e00ff */
[----:B------:R-:W-:Y:S01]  /*3ad50*/  LOP3.LUT R7, R7, 0x10, RZ, 0xc0, !PT ;  /* 0x0000001007077812 */ /* 0x000fe200078ec0ff */
[----:B------:R-:W-:-:S03]  /*3ad60*/  IMAD R5, R6, 0x210, RZ ;  /* 0x0000021006057824 */ /* 0x000fc600078e02ff */
[----:B-1----:R-:W-:Y:S01]  /*3ad70*/  LOP3.LUT R7, R7, 0x20, R4, 0xf8, !PT ;  /* 0x0000002007077812 */ /* 0x002fe200078ef804 */
[----:B------:R-:W-:-:S03]  /*3ad80*/  IMAD.SHL.U32 R6, R4, 0x100, RZ ;  /* 0x0000010004067824 */ /* 0x000fc600078e00ff */
[----:B------:R-:W-:Y:S01]  /*3ad90*/  LOP3.LUT R7, R5, R7, RZ, 0x3c, !PT ;  /* 0x0000000705077212 */ /* 0x000fe200078e3cff */
[----:B--2---:R0:W-:Y:S04]  /*3ada0*/  STL.64 [R1+0x34c0], R18 ;  /* 0x0034c01201007387 */ /* 0x0041e80000100a00 */
[----:B----4-:R-:W-:Y:S04]  /*3adb0*/  STL.64 [R1+0x34b8], R16 ;  /* 0x0034b81001007387 */ /* 0x010fe80000100a00 */
[----:B0-----:R-:W2:Y:S04]  /*3adc0*/  LDL.64 R18, [R1+0x18] ;  /* 0x0000180001127983 */ /* 0x001ea80000100a00 */
[----:B------:R-:W4:Y:S04]  /*3add0*/  LDL.LU R12, [R1+0x410] ;  /* 0x00041000010c7983 */ /* 0x000f280000300800 */
[----:B------:R-:W4:Y:S04]  /*3ade0*/  LDL.LU R13, [R1+0x414] ;  /* 0x00041400010d7983 */ /* 0x000f280000300800 */
[----:B------:R-:W4:Y:S04]  /*3adf0*/  LDL.LU R14, [R1+0x418] ;  /* 0x00041800010e7983 */ /* 0x000f280000300800 */
[----:B------:R-:W4:Y:S04]  /*3ae00*/  LDL.LU R15, [R1+0x41c] ;  /* 0x00041c00010f7983 */ /* 0x000f280000300800 */
[----:B------:R0:W-:Y:S04]  /*3ae10*/  STL.64 [R1+0x3388], R10 ;  /* 0x0033880a01007387 */ /* 0x0001e80000100a00 */
[----:B------:R-:W-:Y:S04]  /*3ae20*/  STL.64 [R1+0x3380], R8 ;  /* 0x0033800801007387 */ /* 0x000fe80000100a00 */
[----:B0-----:R-:W2:Y:S01]  /*3ae30*/  LDL.LU.64 R10, [R1+0x68] ;  /* 0x00006800010a7983 */ /* 0x001ea20000300a00 */
[----:B------:R-:W-:-:S06]  /*3ae40*/  LOP3.LUT R7, R7, 0x1000, R6, 0xf8, !PT ;  /* 0x0000100007077812 */ /* 0x000fcc00078ef806 */
[----:B------:R-:W0:Y:S02]  /*3ae50*/  LDSM.16.MT88.4 R4, [R7+UR5+0x6180] ;  /* 0x006180050704783b */ /* 0x000e240008004200 */
[C---:B0-----:R-:W-:Y:S02]  /*3ae60*/  HMMA.16816.F32 R20, R4.reuse, R22, R24 ;  /* 0x000000160414723c */ /* 0x041fe40000001818 */
[----:B--2---:R0:W-:Y:S04]  /*3ae70*/  STL.64 [R1+0x3500], R10 ;  /* 0x0035000a01007387 */ /* 0x0041e80000100a00 */
[----:B------:R-:W2:Y:S04]  /*3ae80*/  LDL.LU R8, [R1+0x400] ;  /* 0x0004000001087983 */ /* 0x000ea80000300800 */
[----:B------:R-:W2:Y:S04]  /*3ae90*/  LDL.LU R9, [R1+0x404] ;  /* 0x0004040001097983 */ /* 0x000ea80000300800 */
[----:B0-----:R-:W2:Y:S04]  /*3aea0*/  LDL.LU R10, [R1+0x408] ;  /* 0x00040800010a7983 */ /* 0x001ea80000300800 */
[----:B------:R-:W2:Y:S04]  /*3aeb0*/  LDL.LU R11, [R1+0x40c] ;  /* 0x00040c00010b7983 */ /* 0x000ea80000300800 */
[----:B------:R-:W2:Y:S04]  /*3aec0*/  LDL.LU.64 R26, [R1+0x3570] ;  /* 0x00357000011a7983 */ /* 0x000ea80000300a00 */
[----:B------:R-:W2:Y:S04]  /*3aed0*/  LDL.LU.64 R24, [R1+0x3568] ;  /* 0x0035680001187983 */ /* 0x000ea80000300a00 */
        /* <DEDUP_REMOVED lines=15> */
[----:B------:R0:W-:Y:S04]  /*3afd0*/  STL.64 [R1+0x34d0], R18 ;  /* 0x0034d01201007387 */ /* 0x0001e80000100a00 */
[----:B0-----:R-:W3:Y:S01]  /*3afe0*/  LDL.64 R18, [R1+0x28] ;  /* 0x0000280001127983 */ /* 0x001ee20000100a00 */
[----:B--2---:R-:W-:Y:S01]  /*3aff0*/  HMMA.16816.F32 R24, R4, R22, R24 ;  /* 0x000000160418723c */ /* 0x004fe20000001818 */
[----:B------:R-:W-:-:S02]  /*3b000*/  IMAD.MOV.U32 R16, RZ, RZ, R22 ;  /* 0x000000ffff107224 */ /* 0x000fc400078e0016 */
[----:B------:R-:W-:Y:S01]  /*3b010*/  IMAD.MOV.U32 R0, RZ, RZ, R23 ;  /* 0x000000ffff007224 */ /* 0x000fe200078e0017 */
[----:B---3--:R0:W-:Y:S04]  /*3b020*/  STL.64 [R1+0x34d8], R18 ;  /* 0x0034d81201007387 */ /* 0x0081e80000100a00 */
[----:B0-----:R-:W2:Y:S11]  /*3b030*/  LDL.64 R18, [R1+0x48] ;  /* 0x0000480001127983 */ /* 0x001eb60000100a00 */
        /* <DEDUP_REMOVED lines=11> */
[----:B------:R0:W-:Y:S04]  /*3b0f0*/  STL.64 [R1+0x34c8], R22 ;  /* 0x0034c81601007387 */ /* 0x0001e80000100a00 */
[----:B------:R-:W2:Y:S04]  /*3b100*/  LDL.LU R20, [R1+0x3d0] ;  /* 0x0003d00001147983 */ /* 0x000ea80000300800 */
[----:B------:R-:W2:Y:S04]  /*3b110*/  LDL.LU R21, [R1+0x3d4] ;  /* 0x0003d40001157983 */ /* 0x000ea80000300800 */
[----:B0-----:R-:W2:Y:S04]  /*3b120*/  LDL.LU R22, [R1+0x3d8] ;  /* 0x0003d80001167983 */ /* 0x001ea80000300800 */
[----:B------:R-:W2:Y:S01]  /*3b130*/  LDL.LU R23, [R1+0x3dc] ;  /* 0x0003dc0001177983 */ /* 0x000ea20000300800 */
[C---:B----4-:R-:W-:Y:S03]  /*3b140*/  HMMA.16816.F32 R12, R4.reuse, R26, R12 ;  /* 0x0000001a040c723c */ /* 0x050fe6000000180c */
        /* <DEDUP_REMOVED lines=9> */
[----:B------:R-:W-:Y:S04]  /*3b1e0*/  STL.64 [R1+0x34b0], R26 ;  /* 0x0034b01a01007387 */ /* 0x000fe80000100a00 */
[----:B---3--:R0:W-:Y:S04]  /*3b1f0*/  STL.64 [R1+0x34a8], R24 ;  /* 0x0034a81801007387 */ /* 0x0081e80000100a00 */
[----:B0-----:R-:W3:Y:S04]  /*3b200*/  LDL.LU R24, [R1+0x360] ;  /* 0x0003600001187983 */ /* 0x001ee80000300800 */
[----:B------:R-:W3:Y:S04]  /*3b210*/  LDL.LU R25, [R1+0x364] ;  /* 0x0003640001197983 */ /* 0x000ee80000300800 */
[----:B------:R-:W3:Y:S04]  /*3b220*/  LDL.LU R26, [R1+0x368] ;  /* 0x00036800011a7983 */ /* 0x000ee80000300800 */
[----:B------:R-:W3:Y:S01]  /*3b230*/  LDL.LU R27, [R1+0x36c] ;  /* 0x00036c00011b7983 */ /* 0x000ee20000300800 */
[----:B----4-:R-:W-:Y:S03]  /*3b240*/  HMMA.16816.F32 R12, R4, R14, R8 ;  /* 0x0000000e040c723c */ /* 0x010fe60000001808 */
[----:B------:R-:W3:-:S15]  /*3b250*/  LDL.LU.64 R10, [R1+0x3500] ;  /* 0x00350000010a7983 */ /* 0x000ede0000300a00 */
[----:B------:R-:W-:Y:S01]  /*3b260*/  NOP ;  /* 0x0000000000007918 */ /* 0x000fe20000000000 */
[----:B------:R-:W-:Y:S04]  /*3b270*/  STL.64 [R1+0x500], R12 ;  /* 0x0005000c01007387 */ /* 0x000fe80000100a00 */
[----:B------:R0:W-:Y:S04]  /*3b280*/  STL.64 [R1+0x508], R14 ;  /* 0x0005080e01007387 */ /* 0x0001e80000100a00 */
[----:B0-----:R-:W2:Y:S04]  /*3b290*/  LDL.LU.64 R14, [R1+0x34f8] ;  /* 0x0034f800010e7983 */ /* 0x001ea80000300a00 */
[----:B------:R-:W2:Y:S01]  /*3b2a0*/  LDL.LU.64 R12, [R1+0x34f0] ;  /* 0x0034f000010c7983 */ /* 0x000ea20000300a00 */
[----:B---3--:R-:W-:Y:S03]  /*3b2b0*/  HMMA.16816.F32 R4, R4, R10, R24 ;  /* 0x0000000a0404723c */ /* 0x008fe60000001818 */
[----:B------:R-:W3:-:S15]  /*3b2c0*/  LDL.LU R24, [R1+0x3b0] ;  /* 0x0003b00001187983 */ /* 0x000ede0000300800 */
[----:B------:R-:W-:Y:S01]  /*3b2d0*/  NOP ;  /* 0x0000000000007918 */ /* 0x000fe20000000000 */
[----:B------:R-:W-:Y:S04]  /*3b2e0*/  STL.64 [R1+0x380], R4 ;  /* 0x0003800401007387 */ /* 0x000fe80000100a00 */
[----:B------:R0:W-:Y:S04]  /*3b2f0*/  STL.64 [R1+0x388], R6 ;  /* 0x0003880601007387 */ /* 0x0001e80000100a00 */
[----:B------:R-:W3:Y:S04]  /*3b300*/  LDL.LU R25, [R1+0x3b4] ;  /* 0x0003b40001197983 */ /* 0x000ee80000300800 */
[----:B------:R-:W3:Y:S04]  /*3b310*/  LDL.LU R26, [R1+0x3b8] ;  /* 0x0003b800011a7983 */ /* 0x000ee80000300800 */
[----:B------:R-:W3:Y:S01]  /*3b320*/  LDL.LU R27, [R1+0x3bc] ;  /* 0x0003bc00011b7983 */ /* 0x000ee20000300800 */
[----:B--2---:R-:W-:Y:S03]  /*3b330*/  HMMA.16816.F32 R20, R12, R18, R20 ;  /* 0x000000120c14723c */ /* 0x004fe60000001814 */
[----:B------:R1:W-:Y:S04]  /*3b340*/  STL.64 [R1+0x3488], R10 ;  /* 0x0034880a01007387 */ /* 0x0003e80000100a00 */
[----:B------:R-:W2:Y:S04]  /*3b350*/  LDL.LU R8, [R1+0x3e0] ;  /* 0x0003e00001087983 */ /* 0x000ea80000300800 */
[----:B------:R-:W2:Y:S01]  /*3b360*/  LDL.LU R9, [R1+0x3e4] ;  /* 0x0003e40001097983 */ /* 0x000ea20000300800 */
[----:B0-----:R-:W-:-:S02]  /*3b370*/  IMAD.MOV.U32 R7, RZ, RZ, R0 ;  /* 0x000000ffff077224 */ /* 0x001fc400078e0000 */
[----:B------:R-:W-:Y:S02]  /*3b380*/  IMAD.MOV.U32 R4, RZ, RZ, R18 ;  /* 0x000000ffff047224 */ /* 0x000fe400078e0012 */
[----:B------:R-:W-:Y:S01]  /*3b390*/  IMAD.MOV.U32 R0, RZ, RZ, R19 ;  /* 0x000000ffff007224 */ /* 0x000fe200078e0013 */
[----:B-1----:R-:W2:Y:S04]  /*3b3a0*/  LDL.LU R10, [R1+0x3e8] ;  /* 0x0003e800010a7983 */ /* 0x002ea80000300800 */
[----:B------:R-:W2:Y:S04]  /*3b3b0*/  LDL.LU R11, [R1+0x3ec] ;  /* 0x0003ec00010b7983 */ /* 0x000ea80000300800 */
[----:B------:R-:W-:Y:S04]  /*3b3c0*/  STL.64 [R1+0x4f0], R20 ;  /* 0x0004f01401007387 */ /* 0x000fe80000100a00 */
[----:B------:R0:W-:Y:S04]  /*3b3d0*/  STL.64 [R1+0x4f8], R22 ;  /* 0x0004f81601007387 */ /* 0x0001e80000100a00 */
[----:B0-----:R-:W4:Y:S04]  /*3b3e0*/  LDL.LU.64 R22, [R1+0x34e8] ;  /* 0x0034e80001167983 */ /* 0x001f280000300a00 */
[----:B------:R-:W4:Y:S04]  /*3b3f0*/  LDL.LU.64 R20, [R1+0x34e0] ;  /* 0x0034e00001147983 */ /* 0x000f280000300a00 */
[----:B------:R-:W2:Y:S02]  /*3b400*/  LDL.LU.64 R18, [R1+0x34d8] ;  /* 0x0034d80001127983 */ /* 0x000ea40000300a00 */
[----:B--2---:R-:W-:Y:S01]  /*3b410*/  HMMA.16816.F32 R8, R12, R18, R8 ;  /* 0x000000120c08723c */ /* 0x004fe20000001808 */
[----:B------:R-:W-:-:S15]  /*3b420*/  IMAD.MOV.U32 R5, RZ, RZ, R19 ;  /* 0x000000ffff057224 */ /* 0x000fde00078e0013 */
[----:B------:R-:W-:-:S03]  /*3b430*/  NOP ;  /* 0x0000000000007918 */ /* 0x000fc60000000000 */
[----:B------:R0:W-:Y:S04]  /*3b440*/  STL.64 [R1+0x4e0], R8 ;  /* 0x0004e00801007387 */ /* 0x0001e80000100a00 */
[----:B------:R1:W-:Y:S01]  /*3b450*/  STL.64 [R1+0x4e8], R10 ;  /* 0x0004e80a01007387 */ /* 0x0003e20000100a00 */
[----:B0-----:R-:W-:-:S03]  /*3b460*/  IMAD.MOV.U32 R8, RZ, RZ, R18 ;  /* 0x000000ffff087224 */ /* 0x001fc600078e0012 */
[----:B------:R-:W4:Y:S01]  /*3b470*/  LDL.LU.64 R18, [R1+0x34d0] ;  /* 0x0034d00001127983 */ /* 0x000f220000300a00 */
[----:B------:R-:W-:Y:S01]  /*3b480*/  IMAD.MOV.U32 R6, RZ, RZ, R16 ;  /* 0x000000ffff067224 */ /* 0x000fe200078e0010 */
[----:B----4-:R-:W-:Y:S01]  /*3b490*/  HMMA.16816.F32 R20, R12, R18, R20 ;  /* 0x000000120c14723c */ /* 0x010fe20000001814 */
[----:B-1----:R-:W-:Y:S02]  /*3b4a0*/  IMAD.MOV.U32 R10, RZ, RZ, R18 ;  /* 0x000000ffff0a7224 */ /* 0x002fe400078e0012 */
[----:B------:R-:W-:-:S15]  /*3b4b0*/  IMAD.MOV.U32 R9, RZ, RZ, R19 ;  /* 0x000000ffff097224 */ /* 0x000fde00078e0013 */
[----:B------:R-:W-:Y:S01]  /*3b4c0*/  NOP ;  /* 0x0000000000007918 */ /* 0x000fe20000000000 */
[----:B------:R-:W-:Y:S04]  /*3b4d0*/  STL.64 [R1+0x4d0], R20 ;  /* 0x0004d01401007387 */ /* 0x000fe80000100a00 */
[----:B------:R0:W-:Y:S04]  /*3b4e0*/  STL.64 [R1+0x4d8], R22 ;  /* 0x0004d81601007387 */ /* 0x0001e80000100a00 */
[----:B0-----:R-:W3:Y:S04]  /*3b4f0*/  LDL.LU.64 R22, [R1+0x34c8] ;  /* 0x0034c80001167983 */ /* 0x001ee80000300a00 */
[----:B------:R-:W2:Y:S04]  /*3b500*/  LDL.LU.64 R18, [R1+0x34c0] ;  /* 0x0034c00001127983 */ /* 0x000ea80000300a00 */
[----:B------:R-:W2:Y:S04]  /*3b510*/  LDL.LU.64 R16, [R1+0x34b8] ;  /* 0x0034b80001107983 */ /* 0x000ea80000300a00 */
[----:B------:R0:W-:Y:S01]  /*3b520*/  STL.64 [R1+0x3438], R6 ;  /* 0x0034380601007387 */ /* 0x0001e20000100a00 */
[----:B--2---:R-:W-:Y:S01]  /*3b530*/  HMMA.16816.F32 R16, R12, R6, R16 ;  /* 0x000000060c10723c */ /* 0x004fe20000001810 */
[----:B0-----:R-:W-:-:S02]  /*3b540*/  IMAD.MOV.U32 R6, RZ, RZ, R10 ;  /* 0x000000ffff067224 */ /* 0x001fc400078e000a */
[----:B------:R-:W-:-:S15]  /*3b550*/  IMAD.MOV.U32 R7, RZ, RZ, R9 ;  /* 0x000000ffff077224 */ /* 0x000fde00078e0009 */
[----:B------:R-:W-:Y:S01]  /*3b560*/  NOP ;  /* 0x0000000000007918 */ /* 0x000fe20000000000 */
[----:B------:R-:W-:Y:S04]  /*3b570*/  STL.64 [R1+0x4c0], R16 ;  /* 0x0004c01001007387 */ /* 0x000fe80000100a00 */
[----:B------:R-:W-:Y:S04]  /*3b580*/  STL.64 [R1+0x4c8], R18 ;  /* 0x0004c81201007387 */ /* 0x000fe80000100a00 */
[----:B------:R0:W-:Y:S04]  /*3b590*/  STL.64 [R1+0x3448], R6 ;  /* 0x0034480601007387 */ /* 0x0001e80000100a00 */
[----:B------:R-:W2:Y:S01]  /*3b5a0*/  LDL.LU.64 R10, [R1+0x58] ;  /* 0x00005800010a7983 */ /* 0x000ea20000300a00 */
[----:B0-----:R-:W-:-:S03]  /*3b5b0*/  IMAD.MOV.U32 R6, RZ, RZ, R8 ;  /* 0x000000ffff067224 */ /* 0x001fc600078e0008 */
[----:B--2---:R0:W-:Y:S04]  /*3b5c0*/  STL.64 [R1+0x34a0], R10 ;  /* 0x0034a00a01007387 */ /* 0x0041e80000100a00 */
[----:B------:R-:W2:Y:S04]  /*3b5d0*/  LDL.LU R8, [R1+0x3a0] ;  /* 0x0003a00001087983 */ /* 0x000ea80000300800 */
[----:B------:R-:W2:Y:S04]  /*3b5e0*/  LDL.LU R9, [R1+0x3a4] ;  /* 0x0003a40001097983 */ /* 0x000ea80000300800 */
[----:B0-----:R-:W2:Y:S04]  /*3b5f0*/  LDL.LU R10, [R1+0x3a8] ;  /* 0x0003a800010a7983 */ /* 0x001ea80000300800 */
[----:B------:R-:W2:Y:S04]  /*3b600*/  LDL.LU R11, [R1+0x3ac] ;  /* 0x0003ac00010b7983 */ /* 0x000ea80000300800 */
[----:B------:R-:W4:Y:S04]  /*3b610*/  LDL.LU R16, [R1+0x2b0] ;  /* 0x0002b00001107983 */ /* 0x000f280000300800 */
[----:B------:R-:W4:Y:S04]  /*3b620*/  LDL.LU R17, [R1+0x2b4] ;  /* 0x0002b40001117983 */ /* 0x000f280000300800 */
[----:B------:R-:W2:Y:S04]  /*3b630*/  LDL.LU R18, [R1+0x2b8] ;  /* 0x0002b80001127983 */ /* 0x000ea80000300800 */
[----:B------:R-:W2:Y:S01]  /*3b640*/  LDL.LU R19, [R1+0x2bc] ;  /* 0x0002bc0001137983 */ /* 0x000ea20000300800 */
[----:B---3--:R-:W-:Y:S01]  /*3b650*/  HMMA.16816.F32 R24, R12, R22, R24 ;  /* 0x000000160c18723c */ /* 0x008fe20000001818 */
[----:B------:R-:W-:-:S02]  /*3b660*/  IMAD.MOV.U32 R7, RZ, RZ, R5 ;  /* 0x000000ffff077224 */ /* 0x000fc400078e0005 */
[----:B--2---:R-:W-:Y:S04]  /*3b670*/  STL.64 [R1+0x3498], R18 ;  /* 0x0034981201007387 */ /* 0x004fe80000100a00 */
[----:B----4-:R0:W-:Y:S04]  /*3b680*/  STL.64 [R1+0x3490], R16 ;  /* 0x0034901001007387 */ /* 0x0101e80000100a00 */
[----:B0-----:R-:W2:Y:S04]  /*3b690*/  LDL.LU R16, [R1+0x390] ;  /* 0x0003900001107983 */ /* 0x001ea80000300800 */
[----:B------:R-:W2:Y:S04]  /*3b6a0*/  LDL.LU R17, [R1+0x394] ;  /* 0x0003940001117983 */ /* 0x000ea80000300800 */
[----:B------:R-:W2:Y:S04]  /*3b6b0*/  LDL.LU R18, [R1+0x398] ;  /* 0x0003980001127983 */ /* 0x000ea80000300800 */
[----:B------:R-:W2:Y:S04]  /*3b6c0*/  LDL.LU R19, [R1+0x39c] ;  /* 0x00039c0001137983 */ /* 0x000ea80000300800 */
[----:B------:R-:W-:Y:S04]  /*3b6d0*/  STL.64 [R1+0x3460], R6 ;  /* 0x0034600601007387 */ /* 0x000fe80000100a00 */
[----:B------:R-:W-:Y:S04]  /*3b6e0*/  STL.64 [R1+0x4b0], R24 ;  /* 0x0004b01801007387 */ /* 0x000fe80000100a00 */
[----:B------:R0:W-:Y:S04]  /*3b6f0*/  STL.64 [R1+0x4b8], R26 ;  /* 0x0004b81a01007387 */ /* 0x0001e80000100a00 */
[----:B0-----:R-:W3:Y:S04]  /*3b700*/  LDL.LU.64 R26, [R1+0x34b0] ;  /* 0x0034b000011a7983 */ /* 0x001ee80000300a00 */
[----:B------:R-:W4:Y:S04]  /*3b710*/  LDL.LU.64 R24, [R1+0x34a8] ;  /* 0x0034a80001187983 */ /* 0x000f280000300a00 */
        /* <DEDUP_REMOVED lines=21> */
[----:B------:R-:W-:Y:S04]  /*3b870*/  STL.64 [R1+0x3430], R26 ;  /* 0x0034301a01007387 */ /* 0x000fe80000100a00 */
[----:B----4-:R0:W-:Y:S01]  /*3b880*/  STL.64 [R1+0x3428], R24 ;  /* 0x0034281801007387 */ /* 0x0101e20000100a00 */
[----:B------:R-:W-:-:S02]  /*3b890*/  IMAD.MOV.U32 R6, RZ, RZ, R4 ;  /* 0x000000ffff067224 */ /* 0x000fc400078e0004 */
[----:B------:R-:W-:Y:S01]  /*3b8a0*/  IMAD.MOV.U32 R7, RZ, RZ, R0 ;  /* 0x000000ffff077224 */ /* 0x000fe200078e0000 */
[----:B0-----:R-:W4:Y:S04]  /*3b8b0*/  LDL.LU R24, [R1+0x260] ;  /* 0x0002600001187983 */ /* 0x001f280000300800 */
[----:B------:R-:W4:Y:S04]  /*3b8c0*/  LDL.LU R25, [R1+0x264] ;  /* 0x0002640001197983 */ /* 0x000f280000300800 */
[----:B------:R-:W4:Y:S04]  /*3b8d0*/  LDL.LU R26, [R1+0x268] ;  /* 0x00026800011a7983 */ /* 0x000f280000300800 */
[----:B------:R-:W4:Y:S01]  /*3b8e0*/  LDL.LU R27, [R1+0x26c] ;  /* 0x00026c00011b7983 */ /* 0x000f220000300800 */
        /* <DEDUP_REMOVED lines=10> */
[----:B------:R-:W2:Y:S04]  /*3b990*/  LDL.LU.64 R18, [R1+0x3480] ;  /* 0x0034800001127983 */ /* 0x000ea80000300a00 */
[----:B------:R-:W2:Y:S04]  /*3b9a0*/  LDL.LU.64 R16, [R1+0x3478] ;  /* 0x0034780001107983 */ /* 0x000ea80000300a00 */
[----:B------:R0:W-:Y:S04]  /*3b9b0*/  STL.64 [R1+0x3420], R10 ;  /* 0x0034200a01007387 */ /* 0x0001e80000100a00 */
[----:B------:R-:W3:Y:S05]  /*3b9c0*/  LDL.LU R8, [R1+0x270] ;  /* 0x0002700001087983 */ /* 0x000eea0000300800 */
[----:B------:R-:W-:Y:S04]  /*3b9d0*/  STL.64 [R1+0x2b0], R12 ;  /* 0x0002b00c01007387 */ /* 0x000fe80000100a00 */
[----:B------:R1:W-:Y:S04]  /*3b9e0*/  STL.64 [R1+0x2b8], R14 ;  /* 0x0002b80e01007387 */ /* 0x0003e80000100a00 */
[----:B------:R-:W3:Y:S04]  /*3b9f0*/  LDL.LU R9, [R1+0x274] ;  /* 0x0002740001097983 */ /* 0x000ee80000300800 */
[----:B0-----:R-:W3:Y:S04]  /*3ba00*/  LDL.LU R10, [R1+0x278] ;  /* 0x00027800010a7983 */ /* 0x001ee80000300800 */
[----:B------:R-:W3:Y:S01]  /*3ba10*/  LDL.LU R11, [R1+0x27c] ;  /* 0x00027c00010b7983 */ /* 0x000ee20000300800 */
[----:B-1----:R-:W-:-:S02]  /*3ba20*/  IMAD.MOV.U32 R14, RZ, RZ, R4 ;  /* 0x000000ffff0e7224 */ /* 0x002fc400078e0004 */
[----:B--2---:R-:W-:Y:S01]  /*3ba30*/  HMMA.16816.F32 R4, R16, R6, R20 ;  /* 0x000000061004723c */ /* 0x004fe20000001814 */
[----:B------:R-:W2:Y:S04]  /*3ba40*/  LDL.LU.64 R22, [R1+0x3470] ;  /* 0x0034700001167983 */ /* 0x000ea80000300a00 */
[----:B------:R-:W2:-:S14]  /*3ba50*/  LDL.LU.64 R20, [R1+0x3468] ;  /* 0x0034680001147983 */ /* 0x000e9c0000300a00 */
        /* <DEDUP_REMOVED lines=9> */
[----:B--2---:R-:W-:Y:S02]  /*3baf0*/  HMMA.16816.F32 R4, R16, R6, R20 ;  /* 0x000000061004723c */ /* 0x004fe40000001814 */
[----:B------:R-:W4:-:S15]  /*3bb00*/  LDL.LU.64 R22, [R1+0x3440] ;  /* 0x0034400001167983 */ /* 0x000f1e0000300a00 */
[----:B------:R-:W-:Y:S02]  /*3bb10*/  NOP ;  /* 0x0000000000007918 */ /* 0x000fe40000000000 */
[----:B------:R-:W-:Y:S04]  /*3bb20*/  STL.64 [R1+0x280], R4 ;  /* 0x0002800401007387 */ /* 0x000fe80000100a00 */
[----:B------:R0:W-:Y:S04]  /*3bb30*/  STL.64 [R1+0x288], R6 ;  /* 0x0002880601007387 */ /* 0x0001e80000100a00 */
[----:B0-----:R-:W3:Y:S01]  /*3bb40*/  LDL.LU.64 R6, [R1+0x3438] ;  /* 0x0034380001067983 */ /* 0x001ee20000300a00 */
[C---:B----4-:R-:W-:Y:S08]  /*3bb50*/  HMMA.16816.F32 R24, R16.reuse, R22, R24 ;  /* 0x000000161018723c */ /* 0x050ff00000001818 */
[----:B---3--:R-:W-:-:S15]  /*3bb60*/  HMMA.16816.F32 R8, R16, R6, R8 ;  /* 0x000000061008723c */ /* 0x008fde0000001808 */
[----:B------:R-:W-:-:S04]  /*3bb70*/  NOP ;  /* 0x0000000000007918 */ /* 0x000fc80000000000 */
[----:B------:R0:W-:Y:S04]  /*3bb80*/  STL.64 [R1+0x270], R8 ;  /* 0x0002700801007387 */ /* 0x0001e80000100a00 */
[----:B------:R1:W-:Y:S04]  /*3bb90*/  STL.64 [R1+0x278], R10 ;  /* 0x0002780a01007387 */ /* 0x0003e80000100a00 */
[----:B0-----:R-:W2:Y:S04]  /*3bba0*/  LDL.LU R8, [R1+0x240] ;  /* 0x0002400001087983 */ /* 0x001ea80000300800 */
[----:B------:R-:W2:Y:S04]  /*3bbb0*/  LDL.LU R9, [R1+0x244] ;  /* 0x0002440001097983 */ /* 0x000ea80000300800 */
[----:B-1----:R-:W2:Y:S04]  /*3bbc0*/  LDL.LU R10, [R1+0x248] ;  /* 0x00024800010a7983 */ /* 0x002ea80000300800 */
[----:B------:R-:W2:Y:S04]  /*3bbd0*/  LDL.LU R11, [R1+0x24c] ;  /* 0x00024c00010b7983 */ /* 0x000ea80000300800 */
[----:B------:R0:W-:Y:S04]  /*3bbe0*/  STL.64 [R1+0x3400], R6 ;  /* 0x0034000601007387 */ /* 0x0001e80000100a00 */
[----:B------:R-:W3:Y:S04]  /*3bbf0*/  LDL.LU R4, [R1+0x250] ;  /* 0x0002500001047983 */ /* 0x000ee80000300800 */
[----:B------:R-:W3:Y:S04]  /*3bc00*/  LDL.LU R5, [R1+0x254] ;  /* 0x0002540001057983 */ /* 0x000ee80000300800 */
[----:B0-----:R-:W3:Y:S04]  /*3bc10*/  LDL.LU R6, [R1+0x258] ;  /* 0x0002580001067983 */ /* 0x001ee80000300800 */
[----:B------:R-:W3:Y:S04]  /*3bc20*/  LDL.LU R7, [R1+0x25c] ;  /* 0x00025c0001077983 */ /* 0x000ee80000300800 */
[----:B------:R-:W-:Y:S04]  /*3bc30*/  STL.64 [R1+0x260], R24 ;  /* 0x0002601801007387 */ /* 0x000fe80000100a00 */
[----:B------:R0:W-:Y:S04]  /*3bc40*/  STL.64 [R1+0x268], R26 ;  /* 0x0002681a01007387 */ /* 0x0001e80000100a00 */
[----:B0-----:R-:W3:Y:S04]  /*3bc50*/  LDL.LU.64 R26, [R1+0x3430] ;  /* 0x00343000011a7983 */ /* 0x001ee80000300a00 */
[----:B------:R-:W4:Y:S01]  /*3bc60*/  LDL.LU.64 R24, [R1+0x3428] ;  /* 0x0034280001187983 */ /* 0x000f220000300a00 */
[----:B------:R-:W-:-:S03]  /*3bc70*/  IMAD.MOV.U32 R15, RZ, RZ, R0 ;  /* 0x000000ffff0f7224 */ /* 0x000fc600078e0000 */
[----:B------:R-:W2:Y:S01]  /*3bc80*/  LDL.LU R20, [R1+0x190] ;  /* 0x0001900001147983 */ /* 0x000ea20000300800 */
[----:B------:R-:W-:-:S03]  /*3bc90*/  IMAD.MOV.U32 R0, RZ, RZ, R22 ;  /* 0x000000ffff007224 */ /* 0x000fc600078e0016 */
[----:B------:R-:W2:Y:S01]  /*3bca0*/  LDL.LU R21, [R1+0x194] ;  /* 0x0001940001157983 */ /* 0x000ea20000300800 */
[----:B------:R-:W-:-:S03]  /*3bcb0*/  IMAD.MOV.U32 R29, RZ, RZ, R23 ;  /* 0x000000ffff1d7224 */ /* 0x000fc600078e0017 */
[----:B------:R-:W2:Y:S04]  /*3bcc0*/  LDL.LU R22, [R1+0x198] ;  /* 0x0001980001167983 */ /* 0x000ea80000300800 */
[----:B------:R-:W2:Y:S01]  /*3bcd0*/  LDL.LU R23, [R1+0x19c] ;  /* 0x00019c0001177983 */ /* 0x000ea20000300800 */
[----:B---3--:R-:W-:Y:S03]  /*3bce0*/  HMMA.16816.F32 R4, R16, R26, R4 ;  /* 0x0000001a1004723c */ /* 0x008fe60000001804 */
[----:B------:R-:W-:Y:S04]  /*3bcf0*/  STL.64 [R1+0x33b0], R26 ;  /* 0x0033b01a01007387 */ /* 0x000fe80000100a00 */
[----:B----4-:R0:W-:-:S12]  /*3bd00*/  STL.64 [R1+0x33a8], R24 ;  /* 0x0033a81801007387 */ /* 0x0101d80000100a00 */
[----:B------:R1:W-:Y:S04]  /*3bd10*/  STL.64 [R1+0x250], R4 ;  /* 0x0002500401007387 */ /* 0x0003e80000100a00 */
[----:B------:R3:W-:Y:S04]  /*3bd20*/  STL.64 [R1+0x258], R6 ;  /* 0x0002580601007387 */ /* 0x0007e80000100a00 */
[----:B0-----:R-:W4:Y:S04]  /*3bd30*/  LDL.LU R24, [R1+0x130] ;  /* 0x0001300001187983 */ /* 0x001f280000300800 */
[----:B------:R-:W4:Y:S04]  /*3bd40*/  LDL.LU R25, [R1+0x134] ;  /* 0x0001340001197983 */ /* 0x000f280000300800 */
[----:B------:R-:W2:Y:S04]  /*3bd50*/  LDL.LU R26, [R1+0x138] ;  /* 0x00013800011a7983 */ /* 0x000ea80000300800 */
[----:B------:R-:W2:Y:S04]  /*3bd60*/  LDL.LU R27, [R1+0x13c] ;  /* 0x00013c00011b7983 */ /* 0x000ea80000300800 */
[----:B-1----:R-:W4:Y:S04]  /*3bd70*/  LDL.LU R4, [R1+0x170] ;  /* 0x0001700001047983 */ /* 0x002f280000300800 */
[----:B------:R-:W4:Y:S04]  /*3bd80*/  LDL.LU R5, [R1+0x174] ;  /* 0x0001740001057983 */ /* 0x000f280000300800 */
[----:B---3--:R-:W3:Y:S04]  /*3bd90*/  LDL.LU R6, [R1+0x178] ;  /* 0x0001780001067983 */ /* 0x008ee80000300800 */
[----:B------:R-:W3:Y:S04]  /*3bda0*/  LDL.LU R7, [R1+0x17c] ;  /* 0x00017c0001077983 */ /* 0x000ee80000300800 */
[----:B--2---:R-:W-:Y:S04]  /*3bdb0*/  STL.64 [R1+0x33c0], R26 ;  /* 0x0033c01a01007387 */ /* 0x004fe80000100a00 */
[----:B----4-:R0:W-:Y:S04]  /*3bdc0*/  STL.64 [R1+0x33b8], R24 ;  /* 0x0033b81801007387 */ /* 0x0101e80000100a00 */
[----:B0-----:R-:W2:Y:S04]  /*3bdd0*/  LDL.LU R24, [R1+0x140] ;  /* 0x0001400001187983 */ /* 0x001ea80000300800 */
[----:B------:R-:W2:Y:S04]  /*3bde0*/  LDL.LU R25, [R1+0x144] ;  /* 0x0001440001197983 */ /* 0x000ea80000300800 */
[----:B------:R-:W4:Y:S04]  /*3bdf0*/  LDL.LU R26, [R1+0x148] ;  /* 0x00014800011a7983 */ /* 0x000f280000300800 */
[----:B------:R-:W4:Y:S04]  /*3be00*/  LDL.LU R27, [R1+0x14c] ;  /* 0x00014c00011b7983 */ /* 0x000f280000300800 */
[----:B----4-:R0:W-:Y:S04]  /*3be10*/  STL.64 [R1+0x33d0], R26 ;  /* 0x0033d01a01007387 */ /* 0x0101e80000100a00 */
[----:B--2---:R-:W-:Y:S04]  /*3be20*/  STL.64 [R1+0x33c8], R24 ;  /* 0x0033c81801007387 */ /* 0x004fe80000100a00 */
[----:B0-----:R-:W2:Y:S01]  /*3be30*/  LDL.LU.64 R26, [R1+0x18] ;  /* 0x00001800011a7983 */ /* 0x001ea20000300a00 */
[C---:B------:R-:W-:Y:S03]  /*3be40*/  HMMA.16816.F32 R8, R16.reuse, R14, R8 ;  /* 0x0000000e1008723c */ /* 0x040fe60000001808 */
[----:B--2---:R0:W-:Y:S04]  /*3be50*/  STL.64 [R1+0x33e8], R26 ;  /* 0x0033e81a01007387 */ /* 0x0041e80000100a00 */
[----:B0-----:R-:W2:Y:S04]  /*3be60*/  LDL.LU.64 R26, [R1+0x28] ;  /* 0x00002800011a7983 */ /* 0x001ea80000300a00 */
[----:B--2---:R0:W-:Y:S04]  /*3be70*/  STL.64 [R1+0x33f8], R26 ;  /* 0x0033f81a01007387 */ /* 0x0041e80000100a00 */
[----:B0-----:R-:W3:Y:S04]  /*3be80*/  LDL.LU.64 R26, [R1+0x48] ;  /* 0x00004800011a7983 */ /* 0x001ee80000300a00 */
[----:B------:R-:W-:Y:S04]  /*3be90*/  STL.64 [R1+0x240], R8 ;  /* 0x0002400801007387 */ /* 0x000fe80000100a00 */
[----:B------:R0:W-:Y:S04]  /*3bea0*/  STL.64 [R1+0x248], R10 ;  /* 0x0002480a01007387 */ /* 0x0001e80000100a00 */
[----:B0-----:R-:W2:Y:S04]  /*3beb0*/  LDL.LU.64 R10, [R1+0x3420] ;  /* 0x00342000010a7983 */ /* 0x001ea80000300a00 */
[----:B------:R0:W-:Y:S04]  /*3bec0*/  STL.64 [R1+0x33f0], R14 ;  /* 0x0033f00e01007387 */ /* 0x0001e80000100a00 */
[----:B------:R-:W4:Y:S04]  /*3bed0*/  LDL.LU R12, [R1+0x160] ;  /* 0x00016000010c7983 */ /* 0x000f280000300800 */
[----:B------:R-:W4:Y:S04]  /*3bee0*/  LDL.LU R13, [R1+0x164] ;  /* 0x00016400010d7983 */ /* 0x000f280000300800 */
[----:B0-----:R-:W4:Y:S04]  /*3bef0*/  LDL.LU R14, [R1+0x168] ;  /* 0x00016800010e7983 */ /* 0x001f280000300800 */
[----:B------:R-:W4:Y:S01]  /*3bf00*/  LDL.LU R15, [R1+0x16c] ;  /* 0x00016c00010f7983 */ /* 0x000f220000300800 */
[----:B--2---:R-:W-:Y:S03]  /*3bf10*/  HMMA.16816.F32 R16, R16, R10, R20 ;  /* 0x0000000a1010723c */ /* 0x004fe60000001814 */
[----:B------:R-:W3:Y:S04]  /*3bf20*/  LDL.LU.64 R22, [R1+0x3418] ;  /* 0x0034180001167983 */ /* 0x000ee80000300a00 */
[----:B------:R-:W3:Y:S04]  /*3bf30*/  LDL.LU.64 R20, [R1+0x3410] ;  /* 0x0034100001147983 */ /* 0x000ee80000300a00 */
[----:B------:R0:W-:Y:S04]  /*3bf40*/  STL.64 [R1+0x33a0], R10 ;  /* 0x0033a00a01007387 */ /* 0x0001e80000100a00 */
[----:B------:R-:W2:Y:S04]  /*3bf50*/  LDL.LU R8, [R1+0x120] ;  /* 0x0001200001087983 */ /* 0x000ea80000300800 */
[----:B------:R-:W-:Y:S04]  /*3bf60*/  STL.64 [R1+0x190], R16 ;  /* 0x0001901001007387 */ /* 0x000fe80000100a00 */
[----:B------:R1:W-:Y:S04]  /*3bf70*/  STL.64 [R1+0x198], R18 ;  /* 0x0001981201007387 */ /* 0x0003e80000100a00 */
[----:B------:R-:W2:Y:S04]  /*3bf80*/  LDL.LU R9, [R1+0x124] ;  /* 0x0001240001097983 */ /* 0x000ea80000300800 */
[----:B0-----:R-:W2:Y:S04]  /*3bf90*/  LDL.LU R10, [R1+0x128] ;  /* 0x00012800010a7983 */ /* 0x001ea80000300800 */
[----:B------:R-:W2:Y:S01]  /*3bfa0*/  LDL.LU R11, [R1+0x12c] ;  /* 0x00012c00010b7983 */ /* 0x000ea20000300800 */
[----:B-1----:R-:W-:Y:S01]  /*3bfb0*/  IMAD.MOV.U32 R18, RZ, RZ, R0 ;  /* 0x000000ffff127224 */ /* 0x002fe200078e0000 */
[----:B---3--:R-:W-:Y:S02]  /*3bfc0*/  HMMA.16816.F32 R4, R20, R26, R4 ;  /* 0x0000001a1404723c */ /* 0x008fe40000001804 */
[----:B--2---:R-:W-:Y:S04]  /*3bfd0*/  STL.64 [R1+0x33e0], R10 ;  /* 0x0033e00a01007387 */ /* 0x004fe80000100a00 */
[----:B------:R0:W-:Y:S04]  /*3bfe0*/  STL.64 [R1+0x33d8], R8 ;  /* 0x0033d80801007387 */ /* 0x0001e80000100a00 */
[----:B0-----:R-:W2:Y:S04]  /*3bff0*/  LDL.LU R8, [R1+0x150] ;  /* 0x0001500001087983 */ /* 0x001ea80000300800 */
[----:B------:R-:W2:Y:S04]  /*3c000*/  LDL.LU R9, [R1+0x154] ;  /* 0x0001540001097983 */ /* 0x000ea80000300800 */
[----:B------:R-:W2:Y:S04]  /*3c010*/  LDL.LU R10, [R1+0x158] ;  /* 0x00015800010a7983 */ /* 0x000ea80000300800 */
[----:B------:R-:W2:Y:S04]  /*3c020*/  LDL.LU R11, [R1+0x15c] ;  /* 0x00015c00010b7983 */ /* 0x000ea80000300800 */
[----:B------:R-:W3:Y:S04]  /*3c030*/  LDL.LU R0, [R1+0x3408] ;  /* 0x0034080001007983 */ /* 0x000ee80000300800 */
[----:B------:R0:W-:Y:S04]  /*3c040*/  STL.64 [R1+0x170], R4 ;  /* 0x0001700401007387 */ /* 0x0001e80000100a00 */
[----:B------:R1:W-:Y:S01]  /*3c050*/  STL.64 [R1+0x178], R6 ;  /* 0x0001780601007387 */ /* 0x0003e20000100a00 */
[----:B0-----:R-:W-:-:S03]  /*3c060*/  IMAD.MOV.U32 R5, RZ, RZ, R26 ;  /* 0x000000ffff057224 */ /* 0x001fc600078e001a */
[----:B-1----:R-:W2:Y:S01]  /*3c070*/  LDL.LU.64 R6, [R1+0x3400] ;  /* 0x0034000001067983 */ /* 0x002ea20000300a00 */
[----:B------:R-:W-:-:S03]  /*3c080*/  IMAD.MOV.U32 R4, RZ, RZ, R27 ;  /* 0x000000ffff047224 */ /* 0x000fc600078e001b */
[----:B------:R-:W4:Y:S02]  /*3c090*/  LDL.LU.64 R26, [R1+0x33f8] ;  /* 0x0033f800011a7983 */ /* 0x000f240000300a00 */
[----:B----4-:R-:W-:-:S15]  /*3c0a0*/  HMMA.16816.F32 R12, R20, R26, R12 ;  /* 0x0000001a140c723c */ /* 0x010fde000000180c */
[----:B------:R-:W-:-:S04]  /*3c0b0*/  NOP ;  /* 0x0000000000007918 */ /* 0x000fc80000000000 */
[----:B------:R0:W-:Y:S04]  /*3c0c0*/  STL.64 [R1+0x160], R12 ;  /* 0x0001600c01007387 */ /* 0x0001e80000100a00 */
[----:B------:R1:W-:Y:S01]  /*3c0d0*/  STL.64 [R1+0x168], R14 ;  /* 0x0001680e01007387 */ /* 0x0003e20000100a00 */
[----:B0-----:R-:W-:-:S03]  /*3c0e0*/  IMAD.MOV.U32 R13, RZ, RZ, R26 ;  /* 0x000000ffff0d7224 */ /* 0x001fc600078e001a */
[----:B-1----:R-:W4:Y:S01]  /*3c0f0*/  LDL.LU.64 R14, [R1+0x33f0] ;  /* 0x0033f000010e7983 */ /* 0x002f220000300a00 */
[----:B------:R-:W-:-:S03]  /*3c100*/  IMAD.MOV.U32 R12, RZ, RZ, R27 ;  /* 0x000000ffff0c7224 */ /* 0x000fc600078e001b */
[----:B------:R-:W2:Y:S02]  /*3c110*/  LDL.LU.64 R26, [R1+0x33e8] ;  /* 0x0033e800011a7983 */ /* 0x000ea40000300a00 */
        /* <DEDUP_REMOVED lines=12> */
[----:B------:R-:W-:Y:S04]  /*3c1e0*/  STL.64 [R1+0x140], R24 ;  /* 0x0001401801007387 */ /* 0x000fe80000100a00 */
[----:B------:R0:W-:Y:S04]  /*3c1f0*/  STL.64 [R1+0x148], R26 ;  /* 0x0001481a01007387 */ /* 0x0001e80000100a00 */
[----:B0-----:R-:W2:Y:S04]  /*3c200*/  LDL.LU.64 R26, [R1+0x33c0] ;  /* 0x0033c000011a7983 */ /* 0x001ea80000300a00 */
[----:B------:R-:W2:Y:S01]  /*3c210*/  LDL.LU.64 R24, [R1+0x33b8] ;  /* 0x0033b80001187983 */ /* 0x000ea20000300a00 */
[----:B------:R-:W-:-:S03]  /*3c220*/  IMAD.MOV.U32 R19, RZ, RZ, R29 ;  /* 0x000000ffff137224 */ /* 0x000fc600078e001d */
[----:B------:R0:W-:Y:S02]  /*3c230*/  STL.64 [R1+0x3338], R6 ;  /* 0x0033380601007387 */ /* 0x0001e40000100a00 */
[----:B0-----:R-:W-:Y:S02]  /*3c240*/  IMAD.MOV.U32 R6, RZ, RZ, R17 ;  /* 0x000000ffff067224 */ /* 0x001fe400078e0011 */
[----:B------:R-:W-:-:S05]  /*3c250*/  IMAD.MOV.U32 R7, RZ, RZ, R16 ;  /* 0x000000ffff077224 */ /* 0x000fca00078e0010 */
[----:B------:R0:W-:Y:S02]  /*3c260*/  STL.64 [R1+0x3350], R6 ;  /* 0x0033500601007387 */ /* 0x0001e40000100a00 */
[----:B0-----:R-:W-:Y:S02]  /*3c270*/  IMAD.MOV.U32 R6, RZ, RZ, R13 ;  /* 0x000000ffff067224 */ /* 0x001fe400078e000d */
[----:B------:R-:W-:-:S05]  /*3c280*/  IMAD.MOV.U32 R7, RZ, RZ, R12 ;  /* 0x000000ffff077224 */ /* 0x000fca00078e000c */
[----:B------:R-:W-:Y:S01]  /*3c290*/  STL.64 [R1+0x3368], R6 ;  /* 0x0033680601007387 */ /* 0x000fe20000100a00 */
[----:B--2---:R-:W-:-:S15]  /*3c2a0*/  HMMA.16816.F32 R24, R20, R18, R24 ;  /* 0x000000121418723c */ /* 0x004fde0000001818 */
[----:B------:R-:W-:-:S04]  /*3c2b0*/  NOP ;  /* 0x0000000000007918 */ /* 0x000fc80000000000 */
[----:B------:R-:W-:Y:S04]  /*3c2c0*/  STL.64 [R1+0x130], R24 ;  /* 0x0001301801007387 */ /* 0x000fe80000100a00 */
[----:B------:R0:W-:Y:S04]  /*3c2d0*/  STL.64 [R1+0x138], R26 ;  /* 0x0001381a01007387 */ /* 0x0001e80000100a00 */
[----:B0-----:R-:W2:Y:S04]  /*3c2e0*/  LDL.LU.64 R26, [R1+0x33b0] ;  /* 0x0033b000011a7983 */ /* 0x001ea80000300a00 */
[----:B------:R-:W3:Y:S04]  /*3c2f0*/  LDL.LU.64 R24, [R1+0x33a8] ;  /* 0x0033a80001187983 */ /* 0x000ee80000300a00 */
[----:B------:R2:W-:Y:S02]  /*3c300*/  STL.64 [R1+0x3330], R18 ;  /* 0x0033301201007387 */ /* 0x0005e40000100a00 */
[----:B--2---:R-:W-:Y:S02]  /*3c310*/  HMMA.16816.F32 R16, R20, R26, R8 ;  /* 0x0000001a1410723c */ /* 0x004fe40000001808 */
[----:B------:R-:W4:-:S15]  /*3c320*/  LDL.LU R8, [R1+0x110] ;  /* 0x0001100001087983 */ /* 0x000f1e0000300800 */
[----:B------:R-:W-:Y:S02]  /*3c330*/  NOP ;  /* 0x0000000000007918 */ /* 0x000fe40000000000 */
[----:B------:R0:W-:Y:S04]  /*3c340*/  STL.64 [R1+0x120], R16 ;  /* 0x0001201001007387 */ /* 0x0001e80000100a00 */
[----:B------:R1:W-:Y:S04]  /*3c350*/  STL.64 [R1+0x128], R18 ;  /* 0x0001281201007387 */ /* 0x0003e80000100a00 */
[----:B------:R-:W4:Y:S04]  /*3c360*/  LDL.LU R9, [R1+0x114] ;  /* 0x0001140001097983 */ /* 0x000f280000300800 */
[----:B------:R-:W4:Y:S04]  /*3c370*/  LDL.LU R10, [R1+0x118] ;  /* 0x00011800010a7983 */ /* 0x000f280000300800 */
[----:B------:R-:W4:Y:S04]  /*3c380*/  LDL.LU R11, [R1+0x11c] ;  /* 0x00011c00010b7983 */ /* 0x000f280000300800 */
[----:B0-----:R-:W2:Y:S04]  /*3c390*/  LDL.LU R16, [R1+0xb0] ;  /* 0x0000b00001107983 */ /* 0x001ea80000300800 */
[----:B------:R-:W2:Y:S04]  /*3c3a0*/  LDL.LU R17, [R1+0xb4] ;  /* 0x0000b40001117983 */ /* 0x000ea80000300800 */
[----:B-1----:R-:W2:Y:S04]  /*3c3b0*/  LDL.LU R18, [R1+0xb8] ;  /* 0x0000b80001127983 */ /* 0x002ea80000300800 */
[----:B------:R-:W2:Y:S04]  /*3c3c0*/  LDL.LU R19, [R1+0xbc] ;  /* 0x0000bc0001137983 */ /* 0x000ea80000300800 */
[----:B------:R-:W-:Y:S04]  /*3c3d0*/  STL.64 [R1+0x3328], R26 ;  /* 0x0033281a01007387 */ /* 0x000fe80000100a00 */
[----:B---3--:R0:W-:Y:S04]  /*3c3e0*/  STL.64 [R1+0x3320], R24 ;  /* 0x0033201801007387 */ /* 0x0081e80000100a00 */
        /* <DEDUP_REMOVED lines=27> */
[----:B------:R-:W4:Y:S01]  /*3c5a0*/  LDL.LU R12, [R1+0x340] ;  /* 0x00034000010c7983 */ /* 0x000f220000300800 */
[----:B------:R-:W-:-:S03]  /*3c5b0*/  IMAD.MOV.U32 R13, RZ, RZ, R0 ;  /* 0x000000ffff0d7224 */ /* 0x000fc600078e0000 */
[----:B------:R-:W2:Y:S01]  /*3c5c0*/  LDL.LU R0, [R1+0x3398] ;  /* 0x0033980001007983 */ /* 0x000ea20000300800 */
[----:B0-----:R-:W-:Y:S02]  /*3c5d0*/  IMAD.MOV.U32 R14, RZ, RZ, R3 ;  /* 0x000000ffff0e7224 */ /* 0x001fe400078e0003 */
[----:B------:R-:W-:Y:S01]  /*3c5e0*/  IMAD.MOV.U32 R15, RZ, RZ, R2 ;  /* 0x000000ffff0f7224 */ /* 0x000fe200078e0002 */
[----:B------:R-:W2:Y:S04]  /*3c5f0*/  LDL.LU R3, [R1+0x3394] ;  /* 0x0033940001037983 */ /* 0x000ea80000300800 */
[----:B------:R-:W2:Y:S01]  /*3c600*/  LDL.LU R2, [R1+0x3390] ;  /* 0x0033900001027983 */ /* 0x000ea20000300800 */
[----:B---3--:R-:W-:Y:S01]  /*3c610*/  HMMA.16816.F32 R20, R20, R10, R16 ;  /* 0x0000000a1414723c */ /* 0x008fe20000001810 */
[----:B------:R-:W-:-:S02]  /*3c620*/  IMAD.MOV.U32 R17, RZ, RZ, R10 ;  /* 0x000000ffff117224 */ /* 0x000fc400078e000a */
[----:B------:R-:W-:-:S15]  /*3c630*/  IMAD.MOV.U32 R16, RZ, RZ, R11 ;  /* 0x000000ffff107224 */ /* 0x000fde00078e000b */
[----:B------:R-:W-:Y:S01]  /*3c640*/  NOP ;  /* 0x0000000000007918 */ /* 0x000fe20000000000 */
[----:B------:R0:W-:Y:S04]  /*3c650*/  STL.64 [R1+0xb0], R20 ;  /* 0x0000b01401007387 */ /* 0x0001e80000100a00 */
[----:B------:R-:W-:Y:S04]  /*3c660*/  STL.64 [R1+0xb8], R22 ;  /* 0x0000b81601007387 */ /* 0x000fe80000100a00 */
[----:B------:R-:W2:Y:S04]  /*3c670*/  LDL.LU.64 R10, [R1+0x3388] ;  /* 0x00338800010a7983 */ /* 0x000ea80000300a00 */
[----:B------:R-:W2:Y:S01]  /*3c680*/  LDL.LU.64 R8, [R1+0x3380] ;  /* 0x0033800001087983 */ /* 0x000ea20000300a00 */
[----:B------:R-:W-:-:S02]  /*3c690*/  IMAD.MOV.U32 R6, RZ, RZ, R5 ;  /* 0x000000ffff067224 */ /* 0x000fc400078e0005 */
[----:B------:R-:W-:Y:S01]  /*3c6a0*/  IMAD.MOV.U32 R7, RZ, RZ, R4 ;  /* 0x000000ffff077224 */ /* 0x000fe200078e0004 */
[----:B0-----:R-:W3:Y:S06]  /*3c6b0*/  LDL.LU R20, [R1+0x70] ;  /* 0x0000700001147983 */ /* 0x001eec0000300800 */
        /* <DEDUP_REMOVED lines=17> */
[----:B0-----:R-:W3:Y:S01]  /*3c7d0*/  LDL.LU.64 R6, [R1+0x3338] ;  /* 0x0033380001067983 */ /* 0x001ee20000300a00 */
[----:B------:R-:W0:Y:S01]  /*3c7e0*/  S2R R19, SR_TID.X ;  /* 0x0000000000137919 */ /* 0x000e220000002100 */
[----:B------:R-:W1:Y:S01]  /*3c7f0*/  S2R R29, SR_TID.X ;  /* 0x00000000001d7919 */ /* 0x000e620000002100 */
[----:B------:R-:W-:-:S02]  /*3c800*/  IMAD.MOV.U32 R21, RZ, RZ, R3 ;  /* 0x000000ffff157224 */ /* 0x000fc400078e0003 */
[----:B------:R-:W-:Y:S02]  /*3c810*/  IMAD.MOV.U32 R22, RZ, RZ, R2 ;  /* 0x000000ffff167224 */ /* 0x000fe400078e0002 */
[----:B------:R-:W-:Y:S01]  /*3c820*/  IMAD.MOV.U32 R23, RZ, RZ, R0 ;  /* 0x000000ffff177224 */ /* 0x000fe200078e0000 */
[----:B-1----:R-:W-:-:S06]  /*3c830*/  LOP3.LUT R29, R29, 0x7, RZ, 0xc0, !PT ;  /* 0x000000071d1d7812 */ /* 0x002fcc00078ec0ff */
[----:B---3--:R-:W-:-:S15]  /*3c840*/  HMMA.16816.F32 R4, R8, R6, R20 ;  /* 0x000000060804723c */ /* 0x008fde0000001814 */
[----:B------:R-:W-:-:S04]  /*3c850*/  NOP ;  /* 0x0000000000007918 */ /* 0x000fc80000000000 */
[----:B------:R-:W-:Y:S02]  /*3c860*/  IMAD.MOV.U32 R2, RZ, RZ, R6 ;  /* 0x000000ffff027224 */ /* 0x000fe400078e0006 */
[C---:B0-----:R-:W-:Y:S02]  /*3c870*/  IMAD.SHL.U32 R6, R19.reuse, 0x2, RZ ;  /* 0x0000000213067824 */ /* 0x041fe400078e00ff */
[----:B------:R-:W-:Y:S01]  /*3c880*/  IMAD.MOV.U32 R0, RZ, RZ, R7 ;  /* 0x000000ffff007224 */ /* 0x000fe200078e0007 */
[----:B------:R0:W-:Y:S01]  /*3c890*/  STL [R1+0x470], R4 ;  /* 0x0004700401007387 */ /* 0x0001e20000100800 */
[----:B------:R-:W-:Y:S01]  /*3c8a0*/  IMAD.MOV.U32 R3, RZ, RZ, R5 ;  /* 0x000000ffff037224 */ /* 0x000fe200078e0005 */
[----:B------:R-:W-:Y:S01]  /*3c8b0*/  LOP3.LUT R7, R6, 0x10, RZ, 0xc0, !PT ;  /* 0x0000001006077812 */ /* 0x000fe200078ec0ff */
[----:B------:R-:W-:Y:S01]  /*3c8c0*/  IMAD.SHL.U32 R5, R19, 0x100, RZ ;  /* 0x0000010013057824 */ /* 0x000fe200078e00ff */
[----:B------:R-:W3:Y:S04]  /*3c8d0*/  LDL.LU R20, [R1+0x350] ;  /* 0x0003500001147983 */ /* 0x000ee80000300800 */
[----:B------:R-:W3:Y:S01]  /*3c8e0*/  LDL.LU R21, [R1+0x354] ;  /* 0x0003540001157983 */ /* 0x000ee20000300800 */
[----:B------:R-:W-:-:S03]  /*3c8f0*/  LOP3.LUT R7, R7, 0x20, R19, 0xf8, !PT ;  /* 0x0000002007077812 */ /* 0x000fc600078ef813 */
[----:B------:R-:W3:Y:S01]  /*3c900*/  LDL.LU R22, [R1+0x358] ;  /* 0x0003580001167983 */ /* 0x000ee20000300800 */
[C---:B0-----:R-:W-:Y:S02]  /*3c910*/  IMAD R4, R29.reuse, 0x210, RZ ;  /* 0x000002101d047824 */ /* 0x041fe400078e02ff */
[----:B------:R-:W-:Y:S01]  /*3c920*/  IMAD R29, R29, 0x110, RZ ;  /* 0x000001101d1d7824 */ /* 0x000fe200078e02ff */
[----:B------:R-:W3:Y:S02]  /*3c930*/  LDL.LU R23, [R1+0x35c] ;  /* 0x00035c0001177983 */ /* 0x000ee40000300800 */
[----:B------:R-:W-:-:S04]  /*3c940*/  LOP3.LUT R7, R4, R7, RZ, 0x3c, !PT ;  /* 0x0000000704077212 */ /* 0x000fc800078e3cff */
[----:B------:R-:W-:Y:S02]  /*3c950*/  LOP3.LUT R7, R7, 0x1000, R5, 0xf8, !PT ;  /* 0x0000100007077812 */ /* 0x000fe400078ef805 */
[----:B------:R-:W-:-:S04]  /*3c960*/  LOP3.LUT R29, R29, 0x30, R6, 0x78, !PT ;  /* 0x000000301d1d7812 */ /* 0x000fc800078e7806 */
[----:B------:R-:W0:Y:S04]  /*3c970*/  LDSM.16.MT88.4 R4, [R7+UR5+0x8000] ;  /* 0x008000050704783b */ /* 0x000e280008004200 */
[----:B------:R-:W-:Y:S04]  /*3c980*/  STL [R1+0x2fa0], R0 ;  /* 0x002fa00001007387 */ /* 0x000fe80000100800 */
[----:B------:R-:W-:Y:S04]  /*3c990*/  STL [R1+0x2f9c], R2 ;  /* 0x002f9c0201007387 */ /* 0x000fe80000100800 */
[----:B------:R-:W-:Y:S04]  /*3c9a0*/  STL [R1+0x2f98], R3 ;  /* 0x002f980301007387 */ /* 0x000fe80000100800 */
[----:B0-----:R0:W-:Y:S02]  /*3c9b0*/  STL.64 [R1+0x3308], R6 ;  /* 0x0033080601007387 */ /* 0x0011e40000100a00 */
[----:B0-----:R-:W-:-:S02]  /*3c9c0*/  IMAD.MOV.U32 R6, RZ, RZ, R17 ;  /* 0x000000ffff067224 */ /* 0x001fc400078e0011 */
[----:B------:R-:W-:Y:S02]  /*3c9d0*/  IMAD.MOV.U32 R7, RZ, RZ, R16 ;  /* 0x000000ffff077224 */ /* 0x000fe400078e0010 */
[----:B------:R-:W0:Y:S04]  /*3c9e0*/  LDSM.16.M88.4 R16, [R29+UR5+0x10080] ;  /* 0x010080051d10783b */ /* 0x000e280008000200 */
[----:B------:R-:W-:Y:S04]  /*3c9f0*/  STL.64 [R1+0x3300], R4 ;  /* 0x0033000401007387 */ /* 0x000fe80000100a00 */
[----:B0-----:R-:W-:Y:S04]  /*3ca00*/  STL.64 [R1+0x40], R16 ;  /* 0x0000401001007387 */ /* 0x001fe80000100a00 */
[----:B------:R0:W-:Y:S04]  /*3ca10*/  STL.64 [R1+0x48], R18 ;  /* 0x0000481201007387 */ /* 0x0001e80000100a00 */
[----:B0-----:R-:W2:Y:S02]  /*3ca20*/  LDL.LU.64 R18, [R1+0x3330] ;  /* 0x0033300001127983 */ /* 0x001ea40000300a00 */
[----:B--2---:R-:W-:Y:S02]  /*3ca30*/  HMMA.16816.F32 R16, R8, R18, R24 ;  /* 0x000000120810723c */ /* 0x004fe40000001818 */
[----:B------:R-:W4:Y:S04]  /*3ca40*/  LDL.LU.64 R26, [R1+0x3328] ;  /* 0x00332800011a7983 */ /* 0x000f280000300a00 */
[----:B------:R-:W2:-:S13]  /*3ca50*/  LDL.LU.64 R24, [R1+0x3320] ;  /* 0x0033200001187983 */ /* 0x000e9a0000300a00 */
[----:B------:R-:W-:Y:S02]  /*3ca60*/  IMAD.MOV.U32 R3, RZ, RZ, R19 ;  /* 0x000000ffff037224 */ /* 0x000fe400078e0013 */
[----:B------:R-:W-:Y:S02]  /*3ca70*/  IMAD.MOV.U32 R2, RZ, RZ, R18 ;  /* 0x000000ffff027224 */ /* 0x000fe400078e0012 */
[----:B------:R-:W-:Y:S01]  /*3ca80*/  IMAD.MOV.U32 R0, RZ, RZ, R17 ;  /* 0x000000ffff007224 */ /* 0x000fe200078e0011 */
[----:B------:R-:W-:Y:S04]  /*3ca90*/  STL [R1+0x220], R16 ;  /* 0x0002201001007387 */ /* 0x000fe80000100800 */
[----:B------:R-:W-:Y:S04]  /*3caa0*/  STL [R1+0x2fd0], R3 ;  /* 0x002fd00301007387 */ /* 0x000fe80000100800 */
[----:B------:R-:W-:Y:S04]  /*3cab0*/  STL [R1+0x2fcc], R2 ;  /* 0x002fcc0201007387 */ /* 0x000fe80000100800 */
[----:B------:R-:W-:Y:S04]  /*3cac0*/  LDSM.16.M88.4 R16, [R29+UR5+0x10880] ;  /* 0x010880051d10783b */ /* 0x000fe80008000200 */
[----:B------:R-:W-:Y:S01]  /*3cad0*/  STL [R1+0x2fc8], R0 ;  /* 0x002fc80001007387 */ /* 0x000fe20000100800 */
[----:B----4-:R-:W-:Y:S03]  /*3cae0*/  HMMA.16816.F32 R12, R8, R26, R12 ;  /* 0x0000001a080c723c */ /* 0x010fe6000000180c */
[----:B--2---:R0:W-:Y:S04]  /*3caf0*/  STL.64 [R1+0x3310], R24 ;  /* 0x0033101801007387 */ /* 0x0041e80000100a00 */
[----:B0-----:R-:W2:-:S12]  /*3cb00*/  LDL.LU R24, [R1+0x330] ;  /* 0x0003300001187983 */ /* 0x001e980000300800 */
[----:B------:R-:W-:Y:S04]  /*3cb10*/  STL.64 [R1+0x340], R12 ;  /* 0x0003400c01007387 */ /* 0x000fe80000100a00 */
[----:B------:R-:W-:Y:S04]  /*3cb20*/  STL.64 [R1+0x348], R14 ;  /* 0x0003480e01007387 */ /* 0x000fe80000100a00 */
[----:B------:R-:W0:Y:S04]  /*3cb30*/  LDSM.16.M88.4 R12, [R29+UR5+0x11080] ;  /* 0x011080051d0c783b */ /* 0x000e280008000200 */
[----:B------:R-:W2:Y:S04]  /*3cb40*/  LDL.LU R25, [R1+0x334] ;  /* 0x0003340001197983 */ /* 0x000ea80000300800 */
[----:B------:R-:W2:Y:S04]  /*3cb50*/  LDL.LU R26, [R1+0x338] ;  /* 0x00033800011a7983 */ /* 0x000ea80000300800 */
[----:B------:R-:W2:Y:S04]  /*3cb60*/  LDL.LU R27, [R1+0x33c] ;  /* 0x00033c00011b7983 */ /* 0x000ea80000300800 */
[----:B0-----:R-:W-:Y:S04]  /*3cb70*/  STL.64 [R1+0x10], R12 ;  /* 0x0000100c01007387 */ /* 0x001fe80000100a00 */
[----:B------:R-:W-:Y:S04]  /*3cb80*/  STL.64 [R1+0x18], R14 ;  /* 0x0000180e01007387 */ /* 0x000fe80000100a00 */
[----:B------:R-:W0:Y:S04]  /*3cb90*/  LDSM.16.M88.4 R12, [R29+UR5+0x11880] ;  /* 0x011880051d0c783b */ /* 0x000e280008000200 */
[----:B0-----:R-:W-:Y:S04]  /*3cba0*/  STL.64 [R1], R12 ;  /* 0x0000000c01007387 */ /* 0x001fe80000100a00 */
[----:B------:R0:W-:Y:S04]  /*3cbb0*/  STL.64 [R1+0x8], R14 ;  /* 0x0000080e01007387 */ /* 0x0001e80000100a00 */
[----:B0-----:R-:W3:Y:S01]  /*3cbc0*/  LDL.LU.64 R14, [R1+0x3318] ;  /* 0x00331800010e7983 */ /* 0x001ee20000300a00 */
[----:B------:R-:W-:-:S02]  /*3cbd0*/  IMAD.MOV.U32 R2, RZ, RZ, R12 ;  /* 0x000000ffff027224 */ /* 0x000fc400078e000c */
[----:B------:R-:W-:Y:S01]  /*3cbe0*/  IMAD.MOV.U32 R0, RZ, RZ, R13 ;  /* 0x000000ffff007224 */ /* 0x000fe200078e000d */
[----:B------:R-:W-:Y:S04]  /*3cbf0*/  STL.64 [R1+0x30], R16 ;  /* 0x0000301001007387 */ /* 0x000fe80000100a00 */
[----:B------:R-:W-:Y:S04]  /*3cc00*/  STL.64 [R1+0x38], R18 ;  /* 0x0000381201007387 */ /* 0x000fe80000100a00 */
[----:B------:R0:W-:Y:S01]  /*3cc10*/  STL.64 [R1+0x32f8], R16 ;  /* 0x0032f81001007387 */ /* 0x0001e20000100a00 */
[----:B---3--:R-:W-:Y:S03]  /*3cc20*/  HMMA.16816.F32 R12, R8, R14, R20 ;  /* 0x0000000e080c723c */ /* 0x008fe60000001814 */
[----:B------:R-:W3:-:S15]  /*3cc30*/  LDL.LU R20, [R1+0x320] ;  /* 0x0003200001147983 */ /* 0x000ede0000300800 */
[----:B------:R-:W-:Y:S01]  /*3cc40*/  NOP ;  /* 0x0000000000007918 */ /* 0x000fe20000000000 */
[----:B------:R-:W-:Y:S04]  /*3cc50*/  STL.64 [R1+0x460], R12 ;  /* 0x0004600c01007387 */ /* 0x000fe80000100a00 */
[----:B------:R-:W-:Y:S04]  /*3cc60*/  STL.64 [R1+0x468], R14 ;  /* 0x0004680e01007387 */ /* 0x000fe80000100a00 */
[----:B------:R-:W1:Y:S01]  /*3cc70*/  LDSM.16.M88.4 R12, [R29+UR5+0x12080] ;  /* 0x012080051d0c783b */ /* 0x000e620008000200 */
[----:B--2---:R-:W-:Y:S01]  /*3cc80*/  HMMA.16816.F32 R8, R8, R6, R24 ;  /* 0x000000060808723c */ /* 0x004fe20000001818 */
[----:B------:R-:W-:-:S02]  /*3cc90*/  IMAD.MOV.U32 R23, RZ, RZ, R28 ;  /* 0x000000ffff177224 */ /* 0x000fc400078e001c */
[----:B------:R-:W3:Y:S04]  /*3cca0*/  LDL.LU R21, [R1+0x324] ;  /* 0x0003240001157983 */ /* 0x000ee80000300800 */
[----:B------:R-:W3:Y:S04]  /*3ccb0*/  LDL.LU R22, [R1+0x328] ;  /* 0x0003280001167983 */ /* 0x000ee80000300800 */
[----:B0-----:R-:W3:Y:S01]  /*3ccc0*/  LDL.64 R16, [R1+0x40] ;  /* 0x0000400001107983 */ /* 0x001ee20000100a00 */
[----:B-1----:R-:W-:-:S05]  /*3ccd0*/  IMAD.MOV.U32 R28, RZ, RZ, R15 ;  /* 0x000000ffff1c7224 */ /* 0x002fca00078e000f */
[----:B------:R-:W-:Y:S04]  /*3cce0*/  STL [R1+0x2ef8], R28 ;  /* 0x002ef81c01007387 */ /* 0x000fe80000100800 */
[----:B------:R-:W2:Y:S04]  /*3ccf0*/  LDL.LU.64 R24, [R1+0x3310] ;  /* 0x0033100001187983 */ /* 0x000ea80000300a00 */
[----:B------:R-:W3:Y:S04]  /*3cd00*/  LDL.LU.64 R6, [R1+0x3308] ;  /* 0x0033080001067983 */ /* 0x000ee80000300a00 */
[----:B------:R-:W3:Y:S04]  /*3cd10*/  LDL.LU.64 R4, [R1+0x3300] ;  /* 0x0033000001047983 */ /* 0x000ee80000300a00 */
[----:B------:R0:W-:Y:S04]  /*3cd20*/  STL.64 [R1+0x330], R8 ;  /* 0x0003300801007387 */ /* 0x0001e80000100a00 */
[----:B------:R-:W-:Y:S01]  /*3cd30*/  STL.64 [R1+0x338], R10 ;  /* 0x0003380a01007387 */ /* 0x000fe20000100a00 */
[----:B0-----:R-:W-:-:S02]  /*3cd40*/  IMAD.MOV.U32 R8, RZ, RZ, R2 ;  /* 0x000000ffff087224 */ /* 0x001fc400078e0002 */
[----:B------:R-:W-:-:S05]  /*3cd50*/  IMAD.MOV.U32 R9, RZ, RZ, R0 ;  /* 0x000000ffff097224 */ /* 0x000fca00078e0000 */
[----:B------:R0:W-:Y:S04]  /*3cd60*/  STL.64 [R1+0x32d0], R8 ;  /* 0x0032d00801007387 */ /* 0x0001e80000100a00 */
[----:B0-----:R-:W4:Y:S04]  /*3cd70*/  LDL.LU R8, [R1+0x300] ;  /* 0x0003000001087983 */ /* 0x001f280000300800 */
[----:B------:R-:W4:Y:S04]  /*3cd80*/  LDL.LU R9, [R1+0x304] ;  /* 0x0003040001097983 */ /* 0x000f280000300800 */
[----:B------:R-:W2:Y:S04]  /*3cd90*/  LDL.LU R10, [R1+0x308] ;  /* 0x00030800010a7983 */ /* 0x000ea80000300800 */
[----:B------:R-:W2:Y:S04]  /*3cda0*/  LDL.LU R11, [R1+0x30c] ;  /* 0x00030c00010b7983 */ /* 0x000ea80000300800 */
[----:B--2---:R0:W-:Y:S02]  /*3cdb0*/  STL.64 [R1+0x32f0], R10 ;  /* 0x0032f00a01007387 */ /* 0x0041e40000100a00 */
[----:B0-----:R-:W-:-:S02]  /*3cdc0*/  IMAD.MOV.U32 R10, RZ, RZ, R25 ;  /* 0x000000ffff0a7224 */ /* 0x001fc400078e0019 */
[----:B------:R-:W-:Y:S02]  /*3cdd0*/  IMAD.MOV.U32 R11, RZ, RZ, R24 ;  /* 0x000000ffff0b7224 */ /* 0x000fe400078e0018 */
[----:B------:R-:W0:Y:S04]  /*3cde0*/  LDSM.16.M88.4 R24, [R29+UR5+0x12880] ;  /* 0x012880051d18783b */ /* 0x000e280008000200 */
[----:B----4-:R1:W-:Y:S04]  /*3cdf0*/  STL.64 [R1+0x32e8], R8 ;  /* 0x0032e80801007387 */ /* 0x0103e80000100a00 */
[----:B-1----:R-:W2:Y:S04]  /*3ce00*/  LDL.LU R8, [R1+0x310] ;  /* 0x0003100001087983 */ /* 0x002ea80000300800 */
[----:B------:R-:W2:Y:S04]  /*3ce10*/  LDL.LU R9, [R1+0x314] ;  /* 0x0003140001097983 */ /* 0x000ea80000300800 */
[----:B------:R-:W-:Y:S04]  /*3ce20*/  STL.64 [R1+0x20], R12 ;  /* 0x0000200c01007387 */ /* 0x000fe80000100a00 */
[----:B------:R-:W-:Y:S04]  /*3ce30*/  STL.64 [R1+0x28], R14 ;  /* 0x0000280e01007387 */ /* 0x000fe80000100a00 */
[----:B0-----:R-:W-:Y:S04]  /*3ce40*/  STL [R1+0x2f24], R26 ;  /* 0x002f241a01007387 */ /* 0x001fe80000100800 */
[----:B------:R-:W-:Y:S04]  /*3ce50*/  STL [R1+0x2f20], R27 ;  /* 0x002f201b01007387 */ /* 0x000fe80000100800 */
[----:B------:R0:W-:Y:S04]  /*3ce60*/  STL.64 [R1+0x32c8], R24 ;  /* 0x0032c81801007387 */ /* 0x0001e80000100a00 */
[----:B0-----:R-:W4:Y:S04]  /*3ce70*/  LDL.LU R24, [R1+0x2f0] ;  /* 0x0002f00001187983 */ /* 0x001f280000300800 */
[----:B------:R-:W4:Y:S04]  /*3ce80*/  LDL.LU R25, [R1+0x2f4] ;  /* 0x0002f40001197983 */ /* 0x000f280000300800 */
[----:B------:R-:W2:Y:S04]  /*3ce90*/  LDL.LU R26, [R1+0x2f8] ;  /* 0x0002f800011a7983 */ /* 0x000ea80000300800 */
[----:B------:R-:W2:Y:S01]  /*3cea0*/  LDL.LU R27, [R1+0x2fc] ;  /* 0x0002fc00011b7983 */ /* 0x000ea20000300800 */
[----:B---3--:R-:W-:Y:S03]  /*3ceb0*/  HMMA.16816.F32 R20, R4, R16, R20 ;  /* 0x000000100414723c */ /* 0x008fe60000001814 */
[----:B--2---:R-:W-:Y:S04]  /*3cec0*/  STL.64 [R1+0x32e0], R26 ;  /* 0x0032e01a01007387 */ /* 0x004fe80000100a00 */
[----:B----4-:R0:W-:Y:S04]  /*3ced0*/  STL.64 [R1+0x32d8], R24 ;  /* 0x0032d81801007387 */ /* 0x0101e80000100a00 */
[----:B0-----:R-:W2:Y:S08]  /*3cee0*/  LDL.64 R24, [R1+0x10] ;  /* 0x0000100001187983 */ /* 0x001eb00000100a00 */
[----:B------:R0:W-:Y:S02]  /*3cef0*/  STL.64 [R1+0x320], R20 ;  /* 0x0003201401007387 */ /* 0x0001e40000100a00 */
[----:B0-----:R-:W-:-:S02]  /*3cf00*/  IMAD.MOV.U32 R21, RZ, RZ, R16 ;  /* 0x000000ffff157224 */ /* 0x001fc400078e0010 */
[----:B------:R-:W-:Y:S02]  /*3cf10*/  IMAD.MOV.U32 R20, RZ, RZ, R17 ;  /* 0x000000ffff147224 */ /* 0x000fe400078e0011 */
[----:B------:R-:W0:Y:S04]  /*3cf20*/  LDSM.16.M88.4 R16, [R29+UR5+0x13080] ;  /* 0x013080051d10783b */ /* 0x000e280008000200 */
[----:B------:R-:W-:Y:S04]  /*3cf30*/  STL.64 [R1+0x328], R22 ;  /* 0x0003281601007387 */ /* 0x000fe80000100a00 */
[----:B------:R-:W-:Y:S04]  /*3cf40*/  STL [R1+0x32b4], R21 ;  /* 0x0032b41501007387 */ /* 0x000fe80000100800 */
[----:B0-----:R0:W-:Y:S01]  /*3cf50*/  STL.64 [R1+0x70], R16 ;  /* 0x0000701001007387 */ /* 0x0011e20000100a00 */
[----:B------:R-:W-:-:S03]  /*3cf60*/  IMAD.MOV.U32 R15, RZ, RZ, R16 ;  /* 0x000000ffff0f7224 */ /* 0x000fc600078e0010 */
[----:B------:R1:W-:Y:S01]  /*3cf70*/  STL.64 [R1+0x78], R18 ;  /* 0x0000781201007387 */ /* 0x0003e20000100a00 */
[----:B------:R-:W-:-:S03]  /*3cf80*/  IMAD.MOV.U32 R14, RZ, RZ, R17 ;  /* 0x000000ffff0e7224 */ /* 0x000fc600078e0011 */
[----:B0-----:R-:W3:Y:S02]  /*3cf90*/  LDL.LU.64 R16, [R1+0x32f8] ;  /* 0x0032f80001107983 */ /* 0x001ee40000300a00 */
[----:B---3--:R-:W-:Y:S01]  /*3cfa0*/  HMMA.16816.F32 R8, R4, R16, R8 ;  /* 0x000000100408723c */ /* 0x008fe20000001808 */
[----:B------:R-:W-:Y:S02]  /*3cfb0*/  IMAD.MOV.U32 R23, RZ, RZ, R16 ;  /* 0x000000ffff177224 */ /* 0x000fe400078e0010 */
[----:B------:R-:W-:-:S15]  /*3cfc0*/  IMAD.MOV.U32 R22, RZ, RZ, R17 ;  /* 0x000000ffff167224 */ /* 0x000fde00078e0011 */
[----:B------:R-:W-:Y:S01]  /*3cfd0*/  NOP ;  /* 0x0000000000007918 */ /* 0x000fe20000000000 */
[----:B------:R-:W-:Y:S04]  /*3cfe0*/  STL.64 [R1+0x310], R8 ;  /* 0x0003100801007387 */ /* 0x000fe80000100a00 */
[----:B------:R-:W-:Y:S04]  /*3cff0*/  STL.64 [R1+0x318], R10 ;  /* 0x0003180a01007387 */ /* 0x000fe80000100a00 */
[----:B------:R-:W3:Y:S04]  /*3d000*/  LDL.LU R16, [R1+0x2d0] ;  /* 0x0002d00001107983 */ /* 0x000ee80000300800 */
[----:B------:R-:W3:Y:S04]  /*3d010*/  LDL.LU R17, [R1+0x2d4] ;  /* 0x0002d40001117983 */ /* 0x000ee80000300800 */
[----:B-1----:R-:W4:Y:S04]  /*3d020*/  LDL.LU R18, [R1+0x2d8] ;  /* 0x0002d80001127983 */ /* 0x002f280000300800 */
[----:B------:R-:W4:Y:S04]  /*3d030*/  LDL.LU R19, [R1+0x2dc] ;  /* 0x0002dc0001137983 */ /* 0x000f280000300800 */
[----:B------:R-:W0:Y:S02]  /*3d040*/  LDSM.16.M88.4 R8, [R29+UR5+0x13880] ;  /* 0x013880051d08783b */ /* 0x000e240008000200 */
[----:B0-----:R-:W-:-:S02]  /*3d050*/  IMAD.MOV.U32 R2, RZ, RZ, R8 ;  /* 0x000000ffff027224 */ /* 0x001fc400078e0008 */
[----:B------:R-:W-:Y:S01]  /*3d060*/  IMAD.MOV.U32 R0, RZ, RZ, R9 ;  /* 0x000000ffff007224 */ /* 0x000fe200078e0009 */
[----:B----4-:R-:W-:Y:S04]  /*3d070*/  STL.64 [R1+0x32c0], R18 ;  /* 0x0032c01201007387 */ /* 0x010fe80000100a00 */
[----:B---3--:R0:W-:Y:S04]  /*3d080*/  STL.64 [R1+0x32b8], R16 ;  /* 0x0032b81001007387 */ /* 0x0081e80000100a00 */
[----:B0-----:R-:W3:Y:S04]  /*3d090*/  LDL.LU R16, [R1+0x2e0] ;  /* 0x0002e00001107983 */ /* 0x001ee80000300800 */
[----:B------:R-:W3:Y:S04]  /*3d0a0*/  LDL.LU R17, [R1+0x2e4] ;  /* 0x0002e40001117983 */ /* 0x000ee80000300800 */
[----:B------:R-:W3:Y:S04]  /*3d0b0*/  LDL.LU R18, [R1+0x2e8] ;  /* 0x0002e80001127983 */ /* 0x000ee80000300800 */
[----:B------:R-:W3:Y:S04]  /*3d0c0*/  LDL.LU R19, [R1+0x2ec] ;  /* 0x0002ec0001137983 */ /* 0x000ee80000300800 */
[----:B------:R-:W-:Y:S04]  /*3d0d0*/  STL.64 [R1+0x80], R8 ;  /* 0x0000800801007387 */ /* 0x000fe80000100a00 */
[----:B------:R0:W-:Y:S04]  /*3d0e0*/  STL.64 [R1+0x88], R10 ;  /* 0x0000880a01007387 */ /* 0x0001e80000100a00 */
[----:B0-----:R-:W4:Y:S04]  /*3d0f0*/  LDL.LU.64 R10, [R1+0x32f0] ;  /* 0x0032f000010a7983 */ /* 0x001f280000300a00 */
[----:B------:R-:W4:Y:S01]  /*3d100*/  LDL.LU.64 R8, [R1+0x32e8] ;  /* 0x0032e80001087983 */ /* 0x000f220000300a00 */
[----:B--2---:R-:W-:-:S02]  /*3d110*/  IMAD.MOV.U32 R21, RZ, RZ, R24 ;  /* 0x000000ffff157224 */ /* 0x004fc400078e0018 */
[----:B------:R-:W-:Y:S01]  /*3d120*/  IMAD.MOV.U32 R29, RZ, RZ, R25 ;  /* 0x000000ffff1d7224 */ /* 0x000fe200078e0019 */
[----:B------:R-:W2:Y:S01]  /*3d130*/  LDL.LU.64 R26, [R1+0x32e0] ;  /* 0x0032e000011a7983 */ /* 0x000ea20000300a00 */
[----:B------:R-:W0:Y:S01]  /*3d140*/  S2R R3, SR_TID.X ;  /* 0x0000000000037919 */ /* 0x000e220000002100 */
[----:B----4-:R-:W-:Y:S02]  /*3d150*/  HMMA.16816.F32 R8, R4, R24, R8 ;  /* 0x000000180408723c */ /* 0x010fe40000001808 */
[----:B------:R-:W2:-:S15]  /*3d160*/  LDL.LU.64 R24, [R1+0x32d8] ;  /* 0x0032d80001187983 */ /* 0x000e9e0000300a00 */
[----:B------:R-:W-:Y:S02]  /*3d170*/  NOP ;  /* 0x0000000000007918 */ /* 0x000fe40000000000 */
[----:B------:R1:W-:Y:S04]  /*3d180*/  STL [R1+0x300], R8 ;  /* 0x0003000801007387 */ /* 0x0003e80000100800 */
[----:B------:R-:W-:Y:S01]  /*3d190*/  STL.64 [R1+0x308], R10 ;  /* 0x0003080a01007387 */ /* 0x000fe20000100a00 */
[----:B------:R-:W-:-:S03]  /*3d1a0*/  IMAD.MOV.U32 R28, RZ, RZ, R9 ;  /* 0x000000ffff1c7224 */ /* 0x000fc600078e0009 */
[----:B-1----:R-:W2:Y:S04]  /*3d1b0*/  LDL.LU.64 R8, [R1+0x32d0] ;  /* 0x0032d00001087983 */ /* 0x002ea80000300a00 */
[----:B------:R1:W-:Y:S02]  /*3d1c0*/  STL [R1+0x2f28], R28 ;  /* 0x002f281c01007387 */ /* 0x0003e40000100800 */
[----:B-1----:R-:W1:Y:S01]  /*3d1d0*/  S2R R28, SR_TID.X ;  /* 0x00000000001c7919 */ /* 0x002e620000002100 */
[C---:B0-----:R-:W-:Y:S01]  /*3d1e0*/  LOP3.LUT R11, R3.reuse, 0x7, RZ, 0xc0, !PT ;  /* 0x00000007030b7812 */ /* 0x041fe200078ec0ff */
[----:B------:R-:W-:-:S05]  /*3d1f0*/  IMAD.SHL.U32 R3, R3, 0x2, RZ ;  /* 0x0000000203037824 */ /* 0x000fca00078e00ff */
[----:B------:R-:W-:Y:S01]  /*3d200*/  LOP3.LUT R3, R3, 0x10, RZ, 0xc0, !PT ;  /* 0x0000001003037812 */ /* 0x000fe200078ec0ff */
[----:B------:R-:W-:-:S03]  /*3d210*/  IMAD R10, R11, 0x210, RZ ;  /* 0x000002100b0a7824 */ /* 0x000fc600078e02ff */
[----:B-1----:R-:W-:Y:S01]  /*3d220*/  LOP3.LUT R3, R3, 0x20, R28, 0xf8, !PT ;  /* 0x0000002003037812 */ /* 0x002fe200078ef81c */
[----:B------:R-:W-:-:S03]  /*3d230*/  IMAD.SHL.U32 R11, R28, 0x100, RZ ;  /* 0x000001001c0b7824 */ /* 0x000fc600078e00ff */
[----:B------:R-:W-:-:S04]  /*3d240*/  LOP3.LUT R3, R10, R3, RZ, 0x3c, !PT ;  /* 0x000000030a037212 */ /* 0x000fc800078e3cff */
[----:B------:R-:W-:Y:S02]  /*3d250*/  LOP3.LUT R3, R3, 0x1000, R11, 0xf8, !PT ;  /* 0x0000100003037812 */ /* 0x000fe400078ef80b */
[----:B--2---:R-:W-:Y:S01]  /*3d260*/  HMMA.16816.F32 R8, R4, R8, R24 ;  /* 0x000000080408723c */ /* 0x004fe20000001818 */
[----:B------:R-:W2:-:S15]  /*3d270*/  LDL.LU.64 R24, [R1+0x32c8] ;  /* 0x0032c80001187983 */ /* 0x000e9e0000300a00 */
[----:B------:R-:W-:-:S03]  /*3d280*/  NOP ;  /* 0x0000000000007918 */ /* 0x000fc60000000000 */
[----:B------:R-:W-:Y:S01]  /*3d290*/  IMAD.MOV.U32 R26, RZ, RZ, R10 ;  /* 0x000000ffff1a7224 */ /* 0x000fe200078e000a */
[----:B------:R-:W-:Y:S01]  /*3d2a0*/  STL.64 [R1+0x2f0], R8 ;  /* 0x0002f00801007387 */ /* 0x000fe20000100a00 */
[----:B------:R-:W-:-:S03]  /*3d2b0*/  IMAD.MOV.U32 R27, RZ, RZ, R11 ;  /* 0x000000ffff1b7224 */ /* 0x000fc600078e000b */
[----:B------:R-:W0:Y:S04]  /*3d2c0*/  LDSM.16.MT88.4 R8, [R3+UR5+0x8080] ;  /* 0x008080050308783b */ /* 0x000e280008004200 */
[----:B------:R-:W-:Y:S04]  /*3d2d0*/  STL [R1+0x2f30], R27 ;  /* 0x002f301b01007387 */ /* 0x000fe80000100800 */
[----:B------:R-:W-:Y:S04]  /*3d2e0*/  STL [R1+0x2f2c], R26 ;  /* 0x002f2c1a01007387 */ /* 0x000fe80000100800 */
[----:B0-----:R-:W-:Y:S04]  /*3d2f0*/  STL.64 [R1+0x32a8], R10 ;  /* 0x0032a80a01007387 */ /* 0x001fe80000100a00 */
[----:B------:R0:W-:Y:S02]  /*3d300*/  STL.64 [R1+0x32a0], R8 ;  /* 0x0032a00801007387 */ /* 0x0001e40000100a00 */
[----:B0-----:R-:W-:-:S02]  /*3d310*/  IMAD.MOV.U32 R8, RZ, RZ, R15 ;  /* 0x000000ffff087224 */ /* 0x001fc400078e000f */
[----:B------:R-:W-:Y:S02]  /*3d320*/  IMAD.MOV.U32 R9, RZ, RZ, R14 ;  /* 0x000000ffff097224 */ /* 0x000fe400078e000e */
[----:B---3--:R-:W-:Y:S01]  /*3d330*/  HMMA.16816.F32 R12, R4, R12, R16 ;  /* 0x0000000c040c723c */ /* 0x008fe20000001810 */
[----:B------:R-:W2:Y:S04]  /*3d340*/  LDL.LU.64 R18, [R1+0x32c0] ;  /* 0x0032c00001127983 */ /* 0x000ea80000300a00 */
[----:B------:R-:W2:-:S14]  /*3d350*/  LDL.LU.64 R16, [R1+0x32b8] ;  /* 0x0032b80001107983 */ /* 0x000e9c0000300a00 */
[----:B------:R-:W-:Y:S04]  /*3d360*/  STL.64 [R1+0x2e0], R12 ;  /* 0x0002e00c01007387 */ /* 0x000fe80000100a00 */
[----:B------:R-:W-:Y:S01]  /*3d370*/  STL [R1+0x2e8], R14 ;  /* 0x0002e80e01007387 */ /* 0x000fe20000100800 */
[----:B------:R-:W-:-:S03]  /*3d380*/  IMAD.MOV.U32 R28, RZ, RZ, R15 ;  /* 0x000000ffff1c7224 */ /* 0x000fc600078e000f */
[----:B------:R-:W0:Y:S04]  /*3d390*/  LDSM.16.MT88.4 R12, [R3+UR5+0x8100] ;  /* 0x00810005030c783b */ /* 0x000e280008004200 */
[----:B------:R-:W-:Y:S04]  /*3d3a0*/  STL [R1+0x2f34], R28 ;  /* 0x002f341c01007387 */ /* 0x000fe80000100800 */
[----:B0-----:R-:W-:Y:S04]  /*3d3b0*/  STL.64 [R1+0x3210], R14 ;  /* 0x0032100e01007387 */ /* 0x001fe80000100a00 */
[----:B------:R0:W-:Y:S04]  /*3d3c0*/  STL.64 [R1+0x3208], R12 ;  /* 0x0032080c01007387 */ /* 0x0001e80000100a00 */
[----:B0-----:R-:W3:Y:S04]  /*3d3d0*/  LDL.LU R12, [R1+0x2c0] ;  /* 0x0002c000010c7983 */ /* 0x001ee80000300800 */
[----:B------:R-:W3:Y:S04]  /*3d3e0*/  LDL.LU R13, [R1+0x2c4] ;  /* 0x0002c400010d7983 */ /* 0x000ee80000300800 */
[----:B------:R-:W3:Y:S04]  /*3d3f0*/  LDL.LU R14, [R1+0x2c8] ;  /* 0x0002c800010e7983 */ /* 0x000ee80000300800 */
[----:B------:R-:W3:Y:S01]  /*3d400*/  LDL.LU R15, [R1+0x2cc] ;  /* 0x0002cc00010f7983 */ /* 0x000ee20000300800 */
[----:B--2---:R-:W-:-:S15]  /*3d410*/  HMMA.16816.F32 R16, R4, R24, R16 ;  /* 0x000000180410723c */ /* 0x004fde0000001810 */
[----:B------:R-:W-:-:S04]  /*3d420*/  NOP ;  /* 0x0000000000007918 */ /* 0x000fc80000000000 */
[----:B------:R-:W-:Y:S01]  /*3d430*/  IMAD.MOV.U32 R27, RZ, RZ, R18 ;  /* 0x000000ffff1b7224 */ /* 0x000fe200078e0012 */
[----:B------:R-:W-:Y:S01]  /*3d440*/  STL.64 [R1+0x2d0], R16 ;  /* 0x0002d01001007387 */ /* 0x000fe20000100a00 */
[----:B------:R-:W-:-:S03]  /*3d450*/  IMAD.MOV.U32 R26, RZ, RZ, R19 ;  /* 0x000000ffff1a7224 */ /* 0x000fc600078e0013 */
[----:B------:R-:W0:Y:S04]  /*3d460*/  LDSM.16.MT88.4 R16, [R3+UR5+0x8180] ;  /* 0x008180050310783b */ /* 0x000e280008004200 */
[----:B------:R-:W-:Y:S04]  /*3d470*/  STL [R1+0x2f3c], R26 ;  /* 0x002f3c1a01007387 */ /* 0x000fe80000100800 */
[----:B------:R-:W-:Y:S01]  /*3d480*/  STL [R1+0x2f38], R27 ;  /* 0x002f381b01007387 */ /* 0x000fe20000100800 */
[----:B---3--:R-:W-:Y:S03]  /*3d490*/  HMMA.16816.F32 R8, R4, R8, R12 ;  /* 0x000000080408723c */ /* 0x008fe6000000180c */
[----:B0-----:R-:W-:Y:S04]  /*3d4a0*/  STL.64 [R1+0x3198], R18 ;  /* 0x0031981201007387 */ /* 0x001fe80000100a00 */
[----:B------:R0:W-:-:S12]  /*3d4b0*/  STL.64 [R1+0x3190], R16 ;  /* 0x0031901001007387 */ /* 0x0001d80000100a00 */
[----:B------:R-:W-:Y:S04]  /*3d4c0*/  STL.64 [R1+0x2c0], R8 ;  /* 0x0002c00801007387 */ /* 0x000fe80000100a00 */
[----:B------:R-:W-:Y:S04]  /*3d4d0*/  STL [R1+0x2c8], R10 ;  /* 0x0002c80a01007387 */ /* 0x000fe80000100800 */
        /* <DEDUP_REMOVED lines=10> */
[----:B------:R-:W-:-:S03]  /*3d580*/  IMAD.MOV.U32 R28, RZ, RZ, R11 ;  /* 0x000000ffff1c7224 */ /* 0x000fc600078e000b */
[----:B---3--:R-:W-:Y:S04]  /*3d590*/  STL.64 [R1+0x31c0], R18 ;  /* 0x0031c01201007387 */ /* 0x008fe80000100a00 */
[----:B--2---:R0:W-:Y:S02]  /*3d5a0*/  STL.64 [R1+0x31b8], R16 ;  /* 0x0031b81001007387 */ /* 0x0041e40000100a00 */
[----:B0-----:R-:W-:Y:S02]  /*3d5b0*/  IMAD.MOV.U32 R16, RZ, RZ, R21 ;  /* 0x000000ffff107224 */ /* 0x001fe400078e0015 */
[----:B------:R-:W-:Y:S01]  /*3d5c0*/  IMAD.MOV.U32 R17, RZ, RZ, R29 ;  /* 0x000000ffff117224 */ /* 0x000fe200078e001d */
[----:B------:R-:W2:Y:S04]  /*3d5d0*/  LDL.LU R21, [R1+0x32b4] ;  /* 0x0032b40001157983 */ /* 0x000ea80000300800 */
[----:B------:R-:W3:Y:S04]  /*3d5e0*/  LDL.LU R29, [R1+0x32b0] ;  /* 0x0032b000011d7983 */ /* 0x000ee80000300800 */
[----:B------:R-:W4:Y:S04]  /*3d5f0*/  LDL.LU R8, [R1+0x210] ;  /* 0x0002100001087983 */ /* 0x000f280000300800 */
[----:B------:R-:W4:Y:S04]  /*3d600*/  LDL.LU R9, [R1+0x214] ;  /* 0x0002140001097983 */ /* 0x000f280000300800 */
[----:B------:R-:W4:Y:S04]  /*3d610*/  LDL.LU R10, [R1+0x218] ;  /* 0x00021800010a7983 */ /* 0x000f280000300800 */
[----:B------:R-:W4:Y:S04]  /*3d620*/  LDL.LU R11, [R1+0x21c] ;  /* 0x00021c00010b7983 */ /* 0x000f280000300800 */
[----:B------:R0:W-:Y:S04]  /*3d630*/  STL.64 [R1+0x3270], R16 ;  /* 0x0032701001007387 */ /* 0x0001e80000100a00 */
[----:B------:R-:W2:Y:S04]  /*3d640*/  LDL.LU R12, [R1+0x1e0] ;  /* 0x0001e000010c7983 */ /* 0x000ea80000300800 */
[----:B------:R-:W2:Y:S04]  /*3d650*/  LDL.LU R13, [R1+0x1e4] ;  /* 0x0001e400010d7983 */ /* 0x000ea80000300800 */
[----:B------:R-:W2:Y:S04]  /*3d660*/  LDL.LU R14, [R1+0x1e8] ;  /* 0x0001e800010e7983 */ /* 0x000ea80000300800 */
[----:B------:R-:W2:Y:S01]  /*3d670*/  LDL.LU R15, [R1+0x1ec] ;  /* 0x0001ec00010f7983 */ /* 0x000ea20000300800 */
[----:B0-----:R-:W-:-:S02]  /*3d680*/  IMAD.MOV.U32 R16, RZ, RZ, R23 ;  /* 0x000000ffff107224 */ /* 0x001fc400078e0017 */
[----:B------:R-:W-:Y:S01]  /*3d690*/  IMAD.MOV.U32 R17, RZ, RZ, R22 ;  /* 0x000000ffff117224 */ /* 0x000fe200078e0016 */
[----:B--2---:R-:W-:Y:S04]  /*3d6a0*/  STL.64 [R1+0x3280], R14 ;  /* 0x0032800e01007387 */ /* 0x004fe80000100a00 */
[----:B------:R0:W-:Y:S04]  /*3d6b0*/  STL.64 [R1+0x3278], R12 ;  /* 0x0032780c01007387 */ /* 0x0001e80000100a00 */
[----:B------:R-:W-:Y:S04]  /*3d6c0*/  STL.64 [R1+0x3288], R16 ;  /* 0x0032881001007387 */ /* 0x000fe80000100a00 */
        /* <DEDUP_REMOVED lines=9> */
[----:B------:R-:W2:Y:S04]  /*3d760*/  LDL.LU R15, [R1+0x20c] ;  /* 0x00020c00010f7983 */ /* 0x000ea80000300800 */
[----:B------:R0:W-:Y:S04]  /*3d770*/  STL [R1+0x2fd4], R28 ;  /* 0x002fd41c01007387 */ /* 0x0001e80000100800 */
[----:B0-----:R-:W2:Y:S01]  /*3d780*/  LDL R28, [R1+0x1fe8] ;  /* 0x001fe800011c7983 */ /* 0x001ea20000100800 */
[----:B------:R-:W-:-:S02]  /*3d790*/  IMAD.MOV.U32 R16, RZ, RZ, R21 ;  /* 0x000000ffff107224 */ /* 0x000fc400078e0015 */
[----:B------:R-:W-:Y:S02]  /*3d7a0*/  IMAD.MOV.U32 R17, RZ, RZ, R20 ;  /* 0x000000ffff117224 */ /* 0x000fe400078e0014 */
[----:B--2---:R-:W0:Y:S04]  /*3d7b0*/  LDSM.16.MT88.4 R20, [R28+UR5+0x8000] ;  /* 0x008000051c14783b */ /* 0x004e280008004200 */
[----:B0-----:R-:W-:Y:S04]  /*3d7c0*/  STL.64 [R1+0x3118], R22 ;  /* 0x0031181601007387 */ /* 0x001fe80000100a00 */
[----:B------:R0:W-:Y:S04]  /*3d7d0*/  STL.64 [R1+0x3110], R20 ;  /* 0x0031101401007387 */ /* 0x0001e80000100a00 */
[----:B0-----:R-:W2:Y:S04]  /*3d7e0*/  LDL.64 R20, [R1+0x70] ;  /* 0x0000700001147983 */ /* 0x001ea80000100a00 */
[----:B--2---:R0:W-:Y:S02]  /*3d7f0*/  STL.64 [R1+0x3230], R20 ;  /* 0x0032301401007387 */ /* 0x0041e40000100a00 */
[----:B0-----:R-:W-:-:S02]  /*3d800*/  IMAD.MOV.U32 R20, RZ, RZ, R2 ;  /* 0x000000ffff147224 */ /* 0x001fc400078e0002 */
[----:B------:R-:W-:-:S07]  /*3d810*/  IMAD.MOV.U32 R21, RZ, RZ, R0 ;  /* 0x000000ffff157224 */ /* 0x000fce00078e0000 */
[----:B----4-:R-:W-:Y:S01]  /*3d820*/  HMMA.16816.F32 R4, R4, R20, R8 ;  /* 0x000000140404723c */ /* 0x010fe20000001808 */
[----:B------:R-:W2:Y:S04]  /*3d830*/  LDL.LU.64 R10, [R1+0x32a8] ;  /* 0x0032a800010a7983 */ /* 0x000ea80000300a00 */
[----:B------:R-:W2:-:S14]  /*3d840*/  LDL.LU.64 R8, [R1+0x32a0] ;  /* 0x0032a00001087983 */ /* 0x000e9c0000300a00 */
[----:B------:R-:W-:Y:S02]  /*3d850*/  IMAD.MOV.U32 R26, RZ, RZ, R6 ;  /* 0x000000ffff1a7224 */ /* 0x000fe400078e0006 */
[----:B------:R-:W-:Y:S01]  /*3d860*/  IMAD.MOV.U32 R27, RZ, RZ, R7 ;  /* 0x000000ffff1b7224 */ /* 0x000fe200078e0007 */
[----:B------:R-:W-:Y:S04]  /*3d870*/  STL.64 [R1+0x210], R4 ;  /* 0x0002100401007387 */ /* 0x000fe80000100a00 */
[----:B------:R-:W0:Y:S04]  /*3d880*/  LDSM.16.MT88.4 R4, [R28+UR5+0x8080] ;  /* 0x008080051c04783b */ /* 0x000e280008004200 */
[----:B------:R-:W-:Y:S04]  /*3d890*/  STL.64 [R1+0x3240], R26 ;  /* 0x0032401a01007387 */ /* 0x000fe80000100a00 */
[----:B------:R1:W-:Y:S04]  /*3d8a0*/  STL.64 [R1+0x3238], R24 ;  /* 0x0032381801007387 */ /* 0x0003e80000100a00 */
[----:B-1----:R-:W4:Y:S04]  /*3d8b0*/  LDL.64 R24, [R1+0x20] ;  /* 0x0000200001187983 */ /* 0x002f280000100a00 */
[----:B----4-:R1:W-:Y:S04]  /*3d8c0*/  STL.64 [R1+0x3258], R24 ;  /* 0x0032581801007387 */ /* 0x0103e80000100a00 */
[----:B------:R-:W4:Y:S04]  /*3d8d0*/  LDL.LU R20, [R1+0x1b0] ;  /* 0x0001b00001147983 */ /* 0x000f280000300800 */
[----:B------:R-:W4:Y:S04]  /*3d8e0*/  LDL.LU R21, [R1+0x1b4] ;  /* 0x0001b40001157983 */ /* 0x000f280000300800 */
[----:B------:R-:W2:Y:S04]  /*3d8f0*/  LDL.LU R22, [R1+0x1b8] ;  /* 0x0001b80001167983 */ /* 0x000ea80000300800 */
[----:B------:R-:W2:Y:S04]  /*3d900*/  LDL.LU R23, [R1+0x1bc] ;  /* 0x0001bc0001177983 */ /* 0x000ea80000300800 */
[----:B-1----:R-:W3:Y:S04]  /*3d910*/  LDL.64 R24, [R1] ;  /* 0x0000000001187983 */ /* 0x002ee80000100a00 */
[----:B--2---:R-:W-:Y:S04]  /*3d920*/  STL.64 [R1+0x3250], R22 ;  /* 0x0032501601007387 */ /* 0x004fe80000100a00 */
[----:B----4-:R1:W-:Y:S04]  /*3d930*/  STL.64 [R1+0x3248], R20 ;  /* 0x0032481401007387 */ /* 0x0103e80000100a00 */
[----:B-1----:R-:W2:Y:S04]  /*3d940*/  LDL.LU R20, [R1+0x1c0] ;  /* 0x0001c00001147983 */ /* 0x002ea80000300800 */
[----:B------:R-:W2:Y:S04]  /*3d950*/  LDL.LU R21, [R1+0x1c4] ;  /* 0x0001c40001157983 */ /* 0x000ea80000300800 */
[----:B------:R-:W4:Y:S04]  /*3d960*/  LDL.LU R22, [R1+0x1c8] ;  /* 0x0001c80001167983 */ /* 0x000f280000300800 */
[----:B------:R-:W4:Y:S01]  /*3d970*/  LDL.LU R23, [R1+0x1cc] ;  /* 0x0001cc0001177983 */ /* 0x000f220000300800 */
[C---:B------:R-:W-:Y:S03]  /*3d980*/  HMMA.16816.F32 R16, R8.reuse, R16, R12 ;  /* 0x000000100810723c */ /* 0x040fe6000000180c */
[----:B----4-:R-:W-:Y:S04]  /*3d990*/  STL.64 [R1+0x3268], R22 ;  /* 0x0032681601007387 */ /* 0x010fe80000100a00 */
[----:B--2---:R1:W-:Y:S04]  /*3d9a0*/  STL.64 [R1+0x3260], R20 ;  /* 0x0032601401007387 */ /* 0x0043e80000100a00 */
[----:B-1----:R-:W3:Y:S04]  /*3d9b0*/  LDL.LU R20, [R1+0x1d0] ;  /* 0x0001d00001147983 */ /* 0x002ee80000300800 */
[----:B------:R-:W3:Y:S04]  /*3d9c0*/  LDL.LU R21, [R1+0x1d4] ;  /* 0x0001d40001157983 */ /* 0x000ee80000300800 */
[----:B------:R-:W3:Y:S04]  /*3d9d0*/  LDL.LU R22, [R1+0x1d8] ;  /* 0x0001d80001167983 */ /* 0x000ee80000300800 */
[----:B------:R-:W3:Y:S04]  /*3d9e0*/  LDL.LU R23, [R1+0x1dc] ;  /* 0x0001dc0001177983 */ /* 0x000ee80000300800 */
[----:B0-----:R-:W-:Y:S04]  /*3d9f0*/  STL.64 [R1+0x30b0], R6 ;  /* 0x0030b00601007387 */ /* 0x001fe80000100a00 */
[----:B------:R0:W-:Y:S04]  /*3da00*/  STL.64 [R1+0x30a8], R4 ;  /* 0x0030a80401007387 */ /* 0x0001e80000100a00 */
[----:B0-----:R-:W2:Y:S04]  /*3da10*/  LDL.64 R4, [R1+0x80] ;  /* 0x0000800001047983 */ /* 0x001ea80000100a00 */
[----:B------:R-:W4:Y:S04]  /*3da20*/  LDL.LU.64 R14, [R1+0x3298] ;  /* 0x00329800010e7983 */ /* 0x000f280000300a00 */
[----:B------:R-:W4:Y:S04]  /*3da30*/  LDL.LU.64 R12, [R1+0x3290] ;  /* 0x00329000010c7983 */ /* 0x000f280000300a00 */
[----:B------:R0:W-:Y:S04]  /*3da40*/  STL.64 [R1+0x200], R16 ;  /* 0x0002001001007387 */ /* 0x0001e80000100a00 */
[----:B------:R4:W-:Y:S04]  /*3da50*/  STL.64 [R1+0x208], R18 ;  /* 0x0002081201007387 */ /* 0x0009e80000100a00 */
[----:B0-----:R-:W4:Y:S02]  /*3da60*/  LDL.LU.64 R16, [R1+0x3288] ;  /* 0x0032880001107983 */ /* 0x001f240000300a00 */
[----:B----4-:R-:W-:Y:S02]  /*3da70*/  HMMA.16816.F32 R16, R8, R16, R12 ;  /* 0x000000100810723c */ /* 0x010fe4000000180c */
[----:B------:R-:W4:Y:S04]  /*3da80*/  LDL.LU.64 R14, [R1+0x3280] ;  /* 0x00328000010e7983 */ /* 0x000f280000300a00 */
[----:B------:R-:W4:-:S13]  /*3da90*/  LDL.LU.64 R12, [R1+0x3278] ;  /* 0x00327800010c7983 */ /* 0x000f1a0000300a00 */
[----:B------:R0:W-:Y:S04]  /*3daa0*/  STL.64 [R1+0x1f0], R16 ;  /* 0x0001f01001007387 */ /* 0x0001e80000100a00 */
[----:B------:R-:W-:Y:S04]  /*3dab0*/  STL.64 [R1+0x1f8], R18 ;  /* 0x0001f81201007387 */ /* 0x000fe80000100a00 */
[----:B0-----:R-:W4:Y:S02]  /*3dac0*/  LDL.LU.64 R16, [R1+0x3270] ;  /* 0x0032700001107983 */ /* 0x001f240000300a00 */
[----:B----4-:R-:W-:-:S15]  /*3dad0*/  HMMA.16816.F32 R12, R8, R16, R12 ;  /* 0x00000010080c723c */ /* 0x010fde000000180c */
[----:B------:R-:W-:-:S04]  /*3dae0*/  NOP ;  /* 0x0000000000007918 */ /* 0x000fc80000000000 */
[----:B------:R0:W-:Y:S04]  /*3daf0*/  STL.64 [R1+0x1e0], R12 ;  /* 0x0001e00c01007387 */ /* 0x0001e80000100a00 */
[----:B------:R1:W-:Y:S04]  /*3db00*/  STL.64 [R1+0x1e8], R14 ;  /* 0x0001e80e01007387 */ /* 0x0003e80000100a00 */
[----:B0-----:R-:W4:Y:S04]  /*3db10*/  LDL.LU R12, [R1+0x100] ;  /* 0x00010000010c7983 */ /* 0x001f280000300800 */
[----:B------:R-:W4:Y:S04]  /*3db20*/  LDL.LU R13, [R1+0x104] ;  /* 0x00010400010d7983 */ /* 0x000f280000300800 */
[----:B-1----:R-:W2:Y:S04]  /*3db30*/  LDL.LU R14, [R1+0x108] ;  /* 0x00010800010e7983 */ /* 0x002ea80000300800 */
[----:B------:R-:W2:Y:S01]  /*3db40*/  LDL.LU R15, [R1+0x10c] ;  /* 0x00010c00010f7983 */ /* 0x000ea20000300800 */
[----:B---3--:R-:W-:Y:S03]  /*3db50*/  HMMA.16816.F32 R20, R8, R24, R20 ;  /* 0x000000180814723c */ /* 0x008fe60000001814 */
[----:B--2---:R-:W-:Y:S04]  /*3db60*/  STL.64 [R1+0x3220], R14 ;  /* 0x0032200e01007387 */ /* 0x004fe80000100a00 */
[----:B----4-:R0:W-:Y:S04]  /*3db70*/  STL.64 [R1+0x3218], R12 ;  /* 0x0032180c01007387 */ /* 0x0101e80000100a00 */
[----:B0-----:R-:W2:Y:S04]  /*3db80*/  LDL.LU R12, [R1+0x1a0] ;  /* 0x0001a000010c7983 */ /* 0x001ea80000300800 */
[----:B------:R-:W2:Y:S04]  /*3db90*/  LDL.LU R13, [R1+0x1a4] ;  /* 0x0001a400010d7983 */ /* 0x000ea80000300800 */
[----:B------:R-:W2:Y:S04]  /*3dba0*/  LDL.LU R14, [R1+0x1a8] ;  /* 0x0001a800010e7983 */ /* 0x000ea80000300800 */
[----:B------:R-:W2:Y:S04]  /*3dbb0*/  LDL.LU R15, [R1+0x1ac] ;  /* 0x0001ac00010f7983 */ /* 0x000ea80000300800 */
[----:B------:R0:W-:Y:S04]  /*3dbc0*/  STL.64 [R1+0x31d8], R16 ;  /* 0x0031d81001007387 */ /* 0x0001e80000100a00 */
[----:B0-----:R-:W3:Y:S04]  /*3dbd0*/  LDL.LU R16, [R1+0xe0] ;  /* 0x0000e00001107983 */ /* 0x001ee80000300800 */
[----:B------:R-:W3:Y:S04]  /*3dbe0*/  LDL.LU R17, [R1+0xe4] ;  /* 0x0000e40001117983 */ /* 0x000ee80000300800 */
[----:B------:R-:W4:Y:S04]  /*3dbf0*/  LDL.LU R18, [R1+0xe8] ;  /* 0x0000e80001127983 */ /* 0x000f280000300800 */
[----:B------:R-:W4:Y:S01]  /*3dc00*/  LDL.LU R19, [R1+0xec] ;  /* 0x0000ec0001137983 */ /* 0x000f220000300800 */
[----:B------:R-:W-:-:S02]  /*3dc10*/  IMAD.MOV.U32 R2, RZ, RZ, R24 ;  /* 0x000000ffff027224 */ /* 0x000fc400078e0018 */
[----:B------:R-:W-:Y:S01]  /*3dc20*/  IMAD.MOV.U32 R0, RZ, RZ, R25 ;  /* 0x000000ffff007224 */ /* 0x000fe200078e0019 */
[----:B----4-:R-:W-:Y:S04]  /*3dc30*/  STL.64 [R1+0x31f8], R18 ;  /* 0x0031f81201007387 */ /* 0x010fe80000100a00 */
[----:B---3--:R0:W-:Y:S04]  /*3dc40*/  STL.64 [R1+0x31f0], R16 ;  /* 0x0031f01001007387 */ /* 0x0081e80000100a00 */
[----:B0-----:R-:W3:Y:S04]  /*3dc50*/  LDL.64 R16, [R1+0x40] ;  /* 0x0000400001107983 */ /* 0x001ee80000100a00 */
[----:B------:R-:W-:Y:S04]  /*3dc60*/  STL.64 [R1+0x1d0], R20 ;  /* 0x0001d01401007387 */ /* 0x000fe80000100a00 */
[----:B------:R0:W-:Y:S04]  /*3dc70*/  STL.64 [R1+0x1d8], R22 ;  /* 0x0001d81601007387 */ /* 0x0001e80000100a00 */
[----:B0-----:R-:W4:Y:S04]  /*3dc80*/  LDL.LU.64 R22, [R1+0x3268] ;  /* 0x0032680001167983 */ /* 0x001f280000300a00 */
[----:B------:R-:W4:Y:S04]  /*3dc90*/  LDL.LU.64 R20, [R1+0x3260] ;  /* 0x0032600001147983 */ /* 0x000f280000300a00 */
[----:B------:R-:W4:Y:S02]  /*3dca0*/  LDL.LU.64 R24, [R1+0x3258] ;  /* 0x0032580001187983 */ /* 0x000f240000300a00 */
[----:B----4-:R-:W-:Y:S01]  /*3dcb0*/  HMMA.16816.F32 R20, R8, R24, R20 ;  /* 0x000000180814723c */ /* 0x010fe20000001814 */
[----:B------:R-:W-:-:S02]  /*3dcc0*/  IMAD.MOV.U32 R7, RZ, RZ, R24 ;  /* 0x000000ffff077224 */ /* 0x000fc400078e0018 */
[----:B------:R-:W-:-:S15]  /*3dcd0*/  IMAD.MOV.U32 R6, RZ, RZ, R25 ;  /* 0x000000ffff067224 */ /* 0x000fde00078e0019 */
[----:B------:R-:W-:Y:S01]  /*3dce0*/  NOP ;  /* 0x0000000000007918 */ /* 0x000fe20000000000 */
[----:B------:R-:W-:Y:S04]  /*3dcf0*/  STL.64 [R1+0x1c0], R20 ;  /* 0x0001c01401007387 */ /* 0x000fe80000100a00 */
[----:B------:R0:W-:Y:S04]  /*3dd00*/  STL.64 [R1+0x1c8], R22 ;  /* 0x0001c81601007387 */ /* 0x0001e80000100a00 */
[----:B0-----:R-:W4:Y:S04]  /*3dd10*/  LDL.LU.64 R22, [R1+0x3250] ;  /* 0x0032500001167983 */ /* 0x001f280000300a00 */
[----:B------:R-:W4:Y:S04]  /*3dd20*/  LDL.LU.64 R20, [R1+0x3248] ;  /* 0x0032480001147983 */ /* 0x000f280000300a00 */
[----:B------:R-:W2:Y:S04]  /*3dd30*/  LDL.LU.64 R26, [R1+0x3240] ;  /* 0x00324000011a7983 */ /* 0x000ea80000300a00 */
[----:B------:R-:W4:Y:S02]  /*3dd40*/  LDL.LU.64 R24, [R1+0x3238] ;  /* 0x0032380001187983 */ /* 0x000f240000300a00 */
[----:B----4-:R-:W-:-:S15]  /*3dd50*/  HMMA.16816.F32 R20, R8, R24, R20 ;  /* 0x000000180814723c */ /* 0x010fde0000001814 */
[----:B------:R-:W-:-:S04]  /*3dd60*/  NOP ;  /* 0x0000000000007918 */ /* 0x000fc80000000000 */
[----:B------:R0:W-:Y:S04]  /*3dd70*/  STL.64 [R1+0x1b0], R20 ;  /* 0x0001b01401007387 */ /* 0x0001e80000100a00 */
[----:B------:R-:W-:Y:S04]  /*3dd80*/  STL.64 [R1+0x1b8], R22 ;  /* 0x0001b81601007387 */ /* 0x000fe80000100a00 */
[----:B0-----:R-:W4:Y:S04]  /*3dd90*/  LDL.LU.64 R20, [R1+0x3230] ;  /* 0x0032300001147983 */ /* 0x001f280000300a00 */
[----:B--2---:R-:W-:Y:S04]  /*3dda0*/  STL.64 [R1+0x31d0], R26 ;  /* 0x0031d01a01007387 */ /* 0x004fe80000100a00 */
[----:B------:R0:W-:Y:S04]  /*3ddb0*/  STL.64 [R1+0x31c8], R24 ;  /* 0x0031c81801007387 */ /* 0x0001e80000100a00 */
[----:B0-----:R-:W2:Y:S04]  /*3ddc0*/  LDL.LU R24, [R1+0xd0] ;  /* 0x0000d00001187983 */ /* 0x001ea80000300800 */
[----:B------:R-:W2:Y:S04]  /*3ddd0*/  LDL.LU R25, [R1+0xd4] ;  /* 0x0000d40001197983 */ /* 0x000ea80000300800 */
[----:B------:R-:W2:Y:S01]  /*3dde0*/  LDL.LU R26, [R1+0xd8] ;  /* 0x0000d800011a7983 */ /* 0x000ea20000300800 */
[----:B------:R-:W-:-:S03]  /*3ddf0*/  IMAD.MOV.U32 R27, RZ, RZ, R29 ;  /* 0x000000ffff1b7224 */ /* 0x000fc600078e001d */
[----:B------:R-:W3:Y:S04]  /*3de00*/  LDL.LU R29, [R1+0x3228] ;  /* 0x00322800011d7983 */ /* 0x000ee80000300800 */
[----:B--2---:R-:W-:Y:S04]  /*3de10*/  STL.64 [R1+0x31e8], R26 ;  /* 0x0031e81a01007387 */ /* 0x004fe80000100a00 */
[----:B------:R0:W-:Y:S04]  /*3de20*/  STL.64 [R1+0x31e0], R24 ;  /* 0x0031e01801007387 */ /* 0x0001e80000100a00 */
[----:B0-----:R-:W2:Y:S01]  /*3de30*/  LDL.64 R24, [R1+0x30] ;  /* 0x0000300001187983 */ /* 0x001ea20000100a00 */
[C---:B----4-:R-:W-:Y:S03]  /*3de40*/  HMMA.16816.F32 R12, R8.reuse, R20, R12 ;  /* 0x00000014080c723c */ /* 0x050fe6000000180c */
[----:B--2---:R0:W-:Y:S04]  /*3de50*/  STL.64 [R1+0x3200], R24 ;  /* 0x0032001801007387 */ /* 0x0041e80000100a00 */
[----:B0-----:R-:W2:Y:S04]  /*3de60*/  LDL.LU R24, [R1+0xf0] ;  /* 0x0000f00001187983 */ /* 0x001ea80000300800 */
[----:B------:R-:W2:Y:S04]  /*3de70*/  LDL.LU R25, [R1+0xf4] ;  /* 0x0000f40001197983 */ /* 0x000ea80000300800 */
[----:B------:R-:W2:Y:S04]  /*3de80*/  LDL.LU R26, [R1+0xf8] ;  /* 0x0000f800011a7983 */ /* 0x000ea80000300800 */
[----:B------:R-:W-:Y:S04]  /*3de90*/  STL.64 [R1+0x1a0], R12 ;  /* 0x0001a00c01007387 */ /* 0x000fe80000100a00 */
[----:B------:R0:W-:Y:S04]  /*3dea0*/  STL.64 [R1+0x1a8], R14 ;  /* 0x0001a80e01007387 */ /* 0x0001e80000100a00 */
[----:B0-----:R-:W4:Y:S04]  /*3deb0*/  LDL.LU.64 R14, [R1+0x3220] ;  /* 0x00322000010e7983 */ /* 0x001f280000300a00 */
[----:B------:R-:W4:Y:S01]  /*3dec0*/  LDL.LU.64 R12, [R1+0x3218] ;  /* 0x00321800010c7983 */ /* 0x000f220000300a00 */
[----:B---3--:R-:W-:Y:S01]  /*3ded0*/  IMAD.MOV.U32 R27, RZ, RZ, R29 ;  /* 0x000000ffff1b7224 */ /* 0x008fe200078e001d */
[----:B----4-:R-:W-:Y:S02]  /*3dee0*/  HMMA.16816.F32 R8, R8, R4, R12 ;  /* 0x000000040808723c */ /* 0x010fe4000000180c */
[----:B------:R-:W2:Y:S04]  /*3def0*/  LDL.LU.64 R14, [R1+0x3210] ;  /* 0x00321000010e7983 */ /* 0x000ea80000300a00 */
[----:B------:R-:W2:Y:S04]  /*3df00*/  LDL.LU.64 R12, [R1+0x3208] ;  /* 0x00320800010c7983 */ /* 0x000ea80000300a00 */
[----:B------:R-:W-:Y:S09]  /*3df10*/  STL.64 [R1+0x31a0], R4 ;  /* 0x0031a00401007387 */ /* 0x000ff20000100a00 */
[----:B------:R0:W-:Y:S04]  /*3df20*/  STL.64 [R1+0x100], R8 ;  /* 0x0001000801007387 */ /* 0x0001e80000100a00 */
[----:B------:R-:W-:Y:S01]  /*3df30*/  STL.64 [R1+0x108], R10 ;  /* 0x0001080a01007387 */ /* 0x000fe20000100a00 */
[----:B0-----:R-:W-:-:S02]  /*3df40*/  IMAD.MOV.U32 R8, RZ, RZ, R2 ;  /* 0x000000ffff087224 */ /* 0x001fc400078e0002 */
[----:B------:R-:W-:Y:S02]  /*3df50*/  IMAD.MOV.U32 R9, RZ, RZ, R0 ;  /* 0x000000ffff097224 */ /* 0x000fe400078e0000 */
[----:B------:R-:W-:Y:S02]  /*3df60*/  IMAD.MOV.U32 R2, RZ, RZ, R16 ;  /* 0x000000ffff027224 */ /* 0x000fe400078e0010 */
[----:B------:R-:W-:Y:S01]  /*3df70*/  IMAD.MOV.U32 R0, RZ, RZ, R17 ;  /* 0x000000ffff007224 */ /* 0x000fe200078e0011 */
[----:B--2---:R-:W-:-:S15]  /*3df80*/  HMMA.16816.F32 R24, R12, R16, R24 ;  /* 0x000000100c18723c */ /* 0x004fde0000001818 */
[----:B------:R-:W-:-:S04]  /*3df90*/  NOP ;  /* 0x0000000000007918 */ /* 0x000fc80000000000 */
[----:B------:R0:W-:Y:S04]  /*3dfa0*/  STL.64 [R1+0xf0], R24 ;  /* 0x0000f01801007387 */ /* 0x0001e80000100a00 */
[----:B------:R1:W-:Y:S04]  /*3dfb0*/  STL.64 [R1+0xf8], R26 ;  /* 0x0000f81a01007387 */ /* 0x0003e80000100a00 */
[----:B0-----:R-:W2:Y:S04]  /*3dfc0*/  LDL.LU.64 R24, [R1+0x3200] ;  /* 0x0032000001187983 */ /* 0x001ea80000300a00 */
[----:B------:R-:W2:Y:S04]  /*3dfd0*/  LDL.LU.64 R18, [R1+0x31f8] ;  /* 0x0031f80001127983 */ /* 0x000ea80000300a00 */
[----:B------:R-:W2:Y:S01]  /*3dfe0*/  LDL.LU.64 R16, [R1+0x31f0] ;  /* 0x0031f00001107983 */ /* 0x000ea20000300a00 */
[----:B------:R-:W-:-:S02]  /*3dff0*/  IMAD.MOV.U32 R4, RZ, RZ, R7 ;  /* 0x000000ffff047224 */ /* 0x000fc400078e0007 */
[----:B------:R-:W-:Y:S01]  /*3e000*/  IMAD.MOV.U32 R5, RZ, RZ, R6 ;  /* 0x000000ffff057224 */ /* 0x000fe200078e0006 */
[----:B-1----:R-:W3:Y:S01]  /*3e010*/  LDL.LU.64 R26, [R1+0x31e8] ;  /* 0x0031e800011a7983 */ /* 0x002ee20000300a00 */
[----:B--2---:R-:W-:Y:S01]  /*3e020*/  HMMA.16816.F32 R16, R12, R24, R16 ;  /* 0x000000180c10723c */ /* 0x004fe20000001810 */
[----:B------:R-:W-:Y:S02]  /*3e030*/  IMAD.MOV.U32 R7, RZ, RZ, R24 ;  /* 0x000000ffff077224 */ /* 0x000fe400078e0018 */
[----:B------:R-:W-:Y:S02]  /*3e040*/  IMAD.MOV.U32 R6, RZ, RZ, R25 ;  /* 0x000000ffff067224 */ /* 0x000fe400078e0019 */
[----:B------:R-:W3:-:S14]  /*3e050*/  LDL.LU.64 R24, [R1+0x31e0] ;  /* 0x0031e00001187983 */ /* 0x000edc0000300a00 */
[----:B------:R0:W-:Y:S04]  /*3e060*/  STL.64 [R1+0xe0], R16 ;  /* 0x0000e01001007387 */ /* 0x0001e80000100a00 */
[----:B------:R3:W-:Y:S04]  /*3e070*/  STL [R1+0xe8], R18 ;  /* 0x0000e81201007387 */ /* 0x0007e80000100800 */
[----:B0-----:R-:W3:Y:S01]  /*3e080*/  LDL.LU.64 R16, [R1+0x31d8] ;  /* 0x0031d80001107983 */ /* 0x001ee20000300a00 */
[----:B------:R-:W-:Y:S02]  /*3e090*/  IMAD.MOV.U32 R29, RZ, RZ, R19 ;  /* 0x000000ffff1d7224 */ /* 0x000fe400078e0013 */
[----:B---3--:R-:W-:Y:S01]  /*3e0a0*/  HMMA.16816.F32 R16, R12, R16, R24 ;  /* 0x000000100c10723c */ /* 0x008fe20000001818 */
[----:B------:R-:W2:Y:S04]  /*3e0b0*/  LDL.LU.64 R26, [R1+0x31d0] ;  /* 0x0031d000011a7983 */ /* 0x000ea80000300a00 */
[----:B------:R-:W3:-:S14]  /*3e0c0*/  LDL.LU.64 R24, [R1+0x31c8] ;  /* 0x0031c80001187983 */ /* 0x000edc0000300a00 */
[----:B------:R-:W-:Y:S04]  /*3e0d0*/  STL.64 [R1+0xd0], R16 ;  /* 0x0000d01001007387 */ /* 0x000fe80000100a00 */
[----:B------:R0:W-:Y:S04]  /*3e0e0*/  STL.64 [R1+0xd8], R18 ;  /* 0x0000d81201007387 */ /* 0x0001e80000100a00 */
[----:B0-----:R-:W4:Y:S04]  /*3e0f0*/  LDL.LU.64 R18, [R1+0x31c0] ;  /* 0x0031c00001127983 */ /* 0x001f280000300a00 */
[----:B------:R-:W4:Y:S02]  /*3e100*/  LDL.LU.64 R16, [R1+0x31b8] ;  /* 0x0031b80001107983 */ /* 0x000f240000300a00 */
[----:B----4-:R-:W-:-:S15]  /*3e110*/  HMMA.16816.F32 R16, R12, R8, R16 ;  /* 0x000000080c10723c */ /* 0x010fde0000001810 */
[----:B------:R-:W-:-:S04]  /*3e120*/  NOP ;  /* 0x0000000000007918 */ /* 0x000fc80000000000 */
[----:B------:R-:W-:Y:S04]  /*3e130*/  STL.64 [R1+0xc0], R16 ;  /* 0x0000c01001007387 */ /* 0x000fe80000100a00 */
[----:B------:R0:W-:Y:S04]  /*3e140*/  STL.64 [R1+0xc8], R18 ;  /* 0x0000c81201007387 */ /* 0x0001e80000100a00 */
[----:B0-----:R-:W3:Y:S04]  /*3e150*/  LDL.LU.64 R18, [R1+0x31b0] ;  /* 0x0031b00001127983 */ /* 0x001ee80000300a00 */
[----:B------:R-:W3:Y:S04]  /*3e160*/  LDL.LU.64 R16, [R1+0x31a8] ;  /* 0x0031a80001107983 */ /* 0x000ee80000300a00 */
[----:B------:R0:W-:Y:S04]  /*3e170*/  STL.64 [R1+0x3148], R8 ;  /* 0x0031480801007387 */ /* 0x0001e80000100a00 */
[----:B0-----:R-:W4:Y:S04]  /*3e180*/  LDL.64 R8, [R1+0x10] ;  /* 0x0000100001087983 */ /* 0x001f280000100a00 */
[----:B----4-:R0:W-:Y:S02]  /*3e190*/  STL.64 [R1+0x3160], R8 ;  /* 0x0031600801007387 */ /* 0x0101e40000100a00 */
[----:B0-----:R-:W-:-:S02]  /*3e1a0*/  IMAD.MOV.U32 R8, RZ, RZ, R7 ;  /* 0x000000ffff087224 */ /* 0x001fc400078e0007 */
[----:B------:R-:W-:-:S05]  /*3e1b0*/  IMAD.MOV.U32 R9, RZ, RZ, R6 ;  /* 0x000000ffff097224 */ /* 0x000fca00078e0006 */
[----:B------:R0:W-:Y:S04]  /*3e1c0*/  STL.64 [R1+0x3178], R8 ;  /* 0x0031780801007387 */ /* 0x0001e80000100a00 */
[----:B0-----:R-:W4:Y:S04]  /*3e1d0*/  LDL.LU R8, [R1+0x180] ;  /* 0x0001800001087983 */ /* 0x001f280000300800 */
[----:B------:R-:W4:Y:S04]  /*3e1e0*/  LDL.LU R9, [R1+0x184] ;  /* 0x0001840001097983 */ /* 0x000f280000300800 */
[----:B------:R-:W4:Y:S04]  /*3e1f0*/  LDL.LU R10, [R1+0x188] ;  /* 0x00018800010a7983 */ /* 0x000f280000300800 */
[----:B------:R-:W4:Y:S02]  /*3e200*/  LDL.LU R11, [R1+0x18c] ;  /* 0x00018c00010b7983 */ /* 0x000f240000300800 */
[C---:B----4-:R-:W-:Y:S08]  /*3e210*/  HMMA.16816.F32 R8, R12.reuse, R4, R8 ;  /* 0x000000040c08723c */ /* 0x050ff00000001808 */
[C---:B---3--:R-:W-:Y:S11]  /*3e220*/  HMMA.16816.F32 R4, R12.reuse, R24, R16 ;  /* 0x000000180c04723c */ /* 0x048ff60000001810 */
[----:B------:R-:W-:Y:S04]  /*3e230*/  STL.64 [R1+0x180], R8 ;  /* 0x0001800801007387 */ /* 0x000fe80000100a00 */
[----:B------:R-:W-:Y:S04]  /*3e240*/  STL.64 [R1+0x188], R10 ;  /* 0x0001880a01007387 */ /* 0x000fe80000100a00 */
[----:B------:R0:W-:Y:S04]  /*3e250*/  STL.64 [R1+0x230], R4 ;  /* 0x0002300401007387 */ /* 0x0001e80000100a00 */
[----:B------:R1:W-:Y:S04]  /*3e260*/  STL.64 [R1+0x238], R6 ;  /* 0x0002380601007387 */ /* 0x0003e80000100a00 */
[----:B0-----:R-:W3:Y:S04]  /*3e270*/  LDL.LU R4, [R1+0x580] ;  /* 0x0005800001047983 */ /* 0x001ee80000300800 */
[----:B------:R-:W3:Y:S04]  /*3e280*/  LDL.LU R5, [R1+0x584] ;  /* 0x0005840001057983 */ /* 0x000ee80000300800 */
[----:B-1----:R-:W3:Y:S04]  /*3e290*/  LDL.LU R6, [R1+0x588] ;  /* 0x0005880001067983 */ /* 0x002ee80000300800 */
[----:B------:R-:W3:Y:S04]  /*3e2a0*/  LDL.LU R7, [R1+0x58c] ;  /* 0x00058c0001077983 */ /* 0x000ee80000300800 */
[----:B--2---:R-:W-:Y:S04]  /*3e2b0*/  STL.64 [R1+0x3130], R26 ;  /* 0x0031301a01007387 */ /* 0x004fe80000100a00 */
[----:B------:R0:W-:Y:S04]  /*3e2c0*/  STL.64 [R1+0x3128], R24 ;  /* 0x0031281801007387 */ /* 0x0001e80000100a00 */
[----:B0-----:R-:W2:Y:S04]  /*3e2d0*/  LDL.LU R24, [R1+0x520] ;  /* 0x0005200001187983 */ /* 0x001ea80000300800 */
[----:B------:R-:W2:Y:S04]  /*3e2e0*/  LDL.LU R25, [R1+0x524] ;  /* 0x0005240001197983 */ /* 0x000ea80000300800 */
[----:B------:R-:W4:Y:S04]  /*3e2f0*/  LDL.LU R26, [R1+0x528] ;  /* 0x00052800011a7983 */ /* 0x000f280000300800 */
[----:B------:R-:W4:Y:S04]  /*3e300*/  LDL.LU R27, [R1+0x52c] ;  /* 0x00052c00011b7983 */ /* 0x000f280000300800 */
[----:B------:R-:W2:Y:S04]  /*3e310*/  LDL.LU R16, [R1+0x570] ;  /* 0x0005700001107983 */ /* 0x000ea80000300800 */
[----:B------:R-:W3:Y:S04]  /*3e320*/  LDL.LU R17, [R1+0x574] ;  /* 0x0005740001117983 */ /* 0x000ee80000300800 */
[----:B------:R-:W3:Y:S04]  /*3e330*/  LDL.LU R18, [R1+0x578] ;  /* 0x0005780001127983 */ /* 0x000ee80000300800 */
        /* <DEDUP_REMOVED lines=12> */
[----:B------:R-:W4:Y:S01]  /*3e400*/  LDL.LU R27, [R1+0x54c] ;  /* 0x00054c00011b7983 */ /* 0x000f220000300800 */
[C---:B---3--:R-:W-:Y:S03]  /*3e410*/  HMMA.16816.F32 R4, R12.reuse, R20, R4 ;  /* 0x000000140c04723c */ /* 0x048fe60000001804 */
[----:B----4-:R-:W-:Y:S04]  /*3e420*/  STL.64 [R1+0x3170], R26 ;  /* 0x0031701a01007387 */ /* 0x010fe80000100a00 */
        /* <DEDUP_REMOVED lines=11> */
[----:B------:R0:W-:Y:S04]  /*3e4e0*/  STL.64 [R1+0x370], R4 ;  /* 0x0003700401007387 */ /* 0x0001e80000100a00 */
[----:B------:R-:W-:Y:S04]  /*3e4f0*/  STL.64 [R1+0x378], R6 ;  /* 0x0003780601007387 */ /* 0x000fe80000100a00 */
[----:B0-----:R-:W3:Y:S04]  /*3e500*/  LDL.LU.64 R4, [R1+0x31a0] ;  /* 0x0031a00001047983 */ /* 0x001ee80000300a00 */
[----:B------:R0:W-:Y:S04]  /*3e510*/  STL.64 [R1+0x3120], R20 ;  /* 0x0031201401007387 */ /* 0x0001e80000100a00 */
[----:B0-----:R-:W4:Y:S04]  /*3e520*/  LDL.LU R20, [R1+0x510] ;  /* 0x0005100001147983 */ /* 0x001f280000300800 */
[----:B------:R-:W4:Y:S04]  /*3e530*/  LDL.LU R21, [R1+0x514] ;  /* 0x0005140001157983 */ /* 0x000f280000300800 */
[----:B------:R-:W4:Y:S04]  /*3e540*/  LDL.LU R22, [R1+0x518] ;  /* 0x0005180001167983 */ /* 0x000f280000300800 */
[----:B------:R-:W4:Y:S01]  /*3e550*/  LDL.LU R23, [R1+0x51c] ;  /* 0x00051c0001177983 */ /* 0x000f220000300800 */
[----:B---3--:R-:W-:Y:S03]  /*3e560*/  HMMA.16816.F32 R12, R12, R4, R16 ;  /* 0x000000040c0c723c */ /* 0x008fe60000001810 */
[----:B------:R-:W2:Y:S04]  /*3e570*/  LDL.LU.64 R18, [R1+0x3198] ;  /* 0x0031980001127983 */ /* 0x000ea80000300a00 */
[----:B------:R-:W2:Y:S01]  /*3e580*/  LDL.LU.64 R16, [R1+0x3190] ;  /* 0x0031900001107983 */ /* 0x000ea20000300a00 */
[----:B------:R-:W-:-:S02]  /*3e590*/  IMAD.MOV.U32 R8, RZ, RZ, R2 ;  /* 0x000000ffff087224 */ /* 0x000fc400078e0002 */
[----:B------:R-:W-:-:S09]  /*3e5a0*/  IMAD.MOV.U32 R9, RZ, RZ, R0 ;  /* 0x000000ffff097224 */ /* 0x000fd200078e0000 */
[----:B------:R0:W-:Y:S04]  /*3e5b0*/  STL.64 [R1+0x360], R12 ;  /* 0x0003600c01007387 */ /* 0x0001e80000100a00 */
[----:B------:R-:W-:Y:S04]  /*3e5c0*/  STL.64 [R1+0x368], R14 ;  /* 0x0003680e01007387 */ /* 0x000fe80000100a00 */
[----:B0-----:R-:W3:Y:S01]  /*3e5d0*/  LDL.LU.64 R12, [R1+0x20] ;  /* 0x00002000010c7983 */ /* 0x001ee20000300a00 */
        /* <DEDUP_REMOVED lines=23> */
[----:B------:R-:W-:Y:S04]  /*3e750*/  STL.64 [R1+0x420], R24 ;  /* 0x0004201801007387 */ /* 0x000fe80000100a00 */
[----:B------:R0:W-:Y:S04]  /*3e760*/  STL.64 [R1+0x428], R26 ;  /* 0x0004281a01007387 */ /* 0x0001e80000100a00 */
[----:B0-----:R-:W3:Y:S04]  /*3e770*/  LDL.LU.64 R26, [R1+0x3140] ;  /* 0x00314000011a7983 */ /* 0x001ee80000300a00 */
[----:B------:R-:W3:Y:S02]  /*3e780*/  LDL.LU.64 R24, [R1+0x3138] ;  /* 0x0031380001187983 */ /* 0x000ee40000300a00 */
[----:B---3--:R-:W-:-:S15]  /*3e790*/  HMMA.16816.F32 R24, R16, R12, R24 ;  /* 0x0000000c1018723c */ /* 0x008fde0000001818 */
[----:B------:R-:W-:-:S04]  /*3e7a0*/  NOP ;  /* 0x0000000000007918 */ /* 0x000fc80000000000 */
[----:B------:R-:W-:Y:S04]  /*3e7b0*/  STL.64 [R1+0x410], R24 ;  /* 0x0004101801007387 */ /* 0x000fe80000100a00 */
[----:B------:R0:W-:Y:S04]  /*3e7c0*/  STL.64 [R1+0x418], R26 ;  /* 0x0004181a01007387 */ /* 0x0001e80000100a00 */
[----:B0-----:R-:W2:Y:S04]  /*3e7d0*/  LDL.LU.64 R26, [R1+0x3130] ;  /* 0x00313000011a7983 */ /* 0x001ea80000300a00 */
[----:B------:R-:W4:Y:S04]  /*3e7e0*/  LDL.LU.64 R24, [R1+0x3128] ;  /* 0x0031280001187983 */ /* 0x000f280000300a00 */
[----:B------:R0:W-:Y:S04]  /*3e7f0*/  STL.64 [R1+0x30f0], R12 ;  /* 0x0030f00c01007387 */ /* 0x0001e80000100a00 */
[----:B0-----:R-:W3:Y:S04]  /*3e800*/  LDL.LU R12, [R1+0x380] ;  /* 0x00038000010c7983 */ /* 0x001ee80000300800 */
[----:B------:R-:W3:Y:S04]  /*3e810*/  LDL.LU R13, [R1+0x384] ;  /* 0x00038400010d7983 */ /* 0x000ee80000300800 */
[----:B------:R-:W3:Y:S04]  /*3e820*/  LDL.LU R14, [R1+0x388] ;  /* 0x00038800010e7983 */ /* 0x000ee80000300800 */
[----:B------:R-:W3:Y:S01]  /*3e830*/  LDL.LU R15, [R1+0x38c] ;  /* 0x00038c00010f7983 */ /* 0x000ee20000300800 */
[----:B----4-:R-:W-:-:S15]  /*3e840*/  HMMA.16816.F32 R20, R16, R24, R20 ;  /* 0x000000181014723c */ /* 0x010fde0000001814 */
[----:B------:R-:W-:-:S04]  /*3e850*/  NOP ;  /* 0x0000000000007918 */ /* 0x000fc80000000000 */
[----:B------:R0:W-:Y:S04]  /*3e860*/  STL.64 [R1+0x400], R20 ;  /* 0x0004001401007387 */ /* 0x0001e80000100a00 */
[----:B------:R-:W-:Y:S04]  /*3e870*/  STL.64 [R1+0x408], R22 ;  /* 0x0004081601007387 */ /* 0x000fe80000100a00 */
[----:B0-----:R-:W4:Y:S04]  /*3e880*/  LDL.LU.64 R20, [R1+0x3120] ;  /* 0x0031200001147983 */ /* 0x001f280000300a00 */
[----:B--2---:R-:W-:Y:S04]  /*3e890*/  STL.64 [R1+0x30e8], R26 ;  /* 0x0030e81a01007387 */ /* 0x004fe80000100a00 */
[----:B------:R0:W-:Y:S04]  /*3e8a0*/  STL.64 [R1+0x30e0], R24 ;  /* 0x0030e01801007387 */ /* 0x0001e80000100a00 */
[----:B0-----:R-:W4:Y:S04]  /*3e8b0*/  LDL.LU R24, [R1+0x500] ;  /* 0x0005000001187983 */ /* 0x001f280000300800 */
[----:B------:R-:W4:Y:S04]  /*3e8c0*/  LDL.LU R25, [R1+0x504] ;  /* 0x0005040001197983 */ /* 0x000f280000300800 */
[----:B------:R-:W4:Y:S04]  /*3e8d0*/  LDL.LU R26, [R1+0x508] ;  /* 0x00050800011a7983 */ /* 0x000f280000300800 */
[----:B------:R-:W4:Y:S02]  /*3e8e0*/  LDL.LU R27, [R1+0x50c] ;  /* 0x00050c00011b7983 */ /* 0x000f240000300800 */
[----:B----4-:R-:W-:Y:S01]  /*3e8f0*/  HMMA.16816.F32 R24, R16, R20, R24 ;  /* 0x000000141018723c */ /* 0x010fe20000001818 */
[----:B------:R-:W-:-:S02]  /*3e900*/  IMAD.MOV.U32 R11, RZ, RZ, R20 ;  /* 0x000000ffff0b7224 */ /* 0x000fc400078e0014 */
[----:B------:R-:W-:-:S15]  /*3e910*/  IMAD.MOV.U32 R10, RZ, RZ, R21 ;  /* 0x000000ffff0a7224 */ /* 0x000fde00078e0015 */
[----:B------:R-:W-:Y:S01]  /*3e920*/  NOP ;  /* 0x0000000000007918 */ /* 0x000fe20000000000 */
[----:B------:R-:W-:Y:S04]  /*3e930*/  STL.64 [R1+0x3f0], R24 ;  /* 0x0003f01801007387 */ /* 0x000fe80000100a00 */
[----:B------:R-:W-:Y:S04]  /*3e940*/  STL.64 [R1+0x3f8], R26 ;  /* 0x0003f81a01007387 */ /* 0x000fe80000100a00 */
[----:B------:R-:W2:Y:S04]  /*3e950*/  LDL.LU.64 R22, [R1+0x3118] ;  /* 0x0031180001167983 */ /* 0x000ea80000300a00 */
[----:B------:R-:W2:Y:S04]  /*3e960*/  LDL.LU.64 R20, [R1+0x3110] ;  /* 0x0031100001147983 */ /* 0x000ea80000300a00 */
[----:B------:R-:W-:Y:S04]  /*3e970*/  STL.64 [R1+0x3100], R10 ;  /* 0x0031000a01007387 */ /* 0x000fe80000100a00 */
[----:B------:R0:W-:Y:S04]  /*3e980*/  STL.64 [R1+0x30f8], R8 ;  /* 0x0030f80801007387 */ /* 0x0001e80000100a00 */
[----:B0-----:R-:W4:Y:S01]  /*3e990*/  LDL.64 R8, [R1+0x30] ;  /* 0x0000300001087983 */ /* 0x001f220000100a00 */
[----:B---3--:R-:W-:Y:S03]  /*3e9a0*/  HMMA.16816.F32 R16, R16, R4, R12 ;  /* 0x000000041010723c */ /* 0x008fe6000000180c */
[----:B------:R-:W2:-:S15]  /*3e9b0*/  LDL.64 R12, [R1+0x40] ;  /* 0x00004000010c7983 */ /* 0x000e9e0000100a00 */
[----:B------:R-:W-:Y:S01]  /*3e9c0*/  NOP ;  /* 0x0000000000007918 */ /* 0x000fe20000000000 */
[----:B------:R-:W-:Y:S04]  /*3e9d0*/  STL.64 [R1+0x350], R16 ;  /* 0x0003501001007387 */ /* 0x000fe80000100a00 */
[----:B------:R-:W-:Y:S04]  /*3e9e0*/  STL.64 [R1+0x358], R18 ;  /* 0x0003581201007387 */ /* 0x000fe80000100a00 */
[----:B----4-:R0:W-:Y:S04]  /*3e9f0*/  STL.64 [R1+0x3108], R8 ;  /* 0x0031080801007387 */ /* 0x0101e80000100a00 */
        /* <DEDUP_REMOVED lines=8> */
[----:B------:R0:W-:Y:S04]  /*3ea80*/  STL.64 [R1+0x30c0], R4 ;  /* 0x0030c00401007387 */ /* 0x0001e80000100a00 */
[----:B0-----:R-:W4:Y:S04]  /*3ea90*/  LDL.LU R4, [R1+0x4e0] ;  /* 0x0004e00001047983 */ /* 0x001f280000300800 */
[----:B------:R-:W4:Y:S04]  /*3eaa0*/  LDL.LU R5, [R1+0x4e4] ;  /* 0x0004e40001057983 */ /* 0x000f280000300800 */
[----:B------:R-:W4:Y:S04]  /*3eab0*/  LDL.LU R6, [R1+0x4e8] ;  /* 0x0004e80001067983 */ /* 0x000f280000300800 */
[----:B------:R-:W4:Y:S04]  /*3eac0*/  LDL.LU R7, [R1+0x4ec] ;  /* 0x0004ec0001077983 */ /* 0x000f280000300800 */
[----:B------:R-:W2:Y:S04]  /*3ead0*/  LDL.LU R16, [R1+0x250] ;  /* 0x0002500001107983 */ /* 0x000ea80000300800 */
        /* <DEDUP_REMOVED lines=16> */
[----:B--2---:R-:W-:Y:S04]  /*3ebe0*/  STL.64 [R1+0x3068], R18 ;  /* 0x0030681201007387 */ /* 0x004fe80000100a00 */
[----:B------:R-:W-:Y:S04]  /*3ebf0*/  STL.64 [R1+0x3060], R16 ;  /* 0x0030601001007387 */ /* 0x000fe80000100a00 */
[----:B------:R0:W-:Y:S04]  /*3ec00*/  STL.64 [R1+0x3e0], R8 ;  /* 0x0003e00801007387 */ /* 0x0001e80000100a00 */
[----:B------:R1:W-:Y:S04]  /*3ec10*/  STL.64 [R1+0x3e8], R10 ;  /* 0x0003e80a01007387 */ /* 0x0003e80000100a00 */
[----:B0-----:R-:W4:Y:S01]  /*3ec20*/  LDL.LU.64 R8, [R1+0x3108] ;  /* 0x0031080001087983 */ /* 0x001f220000300a00 */
[----:B------:R-:W-:-:S02]  /*3ec30*/  IMAD.MOV.U32 R16, RZ, RZ, R2 ;  /* 0x000000ffff107224 */ /* 0x000fc400078e0002 */
[----:B------:R-:W-:Y:S02]  /*3ec40*/  IMAD.MOV.U32 R17, RZ, RZ, R0 ;  /* 0x000000ffff117224 */ /* 0x000fe400078e0000 */
[----:B------:R-:W-:Y:S02]  /*3ec50*/  IMAD.MOV.U32 R2, RZ, RZ, R12 ;  /* 0x000000ffff027224 */ /* 0x000fe400078e000c */
[----:B------:R-:W-:Y:S01]  /*3ec60*/  IMAD.MOV.U32 R0, RZ, RZ, R13 ;  /* 0x000000ffff007224 */ /* 0x000fe200078e000d */
[----:B------:R-:W2:Y:S04]  /*3ec70*/  LDL.LU R12, [R1+0x4c0] ;  /* 0x0004c000010c7983 */ /* 0x000ea80000300800 */
[----:B------:R-:W2:Y:S04]  /*3ec80*/  LDL.LU R13, [R1+0x4c4] ;  /* 0x0004c400010d7983 */ /* 0x000ea80000300800 */
[----:B------:R-:W2:Y:S04]  /*3ec90*/  LDL.LU R14, [R1+0x4c8] ;  /* 0x0004c800010e7983 */ /* 0x000ea80000300800 */
[----:B------:R-:W2:Y:S01]  /*3eca0*/  LDL.LU R15, [R1+0x4cc] ;  /* 0x0004cc00010f7983 */ /* 0x000ea20000300800 */
[----:B----4-:R-:W-:-:S15]  /*3ecb0*/  HMMA.16816.F32 R4, R20, R8, R4 ;  /* 0x000000081404723c */ /* 0x010fde0000001804 */
[----:B------:R-:W-:-:S04]  /*3ecc0*/  NOP ;  /* 0x0000000000007918 */ /* 0x000fc80000000000 */
[----:B------:R-:W-:Y:S04]  /*3ecd0*/  STL.64 [R1+0x3d0], R4 ;  /* 0x0003d00401007387 */ /* 0x000fe80000100a00 */
[----:B------:R0:W-:Y:S04]  /*3ece0*/  STL.64 [R1+0x3d8], R6 ;  /* 0x0003d80601007387 */ /* 0x0001e80000100a00 */
[----:B-1----:R-:W4:Y:S01]  /*3ecf0*/  LDL.LU.64 R10, [R1+0x3100] ;  /* 0x00310000010a7983 */ /* 0x002f220000300a00 */
[----:B---3--:R-:W-:Y:S01]  /*3ed00*/  HMMA.16816.F32 R24, R20, R16, R24 ;  /* 0x000000101418723c */ /* 0x008fe20000001818 */
[----:B0-----:R-:W-:-:S02]  /*3ed10*/  IMAD.MOV.U32 R7, RZ, RZ, R8 ;  /* 0x000000ffff077224 */ /* 0x001fc400078e0008 */
[----:B------:R-:W-:Y:S02]  /*3ed20*/  IMAD.MOV.U32 R6, RZ, RZ, R9 ;  /* 0x000000ffff067224 */ /* 0x000fe400078e0009 */
[----:B------:R-:W2:-:S14]  /*3ed30*/  LDL.LU.64 R8, [R1+0x30f8] ;  /* 0x0030f80001087983 */ /* 0x000e9c0000300a00 */
[----:B------:R-:W-:Y:S04]  /*3ed40*/  STL.64 [R1+0x3c0], R24 ;  /* 0x0003c01801007387 */ /* 0x000fe80000100a00 */
[----:B------:R-:W-:Y:S01]  /*3ed50*/  STL.64 [R1+0x3c8], R26 ;  /* 0x0003c81a01007387 */ /* 0x000fe20000100a00 */
[----:B----4-:R-:W-:Y:S02]  /*3ed60*/  IMAD.MOV.U32 R4, RZ, RZ, R11 ;  /* 0x000000ffff047224 */ /* 0x010fe400078e000b */
[----:B------:R-:W-:-:S05]  /*3ed70*/  IMAD.MOV.U32 R5, RZ, RZ, R10 ;  /* 0x000000ffff057224 */ /* 0x000fca00078e000a */
[----:B------:R-:W-:Y:S04]  /*3ed80*/  STL.64 [R1+0x30d8], R4 ;  /* 0x0030d80401007387 */ /* 0x000fe80000100a00 */
[----:B------:R0:W-:Y:S02]  /*3ed90*/  STL.64 [R1+0x3078], R16 ;  /* 0x0030781001007387 */ /* 0x0001e40000100a00 */
[----:B0-----:R-:W-:Y:S02]  /*3eda0*/  IMAD.MOV.U32 R16, RZ, RZ, R7 ;  /* 0x000000ffff107224 */ /* 0x001fe400078e0007 */
[----:B------:R-:W-:-:S05]  /*3edb0*/  IMAD.MOV.U32 R17, RZ, RZ, R6 ;  /* 0x000000ffff117224 */ /* 0x000fca00078e0006 */
[----:B------:R0:W-:Y:S04]  /*3edc0*/  STL.64 [R1+0x3090], R16 ;  /* 0x0030901001007387 */ /* 0x0001e80000100a00 */
[----:B------:R-:W3:Y:S04]  /*3edd0*/  LDL.LU R24, [R1+0x4b0] ;  /* 0x0004b00001187983 */ /* 0x000ee80000300800 */
[----:B------:R-:W3:Y:S04]  /*3ede0*/  LDL.LU R25, [R1+0x4b4] ;  /* 0x0004b40001197983 */ /* 0x000ee80000300800 */
[----:B------:R-:W3:Y:S04]  /*3edf0*/  LDL.LU R26, [R1+0x4b8] ;  /* 0x0004b800011a7983 */ /* 0x000ee80000300800 */
[----:B------:R-:W3:Y:S04]  /*3ee00*/  LDL.LU R27, [R1+0x4bc] ;  /* 0x0004bc00011b7983 */ /* 0x000ee80000300800 */
[----:B------:R-:W4:Y:S04]  /*3ee10*/  LDL.LU R4, [R1+0x4a0] ;  /* 0x0004a00001047983 */ /* 0x000f280000300800 */
[----:B------:R-:W4:Y:S04]  /*3ee20*/  LDL.LU R5, [R1+0x4a4] ;  /* 0x0004a40001057983 */ /* 0x000f280000300800 */
[----:B------:R-:W4:Y:S04]  /*3ee30*/  LDL.LU R6, [R1+0x4a8] ;  /* 0x0004a80001067983 */ /* 0x000f280000300800 */
[----:B------:R-:W4:Y:S01]  /*3ee40*/  LDL.LU R7, [R1+0x4ac] ;  /* 0x0004ac0001077983 */ /* 0x000f220000300800 */
[----:B0-----:R-:W-:-:S02]  /*3ee50*/  IMAD.MOV.U32 R16, RZ, RZ, R2 ;  /* 0x000000ffff107224 */ /* 0x001fc400078e0002 */
[----:B------:R-:W-:-:S05]  /*3ee60*/  IMAD.MOV.U32 R17, RZ, RZ, R0 ;  /* 0x000000ffff117224 */ /* 0x000fca00078e0000 */
        /* <DEDUP_REMOVED lines=53> */
[----:B------:R-:W-:Y:S04]  /*3f1c0*/  STL.64 [R1+0x2b8], R22 ;  /* 0x0002b81601007387 */ /* 0x000fe80000100a00 */
[----:B-1----:R-:W2:Y:S04]  /*3f1d0*/  LDL.LU.64 R6, [R1+0x30b0] ;  /* 0x0030b00001067983 */ /* 0x002ea80000300a00 */
[----:B------:R-:W2:Y:S04]  /*3f1e0*/  LDL.LU.64 R4, [R1+0x30a8] ;  /* 0x0030a80001047983 */ /* 0x000ea80000300a00 */
[----:B0-----:R-:W4:Y:S01]  /*3f1f0*/  LDL.LU.64 R20, [R1+0x70] ;  /* 0x0000700001147983 */ /* 0x001f220000300a00 */
        /* <DEDUP_REMOVED lines=19> */
[----:B--2---:R-:W-:Y:S02]  /*3f330*/  HMMA.16816.F32 R8, R4, R8, R16 ;  /* 0x000000080408723c */ /* 0x004fe40000001810 */
[----:B------:R-:W2:Y:S04]  /*3f340*/  LDL.LU.64 R18, [R1+0x3058] ;  /* 0x0030580001127983 */ /* 0x000ea80000300a00 */
[----:B------:R-:W2:-:S13]  /*3f350*/  LDL.LU.64 R16, [R1+0x3050] ;  /* 0x0030500001107983 */ /* 0x000e9a0000300a00 */
[----:B------:R-:W-:Y:S04]  /*3f360*/  STL.64 [R1+0x270], R8 ;  /* 0x0002700801007387 */ /* 0x000fe80000100a00 */
[----:B------:R-:W-:Y:S04]  /*3f370*/  STL.64 [R1+0x278], R10 ;  /* 0x0002780a01007387 */ /* 0x000fe80000100a00 */
[----:B------:R-:W0:Y:S04]  /*3f380*/  LDSM.16.MT88.4 R8, [R28+UR5+0x8100] ;  /* 0x008100051c08783b */ /* 0x000e280008004200 */
[----:B0-----:R-:W-:Y:S04]  /*3f390*/  STL.64 [R1+0x3038], R10 ;  /* 0x0030380a01007387 */ /* 0x001fe80000100a00 */
[----:B------:R0:W-:Y:S04]  /*3f3a0*/  STL.64 [R1+0x3030], R8 ;  /* 0x0030300801007387 */ /* 0x0001e80000100a00 */
[----:B0-----:R-:W4:Y:S04]  /*3f3b0*/  LDL.LU R8, [R1+0x240] ;  /* 0x0002400001087983 */ /* 0x001f280000300800 */
[----:B------:R-:W4:Y:S04]  /*3f3c0*/  LDL.LU R9, [R1+0x244] ;  /* 0x0002440001097983 */ /* 0x000f280000300800 */
[----:B------:R-:W4:Y:S04]  /*3f3d0*/  LDL.LU R10, [R1+0x248] ;  /* 0x00024800010a7983 */ /* 0x000f280000300800 */
[----:B------:R-:W4:Y:S01]  /*3f3e0*/  LDL.LU R11, [R1+0x24c] ;  /* 0x00024c00010b7983 */ /* 0x000f220000300800 */
        /* <DEDUP_REMOVED lines=8> */
[----:B------:R-:W0:Y:S04]  /*3f470*/  LDSM.16.MT88.4 R12, [R28+UR5+0x8180] ;  /* 0x008180051c0c783b */ /* 0x000e280008004200 */
[----:B0-----:R-:W-:Y:S04]  /*3f480*/  STL.64 [R1+0x2f90], R14 ;  /* 0x002f900e01007387 */ /* 0x001fe80000100a00 */
[----:B------:R2:W-:Y:S01]  /*3f490*/  STL.64 [R1+0x2f88], R12 ;  /* 0x002f880c01007387 */ /* 0x0005e20000100a00 */
[C---:B----4-:R-:W-:Y:S03]  /*3f4a0*/  HMMA.16816.F32 R8, R4.reuse, R20, R8 ;  /* 0x000000140408723c */ /* 0x050fe60000001808 */
[----:B---3--:R-:W-:Y:S04]  /*3f4b0*/  STL.64 [R1+0x2fe0], R26 ;  /* 0x002fe01a01007387 */ /* 0x008fe80000100a00 */
[----:B------:R-:W-:Y:S01]  /*3f4c0*/  STL.64 [R1+0x2fd8], R24 ;  /* 0x002fd81801007387 */ /* 0x000fe20000100a00 */
[----:B--2---:R-:W-:Y:S03]  /*3f4d0*/  HMMA.16816.F32 R12, R4, R24, R16 ;  /* 0x00000018040c723c */ /* 0x004fe60000001810 */
[----:B------:R-:W0:-:S15]  /*3f4e0*/  LDSM.16.MT88.4 R16, [R3+UR5+0xa000] ;  /* 0x00a000050310783b */ /* 0x000e1e0008004200 */
[----:B------:R-:W-:Y:S01]  /*3f4f0*/  NOP ;  /* 0x0000000000007918 */ /* 0x000fe20000000000 */
[----:B------:R-:W-:Y:S04]  /*3f500*/  STL.64 [R1+0x250], R12 ;  /* 0x0002500c01007387 */ /* 0x000fe80000100a00 */
[----:B------:R-:W-:Y:S04]  /*3f510*/  STL.64 [R1+0x258], R14 ;  /* 0x0002580e01007387 */ /* 0x000fe80000100a00 */
[----:B0-----:R-:W-:Y:S04]  /*3f520*/  STL.64 [R1+0x2ef0], R18 ;  /* 0x002ef01201007387 */ /* 0x001fe80000100a00 */
[----:B------:R0:W-:Y:S02]  /*3f530*/  STL.64 [R1+0x2ee8], R16 ;  /* 0x002ee81001007387 */ /* 0x0001e40000100a00 */
[----:B0-----:R-:W-:-:S02]  /*3f540*/  IMAD.MOV.U32 R16, RZ, RZ, R23 ;  /* 0x000000ffff107224 */ /* 0x001fc400078e0017 */
[----:B------:R-:W-:-:S05]  /*3f550*/  IMAD.MOV.U32 R17, RZ, RZ, R22 ;  /* 0x000000ffff117224 */ /* 0x000fca00078e0016 */
[----:B------:R0:W-:Y:S04]  /*3f560*/  STL.64 [R1+0x2fe8], R16 ;  /* 0x002fe81001007387 */ /* 0x0001e80000100a00 */
[----:B------:R1:W-:Y:S04]  /*3f570*/  STL.64 [R1+0x240], R8 ;  /* 0x0002400801007387 */ /* 0x0003e80000100a00 */
[----:B------:R2:W-:Y:S04]  /*3f580*/  STL.64 [R1+0x248], R10 ;  /* 0x0002480a01007387 */ /* 0x0005e80000100a00 */
[----:B0-----:R-:W3:Y:S04]  /*3f590*/  LDL.LU R16, [R1+0x140] ;  /* 0x0001400001107983 */ /* 0x001ee80000300800 */
[----:B------:R-:W3:Y:S04]  /*3f5a0*/  LDL.LU R17, [R1+0x144] ;  /* 0x0001440001117983 */ /* 0x000ee80000300800 */
[----:B------:R-:W4:Y:S04]  /*3f5b0*/  LDL.LU R18, [R1+0x148] ;  /* 0x0001480001127983 */ /* 0x000f280000300800 */
[----:B------:R-:W4:Y:S04]  /*3f5c0*/  LDL.LU R19, [R1+0x14c] ;  /* 0x00014c0001137983 */ /* 0x000f280000300800 */
[----:B------:R-:W3:Y:S04]  /*3f5d0*/  LDL.LU R12, [R1+0x150] ;  /* 0x00015000010c7983 */ /* 0x000ee80000300800 */
[----:B------:R-:W3:Y:S04]  /*3f5e0*/  LDL.LU R13, [R1+0x154] ;  /* 0x00015400010d7983 */ /* 0x000ee80000300800 */
[----:B------:R-:W3:Y:S04]  /*3f5f0*/  LDL.LU R14, [R1+0x158] ;  /* 0x00015800010e7983 */ /* 0x000ee80000300800 */
[----:B------:R-:W3:Y:S04]  /*3f600*/  LDL.LU R15, [R1+0x15c] ;  /* 0x00015c00010f7983 */ /* 0x000ee80000300800 */
[----:B-1----:R-:W4:Y:S04]  /*3f610*/  LDL.LU R8, [R1+0x190] ;  /* 0x0001900001087983 */ /* 0x002f280000300800 */
[----:B------:R-:W4:Y:S04]  /*3f620*/  LDL.LU R9, [R1+0x194] ;  /* 0x0001940001097983 */ /* 0x000f280000300800 */
[----:B--2---:R-:W2:Y:S04]  /*3f630*/  LDL.LU R10, [R1+0x198] ;  /* 0x00019800010a7983 */ /* 0x004ea80000300800 */
[----:B------:R-:W2:Y:S04]  /*3f640*/  LDL.LU R11, [R1+0x19c] ;  /* 0x00019c00010b7983 */ /* 0x000ea80000300800 */
[----:B---3--:R-:W-:Y:S04]  /*3f650*/  STL.64 [R1+0x3008], R14 ;  /* 0x0030080e01007387 */ /* 0x008fe80000100a00 */
[----:B------:R0:W-:Y:S04]  /*3f660*/  STL.64 [R1+0x3000], R12 ;  /* 0x0030000c01007387 */ /* 0x0001e80000100a00 */
[----:B0-----:R-:W3:Y:S04]  /*3f670*/  LDL.LU.64 R12, [R1+0x30] ;  /* 0x00003000010c7983 */ /* 0x001ee80000300a00 */
[----:B---3--:R0:W-:Y:S04]  /*3f680*/  STL.64 [R1+0x3018], R12 ;  /* 0x0030180c01007387 */ /* 0x0081e80000100a00 */
[----:B0-----:R-:W3:Y:S04]  /*3f690*/  LDL.LU.64 R12, [R1+0x40] ;  /* 0x00004000010c7983 */ /* 0x001ee80000300a00 */
[----:B----4-:R-:W-:Y:S04]  /*3f6a0*/  STL.64 [R1+0x2ff8], R18 ;  /* 0x002ff81201007387 */ /* 0x010fe80000100a00 */
[----:B------:R0:W-:Y:S04]  /*3f6b0*/  STL.64 [R1+0x2ff0], R16 ;  /* 0x002ff01001007387 */ /* 0x0001e80000100a00 */
[----:B0-----:R-:W4:Y:S01]  /*3f6c0*/  LDL.LU.64 R16, [R1+0x10] ;  /* 0x0000100001107983 */ /* 0x001f220000300a00 */
[----:B------:R-:W-:-:S02]  /*3f6d0*/  IMAD.MOV.U32 R27, RZ, RZ, R20 ;  /* 0x000000ffff1b7224 */ /* 0x000fc400078e0014 */
[----:B------:R-:W-:Y:S02]  /*3f6e0*/  IMAD.MOV.U32 R26, RZ, RZ, R21 ;  /* 0x000000ffff1a7224 */ /* 0x000fe400078e0015 */
[----:B------:R-:W0:Y:S04]  /*3f6f0*/  LDSM.16.MT88.4 R20, [R3+UR5+0xa080] ;  /* 0x00a080050314783b */ /* 0x000e280008004200 */
[----:B----4-:R1:W-:Y:S04]  /*3f700*/  STL.64 [R1+0x3010], R16 ;  /* 0x0030101001007387 */ /* 0x0103e80000100a00 */
[----:B-1----:R-:W4:Y:S04]  /*3f710*/  LDL.LU R16, [R1+0x160] ;  /* 0x0001600001107983 */ /* 0x002f280000300800 */
[----:B------:R-:W4:Y:S04]  /*3f720*/  LDL.LU R17, [R1+0x164] ;  /* 0x0001640001117983 */ /* 0x000f280000300800 */
[----:B------:R-:W2:Y:S04]  /*3f730*/  LDL.LU R18, [R1+0x168] ;  /* 0x0001680001127983 */ /* 0x000ea80000300800 */
[----:B------:R-:W2:Y:S04]  /*3f740*/  LDL.LU R19, [R1+0x16c] ;  /* 0x00016c0001137983 */ /* 0x000ea80000300800 */
[----:B--2---:R-:W-:Y:S04]  /*3f750*/  STL.64 [R1+0x3028], R18 ;  /* 0x0030281201007387 */ /* 0x004fe80000100a00 */
[----:B----4-:R1:W-:Y:S04]  /*3f760*/  STL.64 [R1+0x3020], R16 ;  /* 0x0030201001007387 */ /* 0x0103e80000100a00 */
[----:B-1----:R-:W2:Y:S04]  /*3f770*/  LDL.LU R16, [R1+0x170] ;  /* 0x0001700001107983 */ /* 0x002ea80000300800 */
[----:B------:R-:W2:Y:S04]  /*3f780*/  LDL.LU R17, [R1+0x174] ;  /* 0x0001740001117983 */ /* 0x000ea80000300800 */
[----:B------:R-:W2:Y:S04]  /*3f790*/  LDL.LU R18, [R1+0x178] ;  /* 0x0001780001127983 */ /* 0x000ea80000300800 */
[----:B------:R-:W2:Y:S04]  /*3f7a0*/  LDL.LU R19, [R1+0x17c] ;  /* 0x00017c0001137983 */ /* 0x000ea80000300800 */
[----:B------:R-:W4:Y:S04]  /*3f7b0*/  LDL.LU.64 R24, [R1] ;  /* 0x0000000001187983 */ /* 0x000f280000300a00 */
[----:B0-----:R0:W-:Y:S04]  /*3f7c0*/  STL.64 [R1+0x2e58], R22 ;  /* 0x002e581601007387 */ /* 0x0011e80000100a00 */
[----:B------:R1:W-:Y:S04]  /*3f7d0*/  STL.64 [R1+0x2e50], R20 ;  /* 0x002e501401007387 */ /* 0x0003e80000100a00 */
[----:B0-----:R-:W2:Y:S04]  /*3f7e0*/  LDL R22, [R1+0x78] ;  /* 0x0000780001167983 */ /* 0x001ea80000100800 */
[----:B------:R-:W2:Y:S01]  /*3f7f0*/  LDL R23, [R1+0x7c] ;  /* 0x00007c0001177983 */ /* 0x000ea20000100800 */
[----:B-1----:R-:W-:-:S02]  /*3f800*/  IMAD.MOV.U32 R20, RZ, RZ, R27 ;  /* 0x000000ffff147224 */ /* 0x002fc400078e001b */
[----:B------:R-:W-:Y:S01]  /*3f810*/  IMAD.MOV.U32 R21, RZ, RZ, R26 ;  /* 0x000000ffff157224 */ /* 0x000fe200078e001a */
[----:B--2---:R-:W-:Y:S04]  /*3f820*/  STL.64 [R1+0x2fc0], R22 ;  /* 0x002fc01601007387 */ /* 0x004fe80000100a00 */
[----:B------:R0:W-:Y:S02]  /*3f830*/  STL.64 [R1+0x2fb8], R20 ;  /* 0x002fb81401007387 */ /* 0x0001e40000100a00 */
[----:B0-----:R-:W-:Y:S02]  /*3f840*/  IMAD.MOV.U32 R20, RZ, RZ, R2 ;  /* 0x000000ffff147224 */ /* 0x001fe400078e0002 */
[----:B------:R-:W-:-:S07]  /*3f850*/  IMAD.MOV.U32 R21, RZ, RZ, R0 ;  /* 0x000000ffff157224 */ /* 0x000fce00078e0000 */
[----:B------:R-:W-:Y:S01]  /*3f860*/  HMMA.16816.F32 R20, R4, R20, R8 ;  /* 0x000000140414723c */ /* 0x000fe20000001808 */
[----:B------:R-:W0:Y:S04]  /*3f870*/  LDSM.16.MT88.4 R4, [R3+UR5+0xa100] ;  /* 0x00a100050304783b */ /* 0x000e280008004200 */
[----:B------:R-:W2:Y:S04]  /*3f880*/  LDL.LU.64 R10, [R1+0x3038] ;  /* 0x00303800010a7983 */ /* 0x000ea80000300a00 */
[----:B------:R-:W2:Y:S10]  /*3f890*/  LDL.LU.64 R8, [R1+0x3030] ;  /* 0x0030300001087983 */ /* 0x000eb40000300a00 */
[----:B------:R1:W-:Y:S04]  /*3f8a0*/  STL.64 [R1+0x190], R20 ;  /* 0x0001901401007387 */ /* 0x0003e80000100a00 */
[----:B------:R3:W-:Y:S04]  /*3f8b0*/  STL.64 [R1+0x198], R22 ;  /* 0x0001981601007387 */ /* 0x0007e80000100a00 */
[----:B-1----:R-:W4:Y:S04]  /*3f8c0*/  LDL.LU R20, [R1+0x120] ;  /* 0x0001200001147983 */ /* 0x002f280000300800 */
[----:B------:R-:W4:Y:S04]  /*3f8d0*/  LDL.LU R21, [R1+0x124] ;  /* 0x0001240001157983 */ /* 0x000f280000300800 */
[----:B---3--:R-:W3:Y:S04]  /*3f8e0*/  LDL.LU R22, [R1+0x128] ;  /* 0x0001280001167983 */ /* 0x008ee80000300800 */
[----:B------:R-:W3:Y:S04]  /*3f8f0*/  LDL.LU R23, [R1+0x12c] ;  /* 0x00012c0001177983 */ /* 0x000ee80000300800 */
[----:B0-----:R-:W-:Y:S04]  /*3f900*/  STL.64 [R1+0x2de8], R6 ;  /* 0x002de80601007387 */ /* 0x001fe80000100a00 */
[----:B------:R0:W-:Y:S04]  /*3f910*/  STL.64 [R1+0x2de0], R4 ;  /* 0x002de00401007387 */ /* 0x0001e80000100a00 */
[----:B0-----:R-:W3:Y:S04]  /*3f920*/  LDL.LU.64 R4, [R1+0x80] ;  /* 0x0000800001047983 */ /* 0x001ee80000300a00 */
[----:B------:R-:W3:Y:S01]  /*3f930*/  LDL.64 R6, [R1+0x88] ;  /* 0x0000880001067983 */ /* 0x000ee20000100a00 */
[----:B------:R-:W-:-:S02]  /*3f940*/  IMAD.MOV.U32 R2, RZ, RZ, R12 ;  /* 0x000000ffff027224 */ /* 0x000fc400078e000c */
[----:B------:R-:W-:Y:S01]  /*3f950*/  IMAD.MOV.U32 R0, RZ, RZ, R13 ;  /* 0x000000ffff007224 */ /* 0x000fe200078e000d */
[C---:B--2---:R-:W-:Y:S01]  /*3f960*/  HMMA.16816.F32 R16, R8.reuse, R12, R16 ;  /* 0x0000000c0810723c */ /* 0x044fe20000001810 */
        /* <DEDUP_REMOVED lines=10> */
[----:B------:R-:W3:Y:S02]  /*3fa10*/  LDL.LU.64 R12, [R1+0x3018] ;  /* 0x00301800010c7983 */ /* 0x000ee40000300a00 */
[----:B---3--:R-:W-:Y:S01]  /*3fa20*/  HMMA.16816.F32 R16, R8, R12, R16 ;  /* 0x0000000c0810723c */ /* 0x008fe20000001810 */
[----:B------:R-:W-:-:S02]  /*3fa30*/  IMAD.MOV.U32 R28, RZ, RZ, R12 ;  /* 0x000000ffff1c7224 */ /* 0x000fc400078e000c */
[----:B------:R-:W-:-:S15]  /*3fa40*/  IMAD.MOV.U32 R3, RZ, RZ, R13 ;  /* 0x000000ffff037224 */ /* 0x000fde00078e000d */
[----:B------:R-:W-:Y:S01]  /*3fa50*/  NOP ;  /* 0x0000000000007918 */ /* 0x000fe20000000000 */
[----:B------:R0:W-:Y:S04]  /*3fa60*/  STL.64 [R1+0x160], R16 ;  /* 0x0001601001007387 */ /* 0x0001e80000100a00 */
[----:B------:R1:W-:Y:S04]  /*3fa70*/  STL.64 [R1+0x168], R18 ;  /* 0x0001681201007387 */ /* 0x0003e80000100a00 */
[----:B0-----:R-:W3:Y:S04]  /*3fa80*/  LDL.LU.64 R16, [R1+0x3010] ;  /* 0x0030100001107983 */ /* 0x001ee80000300a00 */
[----:B------:R-:W3:Y:S04]  /*3fa90*/  LDL.LU.64 R14, [R1+0x3008] ;  /* 0x00300800010e7983 */ /* 0x000ee80000300a00 */
[----:B------:R-:W3:Y:S02]  /*3faa0*/  LDL.LU.64 R12, [R1+0x3000] ;  /* 0x00300000010c7983 */ /* 0x000ee40000300a00 */
[----:B---3--:R-:W-:-:S15]  /*3fab0*/  HMMA.16816.F32 R12, R8, R16, R12 ;  /* 0x00000010080c723c */ /* 0x008fde000000180c */
[----:B------:R-:W-:-:S04]  /*3fac0*/  NOP ;  /* 0x0000000000007918 */ /* 0x000fc80000000000 */
[----:B------:R0:W-:Y:S04]  /*3fad0*/  STL.64 [R1+0x150], R12 ;  /* 0x0001500c01007387 */ /* 0x0001e80000100a00 */
[----:B------:R-:W-:Y:S04]  /*3fae0*/  STL.64 [R1+0x158], R14 ;  /* 0x0001580e01007387 */ /* 0x000fe80000100a00 */
[----:B-1----:R-:W4:Y:S01]  /*3faf0*/  LDL.LU.64 R18, [R1+0x2ff8] ;  /* 0x002ff80001127983 */ /* 0x002f220000300a00 */
[----:B0-----:R-:W-:Y:S02]  /*3fb00*/  IMAD.MOV.U32 R13, RZ, RZ, R16 ;  /* 0x000000ffff0d7224 */ /* 0x001fe400078e0010 */
[----:B------:R-:W-:-:S02]  /*3fb10*/  IMAD.MOV.U32 R12, RZ, RZ, R17 ;  /* 0x000000ffff0c7224 */ /* 0x000fc400078e0011 */
[----:B------:R-:W4:Y:S02]  /*3fb20*/  LDL.LU.64 R16, [R1+0x2ff0] ;  /* 0x002ff00001107983 */ /* 0x000f240000300a00 */
[----:B----4-:R-:W-:-:S15]  /*3fb30*/  HMMA.16816.F32 R16, R8, R24, R16 ;  /* 0x000000180810723c */ /* 0x010fde0000001810 */
[----:B------:R-:W-:-:S04]  /*3fb40*/  NOP ;  /* 0x0000000000007918 */ /* 0x000fc80000000000 */
[----:B------:R0:W-:Y:S04]  /*3fb50*/  STL.64 [R1+0x140], R16 ;  /* 0x0001401001007387 */ /* 0x0001e80000100a00 */
[----:B------:R1:W-:Y:S04]  /*3fb60*/  STL.64 [R1+0x148], R18 ;  /* 0x0001481201007387 */ /* 0x0003e80000100a00 */
[----:B0-----:R-:W2:Y:S01]  /*3fb70*/  LDL.LU.64 R16, [R1+0x2fe8] ;  /* 0x002fe80001107983 */ /* 0x001ea20000300a00 */
[----:B-1----:R-:W-:Y:S02]  /*3fb80*/  IMAD.MOV.U32 R19, RZ, RZ, R24 ;  /* 0x000000ffff137224 */ /* 0x002fe400078e0018 */
[----:B------:R-:W-:Y:S01]  /*3fb90*/  IMAD.MOV.U32 R18, RZ, RZ, R25 ;  /* 0x000000ffff127224 */ /* 0x000fe200078e0019 */
[----:B------:R-:W3:Y:S04]  /*3fba0*/  LDL.LU.64 R26, [R1+0x2fe0] ;  /* 0x002fe000011a7983 */ /* 0x000ee80000300a00 */
[----:B------:R-:W4:Y:S01]  /*3fbb0*/  LDL.LU.64 R24, [R1+0x2fd8] ;  /* 0x002fd80001187983 */ /* 0x000f220000300a00 */
[C---:B--2---:R-:W-:Y:S08]  /*3fbc0*/  HMMA.16816.F32 R4, R8.reuse, R16, R4 ;  /* 0x000000100804723c */ /* 0x044ff00000001804 */
[----:B----4-:R-:W-:Y:S11]  /*3fbd0*/  HMMA.16816.F32 R20, R8, R24, R20 ;  /* 0x000000180814723c */ /* 0x010ff60000001814 */
[----:B------:R0:W-:Y:S04]  /*3fbe0*/  STL.64 [R1+0x130], R4 ;  /* 0x0001300401007387 */ /* 0x0001e80000100a00 */
[----:B------:R1:W-:Y:S04]  /*3fbf0*/  STL.64 [R1+0x138], R6 ;  /* 0x0001380601007387 */ /* 0x0003e80000100a00 */
[----:B0-----:R-:W2:Y:S04]  /*3fc00*/  LDL.LU R4, [R1+0x110] ;  /* 0x0001100001047983 */ /* 0x001ea80000300800 */
[----:B------:R-:W2:Y:S04]  /*3fc10*/  LDL.LU R5, [R1+0x114] ;  /* 0x0001140001057983 */ /* 0x000ea80000300800 */
[----:B-1----:R-:W2:Y:S04]  /*3fc20*/  LDL.LU R6, [R1+0x118] ;  /* 0x0001180001067983 */ /* 0x002ea80000300800 */
[----:B------:R-:W2:Y:S04]  /*3fc30*/  LDL.LU R7, [R1+0x11c] ;  /* 0x00011c0001077983 */ /* 0x000ea80000300800 */
[----:B------:R0:W-:Y:S02]  /*3fc40*/  STL.64 [R1+0x2f40], R16 ;  /* 0x002f401001007387 */ /* 0x0001e40000100a00 */
[----:B0-----:R-:W-:-:S02]  /*3fc50*/  IMAD.MOV.U32 R16, RZ, RZ, R13 ;  /* 0x000000ffff107224 */ /* 0x001fc400078e000d */
[----:B------:R-:W-:Y:S02]  /*3fc60*/  IMAD.MOV.U32 R17, RZ, RZ, R12 ;  /* 0x000000ffff117224 */ /* 0x000fe400078e000c */
[----:B------:R-:W4:Y:S04]  /*3fc70*/  LDL.LU R12, [R1+0xb0] ;  /* 0x0000b000010c7983 */ /* 0x000f280000300800 */
[----:B------:R-:W4:Y:S04]  /*3fc80*/  LDL.LU R13, [R1+0xb4] ;  /* 0x0000b400010d7983 */ /* 0x000f280000300800 */
[----:B------:R-:W4:Y:S04]  /*3fc90*/  LDL.LU R14, [R1+0xb8] ;  /* 0x0000b800010e7983 */ /* 0x000f280000300800 */
[----:B------:R-:W4:Y:S04]  /*3fca0*/  LDL.LU R15, [R1+0xbc] ;  /* 0x0000bc00010f7983 */ /* 0x000f280000300800 */
[----:B------:R0:W-:Y:S02]  /*3fcb0*/  STL.64 [R1+0x2f58], R16 ;  /* 0x002f581001007387 */ /* 0x0001e40000100a00 */
[----:B0-----:R-:W-:-:S02]  /*3fcc0*/  IMAD.MOV.U32 R16, RZ, RZ, R28 ;  /* 0x000000ffff107224 */ /* 0x001fc400078e001c */
[----:B------:R-:W-:Y:S01]  /*3fcd0*/  IMAD.MOV.U32 R17, RZ, RZ, R3 ;  /* 0x000000ffff117224 */ /* 0x000fe200078e0003 */
[----:B------:R-:W2:Y:S04]  /*3fce0*/  LDL.LU R28, [R1+0x2fd4] ;  /* 0x002fd400011c7983 */ /* 0x000ea80000300800 */
[----:B------:R-:W2:Y:S04]  /*3fcf0*/  LDL.LU R3, [R1+0x2fd0] ;  /* 0x002fd00001037983 */ /* 0x000ea80000300800 */
[----:B------:R0:W-:Y:S02]  /*3fd00*/  STL.64 [R1+0x2f70], R16 ;  /* 0x002f701001007387 */ /* 0x0001e40000100a00 */
[----:B0-----:R-:W-:-:S02]  /*3fd10*/  IMAD.MOV.U32 R16, RZ, RZ, R2 ;  /* 0x000000ffff107224 */ /* 0x001fc400078e0002 */
[----:B------:R-:W-:Y:S01]  /*3fd20*/  IMAD.MOV.U32 R17, RZ, RZ, R0 ;  /* 0x000000ffff117224 */ /* 0x000fe200078e0000 */
[----:B------:R-:W2:Y:S04]  /*3fd30*/  LDL.LU R2, [R1+0x2fcc] ;  /* 0x002fcc0001027983 */ /* 0x000ea80000300800 */
[----:B------:R-:W2:Y:S04]  /*3fd40*/  LDL.LU R0, [R1+0x2fc8] ;  /* 0x002fc80001007983 */ /* 0x000ea80000300800 */
[----:B------:R-:W-:Y:S04]  /*3fd50*/  STL.64 [R1+0x120], R20 ;  /* 0x0001201401007387 */ /* 0x000fe80000100a00 */
[----:B------:R0:W-:Y:S04]  /*3fd60*/  STL.64 [R1+0x128], R22 ;  /* 0x0001281601007387 */ /* 0x0001e80000100a00 */
[----:B0-----:R-:W2:Y:S04]  /*3fd70*/  LDL.LU.64 R22, [R1+0x2fc0] ;  /* 0x002fc00001167983 */ /* 0x001ea80000300a00 */
[----:B------:R-:W2:Y:S04]  /*3fd80*/  LDL.LU.64 R20, [R1+0x2fb8] ;  /* 0x002fb80001147983 */ /* 0x000ea80000300a00 */
        /* <DEDUP_REMOVED lines=22> */
[----:B------:R-:W4:Y:S04]  /*3fef0*/  LDL.LU.64 R4, [R1+0x2fa8] ;  /* 0x002fa80001047983 */ /* 0x000f280000300a00 */
[----:B------:R0:W-:Y:S04]  /*3ff00*/  STL.64 [R1+0x2f18], R22 ;  /* 0x002f181601007387 */ /* 0x0001e80000100a00 */
[----:B------:R1:W-:Y:S01]  /*3ff10*/  STL.64 [R1+0x2f10], R20 ;  /* 0x002f101401007387 */ /* 0x0003e20000100a00 */
[----:B0-----:R-:W-:-:S03]  /*3ff20*/  IMAD.MOV.U32 R22, RZ, RZ, R2 ;  /* 0x000000ffff167224 */ /* 0x001fc600078e0002 */
[----:B-1----:R-:W2:Y:S01]  /*3ff30*/  LDL.LU R20, [R1+0x220] ;  /* 0x0002200001147983 */ /* 0x002ea20000300800 */
[----:B------:R-:W-:-:S03]  /*3ff40*/  IMAD.MOV.U32 R21, RZ, RZ, R0 ;  /* 0x000000ffff157224 */ /* 0x000fc600078e0000 */
[----:B------:R-:W2:Y:S04]  /*3ff50*/  LDL.LU R0, [R1+0x2fa0] ;  /* 0x002fa00001007983 */ /* 0x000ea80000300800 */
[----:B------:R-:W2:Y:S01]  /*3ff60*/  LDL.LU R2, [R1+0x2f9c] ;  /* 0x002f9c0001027983 */ /* 0x000ea20000300800 */
[----:B------:R-:W-:-:S03]  /*3ff70*/  IMAD.MOV.U32 R23, RZ, RZ, R3 ;  /* 0x000000ffff177224 */ /* 0x000fc600078e0003 */
[----:B------:R-:W2:Y:S01]  /*3ff80*/  LDL.LU R3, [R1+0x2f98] ;  /* 0x002f980001037983 */ /* 0x000ea20000300800 */
[----:B----4-:R-:W-:Y:S03]  /*3ff90*/  HMMA.16816.F32 R8, R8, R4, R12 ;  /* 0x000000040808723c */ /* 0x010fe6000000180c */
[----:B------:R-:W2:Y:S04]  /*3ffa0*/  LDL.LU.64 R14, [R1+0x2f90] ;  /* 0x002f9000010e7983 */ /* 0x000ea80000300a00 */
[----:B------:R-:W2:-:S12]  /*3ffb0*/  LDL.LU.64 R12, [R1+0x2f88] ;  /* 0x002f8800010c7983 */ /* 0x000e980000300a00 */
[----:B------:R0:W-:Y:S02]  /*3ffc0*/  STL.64 [R1+0xb0], R8 ;  /* 0x0000b00801007387 */ /* 0x0001e40000100a00 */
[----:B0-----:R-:W-:Y:S02]  /*3ffd0*/  IMAD.MOV.U32 R8, RZ, RZ, R19 ;  /* 0x000000ffff087224 */ /* 0x001fe400078e0013 */
[----:B------:R-:W-:Y:S01]  /*3ffe0*/  IMAD.MOV.U32 R9, RZ, RZ, R18 ;  /* 0x000000ffff097224 */ /* 0x000fe200078e0012 */
[----:B------:R-:W-:Y:S04]  /*3fff0*/  STL.64 [R1+0xb8], R10 ;  /* 0x0000b80a01007387 */ /* 0x000fe80000100a00 */
[----:B---3--:R-:W-:Y:S04]  /*40000*/  STL.64 [R1+0x2f08], R6 ;  /* 0x002f080601007387 */ /* 0x008fe80000100a00 */
[----:B------:R0:W-:Y:S04]  /*40010*/  STL.64 [R1+0x2f00], R4 ;  /* 0x002f000401007387 */ /* 0x0001e80000100a00 */
        /* <DEDUP_REMOVED lines=12> */
[----:B0-----:R-:W2:Y:S01]  /*400e0*/  LDL.LU.64 R16, [R1+0x2f58] ;  /* 0x002f580001107983 */ /* 0x001ea20000300a00 */
[----:B------:R-:W-:Y:S02]  /*400f0*/  IMAD.MOV.U32 R5, RZ, RZ, R3 ;  /* 0x000000ffff057224 */ /* 0x000fe400078e0003 */
[----:B------:R-:W-:-:S02]  /*40100*/  IMAD.MOV.U32 R6, RZ, RZ, R2 ;  /* 0x000000ffff067224 */ /* 0x000fc400078e0002 */
[----:B------:R-:W-:Y:S01]  /*40110*/  IMAD.MOV.U32 R7, RZ, RZ, R0 ;  /* 0x000000ffff077224 */ /* 0x000fe200078e0000 */
[----:B--2---:R-:W-:Y:S01]  /*40120*/  HMMA.16816.F32 R16, R12, R16, R24 ;  /* 0x000000100c10723c */ /* 0x004fe20000001818 */
[----:B------:R-:W2:Y:S04]  /*40130*/  LDL.LU.64 R26, [R1+0x2f50] ;  /* 0x002f5000011a7983 */ /* 0x000ea80000300a00 */
[----:B------:R-:W4:-:S14]  /*40140*/  LDL.LU.64 R24, [R1+0x2f48] ;  /* 0x002f480001187983 */ /* 0x000f1c0000300a00 */
[----:B------:R0:W-:Y:S04]  /*40150*/  STL.64 [R1+0x60], R16 ;  /* 0x0000601001007387 */ /* 0x0001e80000100a00 */
[----:B------:R-:W-:Y:S04]  /*40160*/  STL.64 [R1+0x68], R18 ;  /* 0x0000681201007387 */ /* 0x000fe80000100a00 */
[----:B0-----:R-:W2:Y:S01]  /*40170*/  LDL.LU.64 R16, [R1+0x2f40] ;  /* 0x002f400001107983 */ /* 0x001ea20000300a00 */
[----:B---3--:R-:W-:-:S15]  /*40180*/  HMMA.16816.F32 R4, R12, R8, R4 ;  /* 0x000000080c04723c */ /* 0x008fde0000001804 */
[----:B------:R-:W-:-:S04]  /*40190*/  NOP ;  /* 0x0000000000007918 */ /* 0x000fc80000000000 */
[----:B------:R-:W-:Y:S02]  /*401a0*/  IMAD.MOV.U32 R3, RZ, RZ, R5 ;  /* 0x000000ffff037224 */ /* 0x000fe400078e0005 */
[----:B------:R-:W-:Y:S01]  /*401b0*/  IMAD.MOV.U32 R2, RZ, RZ, R6 ;  /* 0x000000ffff027224 */ /* 0x000fe200078e0006 */
[----:B------:R2:W-:Y:S01]  /*401c0*/  STL [R1+0x50], R4 ;  /* 0x0000500401007387 */ /* 0x0005e20000100800 */
[----:B------:R-:W-:-:S05]  /*401d0*/  IMAD.MOV.U32 R0, RZ, RZ, R7 ;  /* 0x000000ffff007224 */ /* 0x000fca00078e0007 */
[----:B------:R-:W-:Y:S04]  /*401e0*/  STL [R1+0x2d6c], R0 ;  /* 0x002d6c0001007387 */ /* 0x000fe80000100800 */
[----:B------:R-:W-:Y:S04]  /*401f0*/  STL [R1+0x2d68], R2 ;  /* 0x002d680201007387 */ /* 0x000fe80000100800 */
[----:B------:R-:W-:Y:S04]  /*40200*/  STL [R1+0x2d4c], R3 ;  /* 0x002d4c0301007387 */ /* 0x000fe80000100800 */
[----:B------:R-:W3:Y:S01]  /*40210*/  LDL.LU R8, [R1+0x210] ;  /* 0x0002100001087983 */ /* 0x000ee20000300800 */
[----:B--2---:R-:W-:-:S15]  /*40220*/  HMMA.16816.F32 R4, R12, R16, R20 ;  /* 0x000000100c04723c */ /* 0x004fde0000001814 */
[----:B------:R-:W-:-:S04]  /*40230*/  NOP ;  /* 0x0000000000007918 */ /* 0x000fc80000000000 */
[----:B------:R-:W-:Y:S04]  /*40240*/  STL.64 [R1+0x220], R4 ;  /* 0x0002200401007387 */ /* 0x000fe80000100a00 */
[----:B------:R-:W-:Y:S04]  /*40250*/  STL.64 [R1+0x228], R6 ;  /* 0x0002280601007387 */ /* 0x000fe80000100a00 */
[----:B------:R-:W3:Y:S01]  /*40260*/  LDL.LU R9, [R1+0x214] ;  /* 0x0002140001097983 */ /* 0x000ee20000300800 */
[----:B------:R-:W-:Y:S02]  /*40270*/  IMAD.MOV.U32 R10, RZ, RZ, R26 ;  /* 0x000000ffff0a7224 */ /* 0x000fe400078e001a */
[----:B------:R-:W-:Y:S01]  /*40280*/  IMAD.MOV.U32 R11, RZ, RZ, R27 ;  /* 0x000000ffff0b7224 */ /* 0x000fe200078e001b */
[----:B------:R-:W2:Y:S04]  /*40290*/  LDL.LU R26, [R1+0x2f3c] ;  /* 0x002f3c00011a7983 */ /* 0x000ea80000300800 */
[----:B------:R-:W2:Y:S04]  /*402a0*/  LDL.LU R27, [R1+0x2f38] ;  /* 0x002f3800011b7983 */ /* 0x000ea80000300800 */
[----:B------:R-:W-:Y:S04]  /*402b0*/  STL.64 [R1+0x2e68], R10 ;  /* 0x002e680a01007387 */ /* 0x000fe80000100a00 */
[----:B---3--:R0:W-:Y:S04]  /*402c0*/  STL.64 [R1+0x2e60], R8 ;  /* 0x002e600801007387 */ /* 0x0081e80000100a00 */
[----:B0-----:R-:W3:Y:S04]  /*402d0*/  LDL.LU R8, [R1+0x2c0] ;  /* 0x0002c00001087983 */ /* 0x001ee80000300800 */
[----:B------:R-:W3:Y:S04]  /*402e0*/  LDL.LU R9, [R1+0x2c4] ;  /* 0x0002c40001097983 */ /* 0x000ee80000300800 */
[----:B------:R-:W2:Y:S01]  /*402f0*/  LDL.LU R10, [R1+0x2c8] ;  /* 0x0002c800010a7983 */ /* 0x000ea20000300800 */
[----:B------:R-:W-:-:S03]  /*40300*/  IMAD.MOV.U32 R11, RZ, RZ, R28 ;  /* 0x000000ffff0b7224 */ /* 0x000fc600078e001c */
[----:B------:R-:W3:Y:S04]  /*40310*/  LDL.LU R28, [R1+0x2f34] ;  /* 0x002f3400011c7983 */ /* 0x000ee80000300800 */
[----:B------:R-:W4:Y:S04]  /*40320*/  LDL.LU R20, [R1+0x340] ;  /* 0x0003400001147983 */ /* 0x000f280000300800 */
[----:B------:R-:W4:Y:S04]  /*40330*/  LDL.LU R21, [R1+0x344] ;  /* 0x0003440001157983 */ /* 0x000f280000300800 */
[----:B------:R-:W4:Y:S04]  /*40340*/  LDL.LU R22, [R1+0x348] ;  /* 0x0003480001167983 */ /* 0x000f280000300800 */
[----:B------:R-:W4:Y:S04]  /*40350*/  LDL.LU R23, [R1+0x34c] ;  /* 0x00034c0001177983 */ /* 0x000f280000300800 */
[----:B--2---:R-:W-:Y:S04]  /*40360*/  STL.64 [R1+0x2e78], R10 ;  /* 0x002e780a01007387 */ /* 0x004fe80000100a00 */
[----:B---3--:R0:W-:Y:S04]  /*40370*/  STL.64 [R1+0x2e70], R8 ;  /* 0x002e700801007387 */ /* 0x0081e80000100a00 */
[----:B0-----:R-:W2:Y:S04]  /*40380*/  LDL.LU R8, [R1+0x2d0] ;  /* 0x0002d00001087983 */ /* 0x001ea80000300800 */
[----:B------:R-:W2:Y:S01]  /*40390*/  LDL.LU R9, [R1+0x2d4] ;  /* 0x0002d40001097983 */ /* 0x000ea20000300800 */
[----:B------:R-:W-:-:S02]  /*403a0*/  IMAD.MOV.U32 R10, RZ, RZ, R27 ;  /* 0x000000ffff0a7224 */ /* 0x000fc400078e001b */
[----:B------:R-:W-:Y:S01]  /*403b0*/  IMAD.MOV.U32 R11, RZ, RZ, R26 ;  /* 0x000000ffff0b7224 */ /* 0x000fe200078e001a */
[----:B------:R-:W3:Y:S04]  /*403c0*/  LDL.LU R27, [R1+0x2f30] ;  /* 0x002f3000011b7983 */ /* 0x000ee80000300800 */
[----:B------:R-:W3:Y:S04]  /*403d0*/  LDL.LU R26, [R1+0x2f2c] ;  /* 0x002f2c00011a7983 */ /* 0x000ee80000300800 */
[----:B------:R-:W-:Y:S04]  /*403e0*/  STL.64 [R1+0x2e88], R10 ;  /* 0x002e880a01007387 */ /* 0x000fe80000100a00 */
[----:B--2---:R0:W-:Y:S04]  /*403f0*/  STL.64 [R1+0x2e80], R8 ;  /* 0x002e800801007387 */ /* 0x0041e80000100a00 */
[----:B0-----:R-:W2:Y:S04]  /*40400*/  LDL.LU R8, [R1+0x2e0] ;  /* 0x0002e00001087983 */ /* 0x001ea80000300800 */
[----:B------:R-:W2:Y:S04]  /*40410*/  LDL.LU R9, [R1+0x2e4] ;  /* 0x0002e40001097983 */ /* 0x000ea80000300800 */
[----:B------:R-:W2:Y:S01]  /*40420*/  LDL.LU R10, [R1+0x2e8] ;  /* 0x0002e800010a7983 */ /* 0x000ea20000300800 */
[----:B------:R-:W-:-:S03]  /*40430*/  IMAD.MOV.U32 R11, RZ, RZ, R28 ;  /* 0x000000ffff0b7224 */ /* 0x000fc600078e001c */
[----:B------:R-:W3:Y:S04]  /*40440*/  LDL.LU R28, [R1+0x2f28] ;  /* 0x002f2800011c7983 */ /* 0x000ee80000300800 */
[----:B------:R-:W3:Y:S04]  /*40450*/  LDL.LU R4, [R1+0x460] ;  /* 0x0004600001047983 */ /* 0x000ee80000300800 */
[----:B------:R-:W3:Y:S04]  /*40460*/  LDL.LU R5, [R1+0x464] ;  /* 0x0004640001057983 */ /* 0x000ee80000300800 */
[----:B------:R-:W3:Y:S04]  /*40470*/  LDL.LU R6, [R1+0x468] ;  /* 0x0004680001067983 */ /* 0x000ee80000300800 */
[----:B------:R-:W3:Y:S04]  /*40480*/  LDL.LU R7, [R1+0x46c] ;  /* 0x00046c0001077983 */ /* 0x000ee80000300800 */
[----:B------:R-:W4:Y:S04]  /*40490*/  LDL.LU R16, [R1+0x330] ;  /* 0x0003300001107983 */ /* 0x000f280000300800 */
[----:B------:R-:W4:Y:S04]  /*404a0*/  LDL.LU R17, [R1+0x334] ;  /* 0x0003340001117983 */ /* 0x000f280000300800 */
[----:B------:R-:W4:Y:S04]  /*404b0*/  LDL.LU R18, [R1+0x338] ;  /* 0x0003380001127983 */ /* 0x000f280000300800 */
[----:B------:R-:W4:Y:S04]  /*404c0*/  LDL.LU R19, [R1+0x33c] ;  /* 0x00033c0001137983 */ /* 0x000f280000300800 */
[----:B--2---:R-:W-:Y:S04]  /*404d0*/  STL.64 [R1+0x2e98], R10 ;  /* 0x002e980a01007387 */ /* 0x004fe80000100a00 */
[----:B------:R0:W-:Y:S04]  /*404e0*/  STL.64 [R1+0x2e90], R8 ;  /* 0x002e900801007387 */ /* 0x0001e80000100a00 */
[----:B0-----:R-:W2:Y:S04]  /*404f0*/  LDL.LU R8, [R1+0x2f0] ;  /* 0x0002f00001087983 */ /* 0x001ea80000300800 */
[----:B------:R-:W2:Y:S01]  /*40500*/  LDL.LU R9, [R1+0x2f4] ;  /* 0x0002f40001097983 */ /* 0x000ea20000300800 */
[----:B---3--:R-:W-:-:S02]  /*40510*/  IMAD.MOV.U32 R10, RZ, RZ, R26 ;  /* 0x000000ffff0a7224 */ /* 0x008fc400078e001a */
[----:B------:R-:W-:Y:S01]  /*40520*/  IMAD.MOV.U32 R11, RZ, RZ, R27 ;  /* 0x000000ffff0b7224 */ /* 0x000fe200078e001b */
[----:B------:R-:W3:Y:S04]  /*40530*/  LDL.LU R26, [R1+0x2f24] ;  /* 0x002f2400011a7983 */ /* 0x000ee80000300800 */
[----:B------:R-:W3:Y:S04]  /*40540*/  LDL.LU R27, [R1+0x2f20] ;  /* 0x002f2000011b7983 */ /* 0x000ee80000300800 */
[----:B------:R0:W-:Y:S04]  /*40550*/  STL.64 [R1+0x2eb0], R10 ;  /* 0x002eb00a01007387 */ /* 0x0001e80000100a00 */
[----:B--2---:R-:W-:Y:S04]  /*40560*/  STL.64 [R1+0x2ea8], R8 ;  /* 0x002ea80801007387 */ /* 0x004fe80000100a00 */
[----:B0-----:R-:W2:Y:S04]  /*40570*/  LDL R10, [R1+0x18] ;  /* 0x00001800010a7983 */ /* 0x001ea80000100800 */
[----:B------:R-:W2:Y:S01]  /*40580*/  LDL R11, [R1+0x1c] ;  /* 0x00001c00010b7983 */ /* 0x000ea20000100800 */
[C---:B----4-:R-:W-:Y:S03]  /*40590*/  HMMA.16816.F32 R20, R12.reuse, R24, R20 ;  /* 0x000000180c14723c */ /* 0x050fe60000001814 */
[----:B--2---:R0:W-:Y:S04]  /*405a0*/  STL.64 [R1+0x2ec0], R10 ;  /* 0x002ec00a01007387 */ /* 0x0041e80000100a00 */
[----:B0-----:R-:W2:Y:S04]  /*405b0*/  LDL R10, [R1+0x38] ;  /* 0x00003800010a7983 */ /* 0x001ea80000100800 */
[----:B------:R-:W2:Y:S04]  /*405c0*/  LDL R11, [R1+0x3c] ;  /* 0x00003c00010b7983 */ /* 0x000ea80000100800 */
[----:B--2---:R0:W-:Y:S04]  /*405d0*/  STL.64 [R1+0x2ed0], R10 ;  /* 0x002ed00a01007387 */ /* 0x0041e80000100a00 */
[----:B0-----:R-:W2:Y:S04]  /*405e0*/  LDL.64 R10, [R1+0x48] ;  /* 0x00004800010a7983 */ /* 0x001ea80000100a00 */
[----:B------:R-:W-:Y:S04]  /*405f0*/  STL.64 [R1+0x340], R20 ;  /* 0x0003401401007387 */ /* 0x000fe80000100a00 */
[----:B------:R0:W-:Y:S04]  /*40600*/  STL.64 [R1+0x348], R22 ;  /* 0x0003481601007387 */ /* 0x0001e80000100a00 */
[----:B0-----:R-:W4:Y:S04]  /*40610*/  LDL.LU.64 R22, [R1+0x2f18] ;  /* 0x002f180001167983 */ /* 0x001f280000300a00 */
[----:B------:R-:W2:Y:S04]  /*40620*/  LDL.LU.64 R20, [R1+0x2f10] ;  /* 0x002f100001147983 */ /* 0x000ea80000300a00 */
[----:B---3--:R0:W-:Y:S04]  /*40630*/  STL.64 [R1+0x2ec8], R26 ;  /* 0x002ec81a01007387 */ /* 0x0081e80000100a00 */
[----:B------:R-:W3:Y:S04]  /*40640*/  LDL.LU R24, [R1+0x310] ;  /* 0x0003100001187983 */ /* 0x000ee80000300800 */
[----:B------:R-:W3:Y:S04]  /*40650*/  LDL.LU R25, [R1+0x314] ;  /* 0x0003140001197983 */ /* 0x000ee80000300800 */
[----:B0-----:R-:W3:Y:S04]  /*40660*/  LDL.LU R26, [R1+0x318] ;  /* 0x00031800011a7983 */ /* 0x001ee80000300800 */
        /* <DEDUP_REMOVED lines=12> */
[----:B----4-:R0:W-:Y:S04]  /*40730*/  STL.64 [R1+0x2ea0], R22 ;  /* 0x002ea01601007387 */ /* 0x0101e80000100a00 */
[----:B0-----:R-:W4:Y:S01]  /*40740*/  LDL.64 R22, [R1+0x8] ;  /* 0x0000080001167983 */ /* 0x001f220000100a00 */
[----:B------:R-:W-:Y:S01]  /*40750*/  IMAD.MOV.U32 R21, RZ, RZ, R28 ;  /* 0x000000ffff157224 */ /* 0x000fe200078e001c */
[----:B--2---:R-:W-:Y:S02]  /*40760*/  HMMA.16816.F32 R12, R12, R4, R16 ;  /* 0x000000040c0c723c */ /* 0x004fe40000001810 */
[----:B----4-:R0:W-:Y:S04]  /*40770*/  STL.64 [R1+0x2eb8], R22 ;  /* 0x002eb81601007387 */ /* 0x0101e80000100a00 */
[----:B------:R-:W2:Y:S04]  /*40780*/  LDL.LU R20, [R1+0x300] ;  /* 0x0003000001147983 */ /* 0x000ea80000300800 */
[----:B------:R-:W4:Y:S04]  /*40790*/  LDL.LU R28, [R1+0x2ef8] ;  /* 0x002ef800011c7983 */ /* 0x000f280000300800 */
[----:B0-----:R-:W2:Y:S04]  /*407a0*/  LDL.LU R22, [R1+0x308] ;  /* 0x0003080001167983 */ /* 0x001ea80000300800 */
[----:B------:R-:W2:Y:S04]  /*407b0*/  LDL.LU R23, [R1+0x30c] ;  /* 0x00030c0001177983 */ /* 0x000ea80000300800 */
[----:B------:R-:W2:Y:S04]  /*407c0*/  LDL.LU.64 R18, [R1+0x2ef0] ;  /* 0x002ef00001127983 */ /* 0x000ea80000300a00 */
[----:B------:R-:W2:Y:S04]  /*407d0*/  LDL.LU.64 R16, [R1+0x2ee8] ;  /* 0x002ee80001107983 */ /* 0x000ea80000300a00 */
[----:B------:R-:W-:Y:S04]  /*407e0*/  STL.64 [R1+0x330], R12 ;  /* 0x0003300c01007387 */ /* 0x000fe80000100a00 */
[----:B------:R0:W-:Y:S01]  /*407f0*/  STL.64 [R1+0x338], R14 ;  /* 0x0003380e01007387 */ /* 0x0001e20000100a00 */
[----:B------:R-:W-:-:S02]  /*40800*/  IMAD.MOV.U32 R5, RZ, RZ, R10 ;  /* 0x000000ffff057224 */ /* 0x000fc400078e000a */
[----:B------:R-:W-:Y:S01]  /*40810*/  IMAD.MOV.U32 R4, RZ, RZ, R11 ;  /* 0x000000ffff047224 */ /* 0x000fe200078e000b */
[----:B0-----:R-:W3:Y:S01]  /*40820*/  LDL R14, [R1+0x28] ;  /* 0x00002800010e7983 */ /* 0x001ee20000100800 */
[----:B--2---:R-:W-:-:S15]  /*40830*/  HMMA.16816.F32 R24, R16, R10, R24 ;  /* 0x0000000a1018723c */ /* 0x004fde0000001818 */
[----:B------:R-:W-:-:S04]  /*40840*/  NOP ;  /* 0x0000000000007918 */ /* 0x000fc80000000000 */
[----:B------:R-:W-:Y:S04]  /*40850*/  STL.64 [R1+0x320], R24 ;  /* 0x0003201801007387 */ /* 0x000fe80000100a00 */
[----:B------:R0:W-:Y:S04]  /*40860*/  STL.64 [R1+0x328], R26 ;  /* 0x0003281a01007387 */ /* 0x0001e80000100a00 */
[----:B0-----:R-:W2:Y:S04]  /*40870*/  LDL.LU.64 R26, [R1+0x2ee0] ;  /* 0x002ee000011a7983 */ /* 0x001ea80000300a00 */
[----:B------:R-:W2:Y:S04]  /*40880*/  LDL.LU.64 R24, [R1+0x2ed8] ;  /* 0x002ed80001187983 */ /* 0x000ea80000300a00 */
[----:B------:R-:W2:Y:S04]  /*40890*/  LDL.LU.64 R10, [R1+0x2ed0] ;  /* 0x002ed000010a7983 */ /* 0x000ea80000300a00 */
[----:B------:R-:W3:Y:S01]  /*408a0*/  LDL R3, [R1+0x1fe8] ;  /* 0x001fe80001037983 */ /* 0x000ee20000100800 */
[----:B--2---:R-:W-:Y:S03]  /*408b0*/  HMMA.16816.F32 R8, R16, R10, R24 ;  /* 0x0000000a1008723c */ /* 0x004fe60000001818 */
[----:B---3--:R-:W-:Y:S04]  /*408c0*/  STL [R1+0x2d90], R3 ;  /* 0x002d900301007387 */ /* 0x008fe80000100800 */
[----:B------:R-:W2:-:S12]  /*408d0*/  LDL.LU.64 R26, [R1+0x2ec8] ;  /* 0x002ec800011a7983 */ /* 0x000e980000300a00 */
[----:B------:R-:W-:Y:S04]  /*408e0*/  STL.64 [R1+0x310], R8 ;  /* 0x0003100801007387 */ /* 0x000fe80000100a00 */
[----:B------:R0:W-:Y:S01]  /*408f0*/  STL [R1+0x318], R10 ;  /* 0x0003180a01007387 */ /* 0x0001e20000100800 */
[----:B------:R-:W-:-:S03]  /*40900*/  IMAD.MOV.U32 R24, RZ, RZ, R11 ;  /* 0x000000ffff187224 */ /* 0x000fc600078e000b */
[----:B0-----:R-:W3:Y:S04]  /*40910*/  LDL.LU.64 R10, [R1+0x2ec0] ;  /* 0x002ec000010a7983 */ /* 0x001ee80000300a00 */
[----:B------:R-:W-:Y:S01]  /*40920*/  STL [R1+0x2af8], R24 ;  /* 0x002af81801007387 */ /* 0x000fe20000100800 */
[----:B---3--:R-:W-:Y:S03]  /*40930*/  HMMA.16816.F32 R8, R16, R10, R20 ;  /* 0x0000000a1008723c */ /* 0x008fe60000001814 */
[----:B------:R-:W3:-:S15]  /*40940*/  LDL.LU.64 R22, [R1+0x2eb8] ;  /* 0x002eb80001167983 */ /* 0x000ede0000300a00 */
[----:B------:R-:W-:Y:S01]  /*40950*/  NOP ;  /* 0x0000000000007918 */ /* 0x000fe20000000000 */
[----:B------:R-:W-:Y:S04]  /*40960*/  STL.64 [R1+0x300], R8 ;  /* 0x0003000801007387 */ /* 0x000fe80000100a00 */
[----:B------:R0:W-:Y:S04]  /*40970*/  STL.64 [R1+0x308], R10 ;  /* 0x0003080a01007387 */ /* 0x0001e80000100a00 */
[----:B0-----:R-:W2:Y:S04]  /*40980*/  LDL.LU.64 R10, [R1+0x2eb0] ;  /* 0x002eb000010a7983 */ /* 0x001ea80000300a00 */
[----:B------:R-:W2:Y:S01]  /*40990*/  LDL.LU.64 R8, [R1+0x2ea8] ;  /* 0x002ea80001087983 */ /* 0x000ea20000300a00 */
[----:B---3--:R-:W-:-:S02]  /*409a0*/  IMAD.MOV.U32 R2, RZ, RZ, R22 ;  /* 0x000000ffff027224 */ /* 0x008fc400078e0016 */
[----:B------:R-:W-:Y:S01]  /*409b0*/  IMAD.MOV.U32 R0, RZ, RZ, R23 ;  /* 0x000000ffff007224 */ /* 0x000fe200078e0017 */
[----:B--2---:R-:W-:Y:S01]  /*409c0*/  HMMA.16816.F32 R8, R16, R22, R8 ;  /* 0x000000161008723c */ /* 0x004fe20000001808 */
[----:B------:R-:W2:-:S15]  /*409d0*/  LDL.LU.64 R22, [R1+0x2ea0] ;  /* 0x002ea00001167983 */ /* 0x000e9e0000300a00 */
[----:B------:R-:W-:-:S03]  /*409e0*/  NOP ;  /* 0x0000000000007918 */ /* 0x000fc60000000000 */
[----:B------:R-:W-:Y:S04]  /*409f0*/  STL.64 [R1+0x2f0], R8 ;  /* 0x0002f00801007387 */ /* 0x000fe80000100a00 */
[----:B------:R0:W-:Y:S01]  /*40a00*/  STL [R1+0x2f8], R10 ;  /* 0x0002f80a01007387 */ /* 0x0001e20000100800 */
[----:B------:R-:W-:-:S03]  /*40a10*/  IMAD.MOV.U32 R24, RZ, RZ, R11 ;  /* 0x000000ffff187224 */ /* 0x000fc600078e000b */
[----:B0-----:R-:W3:Y:S04]  /*40a20*/  LDL.LU.64 R10, [R1+0x2e98] ;  /* 0x002e9800010a7983 */ /* 0x001ee80000300a00 */
[----:B------:R-:W3:Y:S01]  /*40a30*/  LDL.LU.64 R8, [R1+0x2e90] ;  /* 0x002e900001087983 */ /* 0x000ee20000300a00 */
[----:B----4-:R-:W-:-:S03]  /*40a40*/  IMAD.MOV.U32 R15, RZ, RZ, R28 ;  /* 0x000000ffff0f7224 */ /* 0x010fc600078e001c */
[----:B------:R-:W-:Y:S04]  /*40a50*/  STL [R1+0x2d78], R24 ;  /* 0x002d781801007387 */ /* 0x000fe80000100800 */
[----:B---3--:R-:W-:-:S15]  /*40a60*/  HMMA.16816.F32 R8, R16, R14, R8 ;  /* 0x0000000e1008723c */ /* 0x008fde0000001808 */
[----:B------:R-:W-:-:S04]  /*40a70*/  NOP ;  /* 0x0000000000007918 */ /* 0x000fc80000000000 */
[----:B------:R-:W-:Y:S04]  /*40a80*/  STL.64 [R1+0x470], R8 ;  /* 0x0004700801007387 */ /* 0x000fe80000100a00 */
[----:B------:R0:W-:Y:S04]  /*40a90*/  STL.64 [R1+0x478], R10 ;  /* 0x0004780a01007387 */ /* 0x0001e80000100a00 */
[----:B0-----:R-:W3:Y:S04]  /*40aa0*/  LDL.LU.64 R10, [R1+0x2e88] ;  /* 0x002e8800010a7983 */ /* 0x001ee80000300a00 */
[----:B------:R-:W3:Y:S04]  /*40ab0*/  LDL.LU.64 R8, [R1+0x2e80] ;  /* 0x002e800001087983 */ /* 0x000ee80000300a00 */
[----:B------:R-:W-:Y:S01]  /*40ac0*/  STL.64 [R1+0x2e28], R14 ;  /* 0x002e280e01007387 */ /* 0x000fe20000100a00 */
[----:B---3--:R-:W-:-:S15]  /*40ad0*/  HMMA.16816.F32 R8, R16, R26, R8 ;  /* 0x0000001a1008723c */ /* 0x008fde0000001808 */
[----:B------:R-:W-:-:S04]  /*40ae0*/  NOP ;  /* 0x0000000000007918 */ /* 0x000fc80000000000 */
[----:B------:R-:W-:Y:S04]  /*40af0*/  STL.64 [R1+0x4b0], R8 ;  /* 0x0004b00801007387 */ /* 0x000fe80000100a00 */
[----:B------:R0:W-:Y:S01]  /*40b00*/  STL [R1+0x4b8], R10 ;  /* 0x0004b80a01007387 */ /* 0x0001e20000100800 */
[----:B------:R-:W-:-:S03]  /*40b10*/  IMAD.MOV.U32 R28, RZ, RZ, R11 ;  /* 0x000000ffff1c7224 */ /* 0x000fc600078e000b */
[----:B0-----:R-:W2:Y:S04]  /*40b20*/  LDL.LU.64 R10, [R1+0x2e78] ;  /* 0x002e7800010a7983 */ /* 0x001ea80000300a00 */
[----:B------:R-:W2:Y:S04]  /*40b30*/  LDL.LU.64 R8, [R1+0x2e70] ;  /* 0x002e700001087983 */ /* 0x000ea80000300a00 */
[----:B------:R0:W-:Y:S04]  /*40b40*/  STL.64 [R1+0x2e20], R26 ;  /* 0x002e201a01007387 */ /* 0x0001e80000100a00 */
[----:B------:R-:W3:Y:S04]  /*40b50*/  LDL.LU R24, [R1+0x200] ;  /* 0x0002000001187983 */ /* 0x000ee80000300800 */
[----:B------:R-:W3:Y:S04]  /*40b60*/  LDL.LU R25, [R1+0x204] ;  /* 0x0002040001197983 */ /* 0x000ee80000300800 */
[----:B0-----:R-:W3:Y:S04]  /*40b70*/  LDL.LU R26, [R1+0x208] ;  /* 0x00020800011a7983 */ /* 0x001ee80000300800 */
[----:B------:R-:W3:Y:S04]  /*40b80*/  LDL.LU R27, [R1+0x20c] ;  /* 0x00020c00011b7983 */ /* 0x000ee80000300800 */
[----:B------:R-:W-:Y:S01]  /*40b90*/  STL [R1+0x2d7c], R28 ;  /* 0x002d7c1c01007387 */ /* 0x000fe20000100800 */
[----:B--2---:R-:W-:Y:S03]  /*40ba0*/  HMMA.16816.F32 R20, R16, R22, R8 ;  /* 0x000000161014723c */ /* 0x004fe60000001808 */
[----:B------:R-:W2:Y:S04]  /*40bb0*/  LDL.LU.64 R10, [R1+0x2e68] ;  /* 0x002e6800010a7983 */ /* 0x000ea80000300a00 */
[----:B------:R-:W2:-:S12]  /*40bc0*/  LDL.LU.64 R8, [R1+0x2e60] ;  /* 0x002e600001087983 */ /* 0x000e980000300a00 */
[----:B------:R-:W-:Y:S04]  /*40bd0*/  STL.64 [R1+0x540], R20 ;  /* 0x0005401401007387 */ /* 0x000fe80000100a00 */
[----:B------:R0:W-:Y:S04]  /*40be0*/  STL.64 [R1+0x548], R22 ;  /* 0x0005481601007387 */ /* 0x0001e80000100a00 */
[----:B0-----:R-:W3:Y:S04]  /*40bf0*/  LDL.LU.64 R22, [R1+0x2e58] ;  /* 0x002e580001167983 */ /* 0x001ee80000300a00 */
[----:B------:R-:W3:Y:S04]  /*40c00*/  LDL.LU.64 R20, [R1+0x2e50] ;  /* 0x002e500001147983 */ /* 0x000ee80000300a00 */
[----:B------:R0:W-:Y:S01]  /*40c10*/  STL.64 [R1+0x2e00], R6 ;  /* 0x002e000601007387 */ /* 0x0001e20000100a00 */
[----:B--2---:R-:W-:Y:S03]  /*40c20*/  HMMA.16816.F32 R16, R16, R6, R8 ;  /* 0x000000061010723c */ /* 0x004fe60000001808 */
[----:B------:R-:W2:-:S15]  /*40c30*/  LDL.LU R8, [R1+0xd0] ;  /* 0x0000d00001087983 */ /* 0x000e9e0000300800 */
[----:B------:R-:W-:Y:S01]  /*40c40*/  NOP ;  /* 0x0000000000007918 */ /* 0x000fe20000000000 */
[----:B------:R-:W-:Y:S04]  /*40c50*/  STL.64 [R1+0x210], R16 ;  /* 0x0002101001007387 */ /* 0x000fe80000100a00 */
[----:B------:R1:W-:Y:S04]  /*40c60*/  STL.64 [R1+0x218], R18 ;  /* 0x0002181201007387 */ /* 0x0003e80000100a00 */
[----:B------:R-:W2:Y:S04]  /*40c70*/  LDL.LU R9, [R1+0xd4] ;  /* 0x0000d40001097983 */ /* 0x000ea80000300800 */
[----:B------:R-:W4:Y:S04]  /*40c80*/  LDL.LU R10, [R1+0xd8] ;  /* 0x0000d800010a7983 */ /* 0x000f280000300800 */
[----:B------:R-:W4:Y:S04]  /*40c90*/  LDL.LU R11, [R1+0xdc] ;  /* 0x0000dc00010b7983 */ /* 0x000f280000300800 */
[----:B0-----:R-:W2:Y:S01]  /*40ca0*/  LDL.64 R6, [R1+0x78] ;  /* 0x0000780001067983 */ /* 0x001ea20000100a00 */
[----:B------:R-:W-:-:S02]  /*40cb0*/  IMAD.MOV.U32 R14, RZ, RZ, R5 ;  /* 0x000000ffff0e7224 */ /* 0x000fc400078e0005 */
[----:B------:R-:W-:Y:S01]  /*40cc0*/  IMAD.MOV.U32 R15, RZ, RZ, R4 ;  /* 0x000000ffff0f7224 */ /* 0x000fe200078e0004 */
[----:B--2---:R3:W-:Y:S04]  /*40cd0*/  STL.64 [R1+0x2e18], R6 ;  /* 0x002e180601007387 */ /* 0x0047e80000100a00 */
[----:B----4-:R0:W-:Y:S04]  /*40ce0*/  STL.64 [R1+0x2db8], R10 ;  /* 0x002db80a01007387 */ /* 0x0101e80000100a00 */
[----:B------:R-:W-:Y:S04]  /*40cf0*/  STL.64 [R1+0x2db0], R8 ;  /* 0x002db00801007387 */ /* 0x000fe80000100a00 */
[----:B-1----:R-:W2:Y:S01]  /*40d00*/  LDL.64 R18, [R1+0x18] ;  /* 0x0000180001127983 */ /* 0x002ea20000100a00 */
[----:B---3--:R-:W-:Y:S03]  /*40d10*/  HMMA.16816.F32 R4, R20, R14, R24 ;  /* 0x0000000e1404723c */ /* 0x008fe60000001818 */
[----:B0-----:R-:W3:Y:S04]  /*40d20*/  LDL.64 R10, [R1+0x38] ;  /* 0x00003800010a7983 */ /* 0x001ee80000100a00 */
[----:B--2---:R0:W-:Y:S04]  /*40d30*/  STL.64 [R1+0x2e48], R18 ;  /* 0x002e481201007387 */ /* 0x0041e80000100a00 */
[----:B------:R-:W3:Y:S04]  /*40d40*/  LDL.LU R16, [R1+0x1f0] ;  /* 0x0001f00001107983 */ /* 0x000ee80000300800 */
[----:B------:R-:W3:Y:S04]  /*40d50*/  LDL.LU R17, [R1+0x1f4] ;  /* 0x0001f40001117983 */ /* 0x000ee80000300800 */
[----:B0-----:R-:W3:Y:S04]  /*40d60*/  LDL.LU R18, [R1+0x1f8] ;  /* 0x0001f80001127983 */ /* 0x001ee80000300800 */
[----:B------:R-:W3:Y:S04]  /*40d70*/  LDL.LU R19, [R1+0x1fc] ;  /* 0x0001fc0001137983 */ /* 0x000ee80000300800 */
[----:B------:R-:W2:Y:S04]  /*40d80*/  LDL.LU R24, [R1+0x1c0] ;  /* 0x0001c00001187983 */ /* 0x000ea80000300800 */
[----:B------:R-:W-:Y:S04]  /*40d90*/  STL.64 [R1+0x5c0], R4 ;  /* 0x0005c00401007387 */ /* 0x000fe80000100a00 */
[----:B------:R-:W-:Y:S04]  /*40da0*/  STL.64 [R1+0x5c8], R6 ;  /* 0x0005c80601007387 */ /* 0x000fe80000100a00 */
[----:B------:R-:W2:Y:S04]  /*40db0*/  LDL.LU R25, [R1+0x1c4] ;  /* 0x0001c40001197983 */ /* 0x000ea80000300800 */
[----:B------:R-:W4:Y:S04]  /*40dc0*/  LDL.LU R26, [R1+0x1c8] ;  /* 0x0001c800011a7983 */ /* 0x000f280000300800 */
[----:B------:R-:W4:Y:S01]  /*40dd0*/  LDL.LU R27, [R1+0x1cc] ;  /* 0x0001cc00011b7983 */ /* 0x000f220000300800 */
[----:B------:R-:W-:-:S02]  /*40de0*/  IMAD.MOV.U32 R14, RZ, RZ, R2 ;  /* 0x000000ffff0e7224 */ /* 0x000fc400078e0002 */
[----:B------:R-:W-:Y:S01]  /*40df0*/  IMAD.MOV.U32 R15, RZ, RZ, R0 ;  /* 0x000000ffff0f7224 */ /* 0x000fe200078e0000 */
[C---:B---3--:R-:W-:Y:S01]  /*40e00*/  HMMA.16816.F32 R16, R20.reuse, R10, R16 ;  /* 0x0000000a1410723c */ /* 0x048fe20000001810 */
[----:B----4-:R-:W-:Y:S04]  /*40e10*/  STL.64 [R1+0x2e38], R26 ;  /* 0x002e381a01007387 */ /* 0x010fe80000100a00 */
[----:B--2---:R-:W-:Y:S04]  /*40e20*/  STL.64 [R1+0x2e30], R24 ;  /* 0x002e301801007387 */ /* 0x004fe80000100a00 */
[----:B------:R0:W-:Y:S04]  /*40e30*/  STL.64 [R1+0x2e40], R14 ;  /* 0x002e400e01007387 */ /* 0x0001e80000100a00 */
[----:B------:R-:W2:Y:S04]  /*40e40*/  LDL.LU R12, [R1+0x1e0] ;  /* 0x0001e000010c7983 */ /* 0x000ea80000300800 */
[----:B------:R-:W2:Y:S04]  /*40e50*/  LDL.LU R13, [R1+0x1e4] ;  /* 0x0001e400010d7983 */ /* 0x000ea80000300800 */
[----:B0-----:R-:W2:Y:S04]  /*40e60*/  LDL.LU R14, [R1+0x1e8] ;  /* 0x0001e800010e7983 */ /* 0x001ea80000300800 */
[----:B------:R-:W2:Y:S04]  /*40e70*/  LDL.LU R15, [R1+0x1ec] ;  /* 0x0001ec00010f7983 */ /* 0x000ea80000300800 */
        /* <DEDUP_REMOVED lines=8> */
[----:B------:R-:W-:Y:S04]  /*40f00*/  STL.64 [R1+0x5b0], R16 ;  /* 0x0005b01001007387 */ /* 0x000fe80000100a00 */
[----:B------:R0:W-:Y:S04]  /*40f10*/  STL.64 [R1+0x5b8], R18 ;  /* 0x0005b81201007387 */ /* 0x0001e80000100a00 */
[----:B0-----:R-:W2:Y:S04]  /*40f20*/  LDL.LU.64 R18, [R1+0x2e48] ;  /* 0x002e480001127983 */ /* 0x001ea80000300a00 */
        /* <DEDUP_REMOVED lines=11> */
[C---:B------:R-:W-:Y:S03]  /*40fe0*/  HMMA.16816.F32 R12, R20.reuse, R18, R12 ;  /* 0x00000012140c723c */ /* 0x040fe6000000180c */
        /* <DEDUP_REMOVED lines=12> */
[----:B0-----:R-:W2:Y:S01]  /*410b0*/  LDL.LU R18, [R1+0xe8] ;  /* 0x0000e80001127983 */ /* 0x001ea20000300800 */
[----:B------:R-:W-:Y:S01]  /*410c0*/  IMAD.MOV.U32 R19, RZ, RZ, R29 ;  /* 0x000000ffff137224 */ /* 0x000fe200078e001d */
[C---:B---3--:R-:W-:Y:S04]  /*410d0*/  HMMA.16816.F32 R12, R20.reuse, R14, R24 ;  /* 0x0000000e140c723c */ /* 0x048fe80000001818 */
[----:B--2---:R0:W-:Y:S04]  /*410e0*/  STL.64 [R1+0x2dd8], R18 ;  /* 0x002dd81201007387 */ /* 0x0041e80000100a00 */
[----:B------:R-:W-:Y:S04]  /*410f0*/  STL.64 [R1+0x2dd0], R16 ;  /* 0x002dd01001007387 */ /* 0x000fe80000100a00 */
[----:B0-----:R-:W2:Y:S04]  /*41100*/  LDL.64 R18, [R1+0x48] ;  /* 0x0000480001127983 */ /* 0x001ea80000100a00 */
        /* <DEDUP_REMOVED lines=9> */
[----:B0-----:R-:W4:Y:S04]  /*411a0*/  LDL.LU.64 R26, [R1+0x2e20] ;  /* 0x002e2000011a7983 */ /* 0x001f280000300a00 */
[----:B------:R-:W-:Y:S01]  /*411b0*/  STL [R1+0x2d94], R15 ;  /* 0x002d940f01007387 */ /* 0x000fe20000100800 */
[----:B----4-:R-:W-:-:S15]  /*411c0*/  HMMA.16816.F32 R4, R20, R26, R4 ;  /* 0x0000001a1404723c */ /* 0x010fde0000001804 */
[----:B------:R-:W-:-:S04]  /*411d0*/  NOP ;  /* 0x0000000000007918 */ /* 0x000fc80000000000 */
        /* <DEDUP_REMOVED lines=14> */
[----:B------:R-:W3:Y:S01]  /*412c0*/  LDL.LU.64 R8, [R1+0x2df0] ;  /* 0x002df00001087983 */ /* 0x000ee20000300a00 */
[----:B------:R-:W-:-:S02]  /*412d0*/  IMAD.MOV.U32 R13, RZ, RZ, R6 ;  /* 0x000000ffff0d7224 */ /* 0x000fc400078e0006 */
[----:B------:R-:W-:-:S10]  /*412e0*/  IMAD.MOV.U32 R12, RZ, RZ, R7 ;  /* 0x000000ffff0c7224 */ /* 0x000fd400078e0007 */
[----:B------:R2:W-:Y:S04]  /*412f0*/  STL.64 [R1+0x530], R20 ;  /* 0x0005301401007387 */ /* 0x0005e80000100a00 */
[----:B------:R-:W-:Y:S04]  /*41300*/  STL.64 [R1+0x538], R22 ;  /* 0x0005381601007387 */ /* 0x000fe80000100a00 */
[----:B------:R-:W3:Y:S04]  /*41310*/  LDL.LU.64 R6, [R1+0x2de8] ;  /* 0x002de80001067983 */ /* 0x000ee80000300a00 */
[----:B------:R-:W3:Y:S04]  /*41320*/  LDL.LU.64 R4, [R1+0x2de0] ;  /* 0x002de00001047983 */ /* 0x000ee80000300a00 */
[----:B------:R0:W-:Y:S04]  /*41330*/  STL.64 [R1+0x2da0], R14 ;  /* 0x002da00e01007387 */ /* 0x0001e80000100a00 */
[----:B------:R-:W-:Y:S01]  /*41340*/  STL.64 [R1+0x2d98], R12 ;  /* 0x002d980c01007387 */ /* 0x000fe20000100a00 */
[----:B--2---:R-:W-:-:S02]  /*41350*/  IMAD.MOV.U32 R21, RZ, RZ, R18 ;  /* 0x000000ffff157224 */ /* 0x004fc400078e0012 */
[----:B------:R-:W-:Y:S01]  /*41360*/  IMAD.MOV.U32 R20, RZ, RZ, R19 ;  /* 0x000000ffff147224 */ /* 0x000fe200078e0013 */
[----:B0-----:R-:W2:Y:S01]  /*41370*/  LDL.64 R14, [R1+0x8] ;  /* 0x00000800010e7983 */ /* 0x001ea20000100a00 */
[----:B---3--:R-:W-:Y:S03]  /*41380*/  HMMA.16816.F32 R8, R4, R18, R8 ;  /* 0x000000120408723c */ /* 0x008fe60000001808 */
[----:B------:R-:W3:Y:S04]  /*41390*/  LDL.LU.64 R18, [R1+0x2dd8] ;  /* 0x002dd80001127983 */ /* 0x000ee80000300a00 */
[----:B------:R-:W3:-:S12]  /*413a0*/  LDL.LU.64 R16, [R1+0x2dd0] ;  /* 0x002dd00001107983 */ /* 0x000ed80000300a00 */
[----:B------:R-:W-:Y:S04]  /*413b0*/  STL.64 [R1+0x510], R8 ;  /* 0x0005100801007387 */ /* 0x000fe80000100a00 */
[----:B------:R0:W-:Y:S01]  /*413c0*/  STL [R1+0x518], R10 ;  /* 0x0005180a01007387 */ /* 0x0001e20000100800 */
[----:B------:R-:W-:-:S03]  /*413d0*/  IMAD.MOV.U32 R29, RZ, RZ, R11 ;  /* 0x000000ffff1d7224 */ /* 0x000fc600078e000b */
[----:B0-----:R-:W3:Y:S04]  /*413e0*/  LDL.LU.64 R10, [R1+0x2dc8] ;  /* 0x002dc800010a7983 */ /* 0x001ee80000300a00 */
[----:B------:R0:W-:Y:S04]  /*413f0*/  STL.64 [R1+0x2da8], R20 ;  /* 0x002da81401007387 */ /* 0x0001e80000100a00 */
[----:B0-----:R-:W2:Y:S04]  /*41400*/  LDL.LU R20, [R1+0xc0] ;  /* 0x0000c00001147983 */ /* 0x001ea80000300800 */
[----:B------:R-:W2:Y:S04]  /*41410*/  LDL.LU R21, [R1+0xc4] ;  /* 0x0000c40001157983 */ /* 0x000ea80000300800 */
[----:B------:R-:W2:Y:S04]  /*41420*/  LDL.LU R22, [R1+0xc8] ;  /* 0x0000c80001167983 */ /* 0x000ea80000300800 */
[----:B------:R-:W2:Y:S04]  /*41430*/  LDL.LU R23, [R1+0xcc] ;  /* 0x0000cc0001177983 */ /* 0x000ea80000300800 */
[----:B------:R-:W-:Y:S01]  /*41440*/  STL [R1+0x2a28], R29 ;  /* 0x002a281d01007387 */ /* 0x000fe20000100800 */
        /* <DEDUP_REMOVED lines=13> */
[----:B------:R-:W-:Y:S04]  /*41520*/  STL.64 [R1+0x4f0], R8 ;  /* 0x0004f00801007387 */ /* 0x000fe80000100a00 */
[----:B------:R-:W-:Y:S04]  /*41530*/  STL [R1+0x4f8], R10 ;  /* 0x0004f80a01007387 */ /* 0x000fe80000100800 */
[----:B------:R-:W3:Y:S04]  /*41540*/  LDL.LU R16, [R1+0x230] ;  /* 0x0002300001107983 */ /* 0x000ee80000300800 */
[----:B------:R-:W3:Y:S04]  /*41550*/  LDL.LU R17, [R1+0x234] ;  /* 0x0002340001117983 */ /* 0x000ee80000300800 */
[----:B------:R-:W4:Y:S04]  /*41560*/  LDL.LU R18, [R1+0x238] ;  /* 0x0002380001127983 */ /* 0x000f280000300800 */
        /* <DEDUP_REMOVED lines=10> */
[----:B------:R0:W-:Y:S04]  /*41610*/  STL [R1+0x2a2c], R29 ;  /* 0x002a2c1d01007387 */ /* 0x0001e80000100800 */
[----:B------:R1:W-:Y:S04]  /*41620*/  STL.64 [R1+0x100], R20 ;  /* 0x0001001401007387 */ /* 0x0003e80000100a00 */
[----:B------:R3:W-:Y:S01]  /*41630*/  STL.64 [R1+0x108], R22 ;  /* 0x0001081601007387 */ /* 0x0007e20000100a00 */
[----:B0-----:R-:W-:-:S03]  /*41640*/  IMAD.MOV.U32 R29, RZ, RZ, R14 ;  /* 0x000000ffff1d7224 */ /* 0x001fc600078e000e */
[----:B-1----:R-:W4:Y:S04]  /*41650*/  LDL.LU.64 R20, [R1+0x2da8] ;  /* 0x002da80001147983 */ /* 0x002f280000300a00 */
[----:B------:R-:W2:Y:S04]  /*41660*/  LDL.LU.64 R14, [R1+0x2da0] ;  /* 0x002da000010e7983 */ /* 0x000ea80000300a00 */
[----:B------:R-:W4:Y:S01]  /*41670*/  LDL.LU.64 R12, [R1+0x2d98] ;  /* 0x002d9800010c7983 */ /* 0x000f220000300a00 */
[----:B---3--:R-:W-:Y:S01]  /*41680*/  IMAD.MOV.U32 R23, RZ, RZ, R3 ;  /* 0x000000ffff177224 */ /* 0x008fe200078e0003 */
        /* <DEDUP_REMOVED lines=9> */
[----:B--2---:R-:W-:Y:S02]  /*41720*/  IMAD.MOV.U32 R22, RZ, RZ, R15 ;  /* 0x000000ffff167224 */ /* 0x004fe400078e000f */
[----:B------:R-:W2:Y:S04]  /*41730*/  LDL.LU R15, [R1+0x2d94] ;  /* 0x002d9400010f7983 */ /* 0x000ea80000300800 */
[----:B------:R-:W3:Y:S01]  /*41740*/  LDL.LU R3, [R1+0x2d90] ;  /* 0x002d900001037983 */ /* 0x000ee20000300800 */
[----:B------:R-:W-:-:S06]  /*41750*/  LOP3.LUT R11, R11, 0x1000, R10, 0xf8, !PT ;  /* 0x000010000b0b7812 */ /* 0x000fcc00078ef80a */
[----:B------:R-:W0:Y:S04]  /*41760*/  LDSM.16.MT88.4 R8, [R11+UR5+0xa180] ;  /* 0x00a180050b08783b */ /* 0x000e280008004200 */
[----:B0-----:R4:W-:Y:S02]  /*41770*/  STL.64 [R1+0x2d58], R10 ;  /* 0x002d580a01007387 */ /* 0x0019e40000100a00 */
[----:B----4-:R-:W-:Y:S02]  /*41780*/  IMAD.MOV.U32 R10, RZ, RZ, R13 ;  /* 0x000000ffff0a7224 */ /* 0x010fe400078e000d */
[----:B------:R-:W-:Y:S01]  /*41790*/  IMAD.MOV.U32 R11, RZ, RZ, R12 ;  /* 0x000000ffff0b7224 */ /* 0x000fe200078e000c */
[----:B------:R0:W-:Y:S04]  /*417a0*/  STL.64 [R1+0x2d50], R8 ;  /* 0x002d500801007387 */ /* 0x0001e80000100a00 */
[----:B------:R1:W-:Y:S04]  /*417b0*/  STL.64 [R1+0x2d70], R10 ;  /* 0x002d700a01007387 */ /* 0x0003e80000100a00 */
[----:B0-----:R-:W4:Y:S04]  /*417c0*/  LDL.LU R8, [R1+0x370] ;  /* 0x0003700001087983 */ /* 0x001f280000300800 */
[----:B------:R-:W4:Y:S04]  /*417d0*/  LDL.LU R9, [R1+0x374] ;  /* 0x0003740001097983 */ /* 0x000f280000300800 */
[----:B-1----:R-:W4:Y:S04]  /*417e0*/  LDL.LU R10, [R1+0x378] ;  /* 0x00037800010a7983 */ /* 0x002f280000300800 */
[----:B------:R-:W4:Y:S01]  /*417f0*/  LDL.LU R11, [R1+0x37c] ;  /* 0x00037c00010b7983 */ /* 0x000f220000300800 */
[----:B--2---:R-:W-:Y:S03]  /*41800*/  HMMA.16816.F32 R12, R4, R14, R16 ;  /* 0x0000000e040c723c */ /* 0x004fe60000001810 */
[----:B------:R-:W2:Y:S04]  /*41810*/  LDL.LU.64 R18, [R1+0x2d88] ;  /* 0x002d880001127983 */ /* 0x000ea80000300a00 */
[----:B------:R-:W2:-:S12]  /*41820*/  LDL.LU.64 R16, [R1+0x2d80] ;  /* 0x002d800001107983 */ /* 0x000e980000300a00 */
[----:B------:R-:W-:Y:S04]  /*41830*/  STL.64 [R1+0x1c0], R12 ;  /* 0x0001c00c01007387 */ /* 0x000fe80000100a00 */
[----:B------:R-:W-:Y:S04]  /*41840*/  STL.64 [R1+0x1c8], R14 ;  /* 0x0001c80e01007387 */ /* 0x000fe80000100a00 */
[----:B---3--:R-:W0:Y:S04]  /*41850*/  LDSM.16.MT88.4 R12, [R3+UR5+0xa000] ;  /* 0x00a00005030c783b */ /* 0x008e280008004200 */
[----:B0-----:R0:W-:Y:S04]  /*41860*/  STL.64 [R1+0x2ce0], R14 ;  /* 0x002ce00e01007387 */ /* 0x0011e80000100a00 */
[----:B------:R-:W-:Y:S01]  /*41870*/  STL.64 [R1+0x2cd8], R12 ;  /* 0x002cd80c01007387 */ /* 0x000fe20000100a00 */
[----:B0-----:R-:W-:-:S02]  /*41880*/  IMAD.MOV.U32 R14, RZ, RZ, R28 ;  /* 0x000000ffff0e7224 */ /* 0x001fc400078e001c */
[----:B------:R-:W-:Y:S01]  /*41890*/  IMAD.MOV.U32 R15, RZ, RZ, R24 ;  /* 0x000000ffff0f7224 */ /* 0x000fe200078e0018 */
[----:B------:R-:W3:Y:S04]  /*418a0*/  LDL.LU R28, [R1+0x2d7c] ;  /* 0x002d7c00011c7983 */ /* 0x000ee80000300800 */
[----:B------:R-:W3:Y:S04]  /*418b0*/  LDL.LU R24, [R1+0x2d78] ;  /* 0x002d780001187983 */ /* 0x000ee80000300800 */
[----:B------:R0:W-:Y:S02]  /*418c0*/  STL.64 [R1+0x2d40], R14 ;  /* 0x002d400e01007387 */ /* 0x0001e40000100a00 */
[----:B0-----:R-:W-:-:S02]  /*418d0*/  IMAD.MOV.U32 R14, RZ, RZ, R21 ;  /* 0x000000ffff0e7224 */ /* 0x001fc400078e0015 */
[----:B------:R-:W-:-:S05]  /*418e0*/  IMAD.MOV.U32 R15, RZ, RZ, R20 ;  /* 0x000000ffff0f7224 */ /* 0x000fca00078e0014 */
[----:B------:R0:W-:Y:S04]  /*418f0*/  STL.64 [R1+0x2d60], R14 ;  /* 0x002d600e01007387 */ /* 0x0001e80000100a00 */
[----:B------:R-:W3:Y:S04]  /*41900*/  LDL.LU R12, [R1+0x360] ;  /* 0x00036000010c7983 */ /* 0x000ee80000300800 */
[----:B------:R-:W3:Y:S04]  /*41910*/  LDL.LU R13, [R1+0x364] ;  /* 0x00036400010d7983 */ /* 0x000ee80000300800 */
[----:B0-----:R-:W3:Y:S04]  /*41920*/  LDL.LU R14, [R1+0x368] ;  /* 0x00036800010e7983 */ /* 0x001ee80000300800 */
[----:B------:R-:W3:Y:S04]  /*41930*/  LDL.LU R15, [R1+0x36c] ;  /* 0x00036c00010f7983 */ /* 0x000ee80000300800 */
[----:B------:R-:W-:Y:S01]  /*41940*/  STL.64 [R1+0x2d18], R26 ;  /* 0x002d181a01007387 */ /* 0x000fe20000100a00 */
[C---:B----4-:R-:W-:Y:S08]  /*41950*/  HMMA.16816.F32 R20, R4.reuse, R22, R8 ;  /* 0x000000160414723c */ /* 0x050ff00000001808 */
[----:B--2---:R-:W-:Y:S01]  /*41960*/  HMMA.16816.F32 R16, R4, R26, R16 ;  /* 0x0000001a0410723c */ /* 0x004fe20000001810 */
[----:B---3--:R0:W-:-:S15]  /*41970*/  STL [R1+0x2d10], R24 ;  /* 0x002d101801007387 */ /* 0x0081de0000100800 */
[----:B------:R-:W-:-:S03]  /*41980*/  NOP ;  /* 0x0000000000007918 */ /* 0x000fc60000000000 */
[----:B------:R-:W-:Y:S04]  /*41990*/  STL.64 [R1+0x4e0], R16 ;  /* 0x0004e01001007387 */ /* 0x000fe80000100a00 */
[----:B------:R-:W-:Y:S04]  /*419a0*/  STL.64 [R1+0x4e8], R18 ;  /* 0x0004e81201007387 */ /* 0x000fe80000100a00 */
[----:B------:R-:W1:Y:S04]  /*419b0*/  LDSM.16.MT88.4 R16, [R3+UR5+0xa080] ;  /* 0x00a080050310783b */ /* 0x000e680008004200 */
[----:B------:R2:W-:Y:S04]  /*419c0*/  STL [R1+0x2d48], R25 ;  /* 0x002d481901007387 */ /* 0x0005e80000100800 */
[----:B0-----:R-:W3:Y:S04]  /*419d0*/  LDL.LU R24, [R1+0x450] ;  /* 0x0004500001187983 */ /* 0x001ee80000300800 */
[----:B--2---:R-:W3:Y:S04]  /*419e0*/  LDL.LU R25, [R1+0x454] ;  /* 0x0004540001197983 */ /* 0x004ee80000300800 */
[----:B------:R-:W3:Y:S04]  /*419f0*/  LDL.LU R26, [R1+0x458] ;  /* 0x00045800011a7983 */ /* 0x000ee80000300800 */
[----:B------:R-:W3:Y:S04]  /*41a00*/  LDL.LU R27, [R1+0x45c] ;  /* 0x00045c00011b7983 */ /* 0x000ee80000300800 */
[----:B-1----:R-:W-:Y:S04]  /*41a10*/  STL.64 [R1+0x2c70], R18 ;  /* 0x002c701201007387 */ /* 0x002fe80000100a00 */
[----:B------:R0:W-:Y:S04]  /*41a20*/  STL.64 [R1+0x2c68], R16 ;  /* 0x002c681001007387 */ /* 0x0001e80000100a00 */
[----:B0-----:R-:W2:Y:S04]  /*41a30*/  LDL.LU R16, [R1+0x430] ;  /* 0x0004300001107983 */ /* 0x001ea80000300800 */
[----:B------:R-:W2:Y:S04]  /*41a40*/  LDL.LU R17, [R1+0x434] ;  /* 0x0004340001117983 */ /* 0x000ea80000300800 */
[----:B------:R-:W2:Y:S04]  /*41a50*/  LDL.LU R18, [R1+0x438] ;  /* 0x0004380001127983 */ /* 0x000ea80000300800 */
[----:B------:R-:W2:Y:S04]  /*41a60*/  LDL.LU R19, [R1+0x43c] ;  /* 0x00043c0001137983 */ /* 0x000ea80000300800 */
[----:B------:R-:W4:Y:S04]  /*41a70*/  LDL.LU.64 R10, [R1+0x2d70] ;  /* 0x002d7000010a7983 */ /* 0x000f280000300a00 */
[----:B------:R-:W-:Y:S04]  /*41a80*/  STL.64 [R1+0x4d0], R20 ;  /* 0x0004d01401007387 */ /* 0x000fe80000100a00 */
[----:B------:R-:W-:Y:S04]  /*41a90*/  STL.64 [R1+0x4d8], R22 ;  /* 0x0004d81601007387 */ /* 0x000fe80000100a00 */
[----:B------:R-:W0:Y:S04]  /*41aa0*/  LDSM.16.MT88.4 R20, [R3+UR5+0xa100] ;  /* 0x00a100050314783b */ /* 0x000e280008004200 */
[----:B0-----:R0:W-:Y:S04]  /*41ab0*/  STL.64 [R1+0x2be8], R22 ;  /* 0x002be81601007387 */ /* 0x0011e80000100a00 */
[----:B------:R-:W-:Y:S01]  /*41ac0*/  STL.64 [R1+0x2be0], R20 ;  /* 0x002be01401007387 */ /* 0x000fe20000100a00 */
[----:B0-----:R-:W-:-:S02]  /*41ad0*/  IMAD.MOV.U32 R22, RZ, RZ, R0 ;  /* 0x000000ffff167224 */ /* 0x001fc400078e0000 */
[----:B------:R-:W-:Y:S01]  /*41ae0*/  IMAD.MOV.U32 R23, RZ, RZ, R2 ;  /* 0x000000ffff177224 */ /* 0x000fe200078e0002 */
[----:B------:R-:W2:Y:S04]  /*41af0*/  LDL.LU R0, [R1+0x2d6c] ;  /* 0x002d6c0001007983 */ /* 0x000ea80000300800 */
[----:B------:R-:W2:Y:S01]  /*41b00*/  LDL.LU R2, [R1+0x2d68] ;  /* 0x002d680001027983 */ /* 0x000ea20000300800 */
[----:B----4-:R-:W-:Y:S03]  /*41b10*/  HMMA.16816.F32 R4, R4, R10, R12 ;  /* 0x0000000a0404723c */ /* 0x010fe6000000180c */
[----:B------:R-:W3:Y:S04]  /*41b20*/  LDL.LU.64 R14, [R1+0x2d60] ;  /* 0x002d6000010e7983 */ /* 0x000ee80000300a00 */
[----:B------:R-:W3:Y:S04]  /*41b30*/  LDL.LU.64 R10, [R1+0x2d58] ;  /* 0x002d5800010a7983 */ /* 0x000ee80000300a00 */
[----:B------:R-:W3:Y:S08]  /*41b40*/  LDL.LU.64 R8, [R1+0x2d50] ;  /* 0x002d500001087983 */ /* 0x000ef00000300a00 */
[----:B------:R-:W-:Y:S04]  /*41b50*/  STL.64 [R1+0x4a0], R4 ;  /* 0x0004a00401007387 */ /* 0x000fe80000100a00 */
[----:B------:R-:W-:Y:S04]  /*41b60*/  STL.64 [R1+0x4a8], R6 ;  /* 0x0004a80601007387 */ /* 0x000fe80000100a00 */
[----:B------:R0:W1:Y:S04]  /*41b70*/  LDSM.16.MT88.4 R4, [R3+UR5+0xa180] ;  /* 0x00a180050304783b */ /* 0x0000680008004200 */
[----:B0-----:R-:W4:Y:S04]  /*41b80*/  LDL.LU R3, [R1+0x2d4c] ;  /* 0x002d4c0001037983 */ /* 0x001f280000300800 */
[----:B-1----:R0:W-:Y:S04]  /*41b90*/  STL.64 [R1+0x2b58], R6 ;  /* 0x002b580601007387 */ /* 0x0021e80000100a00 */
[----:B------:R1:W-:Y:S04]  /*41ba0*/  STL.64 [R1+0x2b50], R4 ;  /* 0x002b500401007387 */ /* 0x0003e80000100a00 */
[----:B0-----:R-:W2:Y:S01]  /*41bb0*/  LDL.LU.64 R6, [R1+0x88] ;  /* 0x0000880001067983 */ /* 0x001ea20000300a00 */
[C---:B---3--:R-:W-:Y:S03]  /*41bc0*/  HMMA.16816.F32 R12, R8.reuse, R14, R24 ;  /* 0x0000000e080c723c */ /* 0x048fe60000001818 */
[----:B--2---:R0:W-:Y:S04]  /*41bd0*/  STL.64 [R1+0x2cf8], R6 ;  /* 0x002cf80601007387 */ /* 0x0041e80000100a00 */
[----:B-1----:R-:W2:Y:S04]  /*41be0*/  LDL.LU R4, [R1+0x440] ;  /* 0x0004400001047983 */ /* 0x002ea80000300800 */
[----:B------:R-:W2:Y:S04]  /*41bf0*/  LDL.LU R5, [R1+0x444] ;  /* 0x0004440001057983 */ /* 0x000ea80000300800 */
[----:B0-----:R-:W2:Y:S04]  /*41c00*/  LDL.LU R6, [R1+0x448] ;  /* 0x0004480001067983 */ /* 0x001ea80000300800 */
[----:B------:R-:W2:Y:S04]  /*41c10*/  LDL.LU R7, [R1+0x44c] ;  /* 0x00044c0001077983 */ /* 0x000ea80000300800 */
[----:B------:R-:W3:Y:S04]  /*41c20*/  LDL.LU R25, [R1+0x2d48] ;  /* 0x002d480001197983 */ /* 0x000ee80000300800 */
[----:B------:R-:W-:Y:S04]  /*41c30*/  STL.64 [R1+0x450], R12 ;  /* 0x0004500c01007387 */ /* 0x000fe80000100a00 */
[----:B------:R0:W-:Y:S04]  /*41c40*/  STL.64 [R1+0x458], R14 ;  /* 0x0004580e01007387 */ /* 0x0001e80000100a00 */
[----:B0-----:R-:W3:Y:S01]  /*41c50*/  LDL.LU.64 R14, [R1+0x2d40] ;  /* 0x002d4000010e7983 */ /* 0x001ee20000300a00 */
[C---:B--2---:R-:W-:Y:S08]  /*41c60*/  HMMA.16816.F32 R20, R8.reuse, R22, R4 ;  /* 0x000000160814723c */ /* 0x044ff00000001804 */
[----:B---3--:R-:W-:Y:S01]  /*41c70*/  HMMA.16816.F32 R4, R8, R14, R16 ;  /* 0x0000000e0804723c */ /* 0x008fe20000001810 */
[----:B------:R-:W2:Y:S10]  /*41c80*/  LDL.LU R16, [R1+0x390] ;  /* 0x0003900001107983 */ /* 0x000eb40000300800 */
[----:B------:R-:W-:Y:S04]  /*41c90*/  STL.64 [R1+0x440], R20 ;  /* 0x0004401401007387 */ /* 0x000fe80000100a00 */
[----:B------:R-:W-:Y:S04]  /*41ca0*/  STL.64 [R1+0x448], R22 ;  /* 0x0004481601007387 */ /* 0x000fe80000100a00 */
[----:B------:R-:W-:Y:S04]  /*41cb0*/  STL.64 [R1+0x430], R4 ;  /* 0x0004300401007387 */ /* 0x000fe80000100a00 */
[----:B------:R-:W-:Y:S04]  /*41cc0*/  STL.64 [R1+0x438], R6 ;  /* 0x0004380601007387 */ /* 0x000fe80000100a00 */
        /* <DEDUP_REMOVED lines=35> */
[----:B------:R-:W2:Y:S04]  /*41f00*/  LDL.64 R26, [R1+0x28] ;  /* 0x00002800011a7983 */ /* 0x000ea80000100a00 */
[----:B------:R0:W-:Y:S04]  /*41f10*/  STL.64 [R1+0x2cf0], R14 ;  /* 0x002cf00e01007387 */ /* 0x0001e80000100a00 */
[----:B------:R-:W-:Y:S04]  /*41f20*/  STL.64 [R1+0x2ce8], R12 ;  /* 0x002ce80c01007387 */ /* 0x000fe80000100a00 */
[----:B0-----:R-:W2:Y:S04]  /*41f30*/  LDL.LU.64 R14, [R1+0x78] ;  /* 0x00007800010e7983 */ /* 0x001ea80000300a00 */
[----:B---3--:R0:W-:Y:S04]  /*41f40*/  STL.64 [R1+0x2c98], R18 ;  /* 0x002c981201007387 */ /* 0x0081e80000100a00 */
[----:B------:R-:W-:Y:S04]  /*41f50*/  STL.64 [R1+0x2c90], R16 ;  /* 0x002c901001007387 */ /* 0x000fe80000100a00 */
[----:B0-----:R-:W3:Y:S04]  /*41f60*/  LDL.64 R18, [R1+0x18] ;  /* 0x0000180001127983 */ /* 0x001ee80000100a00 */
[----:B---3--:R0:W-:Y:S04]  /*41f70*/  STL.64 [R1+0x2ca8], R18 ;  /* 0x002ca81201007387 */ /* 0x0081e80000100a00 */
[----:B0-----:R-:W3:Y:S04]  /*41f80*/  LDL.64 R18, [R1+0x38] ;  /* 0x0000380001127983 */ /* 0x001ee80000100a00 */
[----:B---3--:R0:W-:Y:S04]  /*41f90*/  STL.64 [R1+0x2cc0], R18 ;  /* 0x002cc01201007387 */ /* 0x0081e80000100a00 */
[----:B0-----:R-:W3:Y:S04]  /*41fa0*/  LDL.64 R18, [R1+0x48] ;  /* 0x0000480001127983 */ /* 0x001ee80000100a00 */
[----:B------:R-:W2:Y:S04]  /*41fb0*/  LDL.LU R20, [R1+0x260] ;  /* 0x0002600001147983 */ /* 0x000ea80000300800 */
[----:B------:R-:W2:Y:S04]  /*41fc0*/  LDL.LU R21, [R1+0x264] ;  /* 0x0002640001157983 */ /* 0x000ea80000300800 */
[----:B------:R-:W2:Y:S04]  /*41fd0*/  LDL.LU R22, [R1+0x268] ;  /* 0x0002680001167983 */ /* 0x000ea80000300800 */
[----:B------:R-:W2:Y:S04]  /*41fe0*/  LDL.LU R23, [R1+0x26c] ;  /* 0x00026c0001177983 */ /* 0x000ea80000300800 */
[----:B--2---:R0:W-:Y:S02]  /*41ff0*/  STL.64 [R1+0x2c08], R22 ;  /* 0x002c081601007387 */ /* 0x0041e40000100a00 */
[----:B0-----:R-:W-:-:S02]  /*42000*/  IMAD.MOV.U32 R22, RZ, RZ, R29 ;  /* 0x000000ffff167224 */ /* 0x001fc400078e001d */
[----:B------:R-:W-:-:S07]  /*42010*/  IMAD.MOV.U32 R23, RZ, RZ, R25 ;  /* 0x000000ffff177224 */ /* 0x000fce00078e0019 */
[----:B------:R-:W-:Y:S01]  /*42020*/  HMMA.16816.F32 R4, R8, R22, R4 ;  /* 0x000000160804723c */ /* 0x000fe20000001804 */
[----:B------:R-:W-:-:S15]  /*42030*/  STL.64 [R1+0x2c00], R20 ;  /* 0x002c001401007387 */ /* 0x000fde0000100a00 */
[----:B------:R-:W-:-:S03]  /*42040*/  NOP ;  /* 0x0000000000007918 */ /* 0x000fc60000000000 */
[----:B------:R-:W-:Y:S04]  /*42050*/  STL.64 [R1+0x420], R4 ;  /* 0x0004200401007387 */ /* 0x000fe80000100a00 */
[----:B------:R0:W-:Y:S04]  /*42060*/  STL.64 [R1+0x428], R6 ;  /* 0x0004280601007387 */ /* 0x0001e80000100a00 */
[----:B0-----:R-:W2:Y:S04]  /*42070*/  LDL.LU.64 R6, [R1+0x2d38] ;  /* 0x002d380001067983 */ /* 0x001ea80000300a00 */
[----:B------:R-:W2:Y:S04]  /*42080*/  LDL.LU.64 R4, [R1+0x2d30] ;  /* 0x002d300001047983 */ /* 0x000ea80000300a00 */
        /* <DEDUP_REMOVED lines=11> */
[----:B------:R-:W-:Y:S01]  /*42140*/  HMMA.16816.F32 R4, R8, R26, R4 ;  /* 0x0000001a0804723c */ /* 0x000fe20000001804 */
[----:B------:R-:W-:-:S02]  /*42150*/  IMAD.MOV.U32 R17, RZ, RZ, R26 ;  /* 0x000000ffff117224 */ /* 0x000fc400078e001a */
[----:B------:R-:W-:Y:S01]  /*42160*/  IMAD.MOV.U32 R16, RZ, RZ, R27 ;  /* 0x000000ffff107224 */ /* 0x000fe200078e001b */
        /* <DEDUP_REMOVED lines=8> */
[----:B0-----:R-:W2:Y:S04]  /*421f0*/  LDL.LU.64 R6, [R1+0x2d28] ;  /* 0x002d280001067983 */ /* 0x001ea80000300a00 */
[----:B------:R-:W2:Y:S04]  /*42200*/  LDL.LU.64 R4, [R1+0x2d20] ;  /* 0x002d200001047983 */ /* 0x000ea80000300a00 */
[----:B------:R-:W2:Y:S04]  /*42210*/  LDL.LU.64 R26, [R1+0x2d18] ;  /* 0x002d1800011a7983 */ /* 0x000ea80000300a00 */
[----:B------:R-:W3:Y:S01]  /*42220*/  LDL.LU R24, [R1+0x2d10] ;  /* 0x002d100001187983 */ /* 0x000ee20000300800 */
[----:B--2---:R-:W-:-:S15]  /*42230*/  HMMA.16816.F32 R4, R8, R26, R4 ;  /* 0x0000001a0804723c */ /* 0x004fde0000001804 */
[----:B------:R-:W-:-:S04]  /*42240*/  NOP ;  /* 0x0000000000007918 */ /* 0x000fc80000000000 */
[----:B------:R-:W-:Y:S04]  /*42250*/  STL.64 [R1+0x400], R4 ;  /* 0x0004000401007387 */ /* 0x000fe80000100a00 */
[----:B------:R0:W-:Y:S04]  /*42260*/  STL.64 [R1+0x408], R6 ;  /* 0x0004080601007387 */ /* 0x0001e80000100a00 */
[----:B0-----:R-:W2:Y:S04]  /*42270*/  LDL.LU.64 R6, [R1+0x2d08] ;  /* 0x002d080001067983 */ /* 0x001ea80000300a00 */
[----:B------:R-:W2:Y:S02]  /*42280*/  LDL.LU.64 R4, [R1+0x2d00] ;  /* 0x002d000001047983 */ /* 0x000ea40000300a00 */
[----:B--2---:R-:W-:-:S15]  /*42290*/  HMMA.16816.F32 R4, R8, R14, R4 ;  /* 0x0000000e0804723c */ /* 0x004fde0000001804 */
[----:B------:R-:W-:-:S04]  /*422a0*/  NOP ;  /* 0x0000000000007918 */ /* 0x000fc80000000000 */
[----:B------:R0:W-:Y:S04]  /*422b0*/  STL.64 [R1+0x370], R4 ;  /* 0x0003700401007387 */ /* 0x0001e80000100a00 */
[----:B------:R1:W-:Y:S01]  /*422c0*/  STL.64 [R1+0x378], R6 ;  /* 0x0003780601007387 */ /* 0x0003e20000100a00 */
[----:B0-----:R-:W-:-:S03]  /*422d0*/  IMAD.MOV.U32 R5, RZ, RZ, R14 ;  /* 0x000000ffff057224 */ /* 0x001fc600078e000e */
[----:B-1----:R-:W2:Y:S01]  /*422e0*/  LDL.LU.64 R6, [R1+0x2cf8] ;  /* 0x002cf80001067983 */ /* 0x002ea20000300a00 */
[----:B------:R-:W-:-:S03]  /*422f0*/  IMAD.MOV.U32 R4, RZ, RZ, R15 ;  /* 0x000000ffff047224 */ /* 0x000fc600078e000f */
[----:B------:R-:W2:Y:S04]  /*42300*/  LDL.LU.64 R14, [R1+0x2cf0] ;  /* 0x002cf000010e7983 */ /* 0x000ea80000300a00 */
[----:B------:R-:W2:Y:S02]  /*42310*/  LDL.LU.64 R12, [R1+0x2ce8] ;  /* 0x002ce800010c7983 */ /* 0x000ea40000300a00 */
[----:B--2---:R-:W-:Y:S02]  /*42320*/  HMMA.16816.F32 R8, R8, R6, R12 ;  /* 0x000000060808723c */ /* 0x004fe4000000180c */
[----:B------:R-:W2:Y:S04]  /*42330*/  LDL.LU.64 R14, [R1+0x2ce0] ;  /* 0x002ce000010e7983 */ /* 0x000ea80000300a00 */
[----:B------:R-:W2:Y:S04]  /*42340*/  LDL.LU.64 R12, [R1+0x2cd8] ;  /* 0x002cd800010c7983 */ /* 0x000ea80000300a00 */
[----:B------:R-:W-:Y:S09]  /*42350*/  STL.64 [R1+0x2c78], R6 ;  /* 0x002c780601007387 */ /* 0x000ff20000100a00 */
[----:B------:R3:W-:Y:S04]  /*42360*/  STL.64 [R1+0x1b0], R8 ;  /* 0x0001b00801007387 */ /* 0x0007e80000100a00 */
[----:B------:R-:W-:Y:S01]  /*42370*/  STL.64 [R1+0x1b8], R10 ;  /* 0x0001b80a01007387 */ /* 0x000fe20000100a00 */
[----:B---3--:R-:W-:-:S02]  /*42380*/  IMAD.MOV.U32 R9, RZ, RZ, R18 ;  /* 0x000000ffff097224 */ /* 0x008fc400078e0012 */
[----:B------:R-:W-:Y:S01]  /*42390*/  IMAD.MOV.U32 R8, RZ, RZ, R19 ;  /* 0x000000ffff087224 */ /* 0x000fe200078e0013 */
[----:B--2---:R-:W-:-:S15]  /*423a0*/  HMMA.16816.F32 R20, R12, R18, R20 ;  /* 0x000000120c14723c */ /* 0x004fde0000001814 */
[----:B------:R-:W-:-:S04]  /*423b0*/  NOP ;  /* 0x0000000000007918 */ /* 0x000fc80000000000 */
[----:B------:R-:W-:Y:S04]  /*423c0*/  STL.64 [R1+0x3e0], R20 ;  /* 0x0003e01401007387 */ /* 0x000fe80000100a00 */
[----:B------:R0:W-:Y:S04]  /*423d0*/  STL.64 [R1+0x3e8], R22 ;  /* 0x0003e81601007387 */ /* 0x0001e80000100a00 */
[----:B0-----:R-:W2:Y:S04]  /*423e0*/  LDL.LU.64 R22, [R1+0x2cd0] ;  /* 0x002cd00001167983 */ /* 0x001ea80000300a00 */
[----:B------:R-:W2:Y:S04]  /*423f0*/  LDL.LU.64 R20, [R1+0x2cc8] ;  /* 0x002cc80001147983 */ /* 0x000ea80000300a00 */
[----:B------:R-:W2:Y:S01]  /*42400*/  LDL.LU.64 R18, [R1+0x2cc0] ;  /* 0x002cc00001127983 */ /* 0x000ea20000300a00 */
[----:B------:R-:W-:-:S02]  /*42410*/  IMAD.MOV.U32 R10, RZ, RZ, R5 ;  /* 0x000000ffff0a7224 */ /* 0x000fc400078e0005 */
[----:B------:R-:W-:Y:S01]  /*42420*/  IMAD.MOV.U32 R11, RZ, RZ, R4 ;  /* 0x000000ffff0b7224 */ /* 0x000fe200078e0004 */
        /* <DEDUP_REMOVED lines=9> */
[----:B------:R-:W-:-:S02]  /*424c0*/  IMAD.MOV.U32 R6, RZ, RZ, R17 ;  /* 0x000000ffff067224 */ /* 0x000fc400078e0011 */
[----:B------:R-:W-:Y:S01]  /*424d0*/  IMAD.MOV.U32 R7, RZ, RZ, R16 ;  /* 0x000000ffff077224 */ /* 0x000fe200078e0010 */
        /* <DEDUP_REMOVED lines=9> */
[----:B--2---:R-:W-:-:S15]  /*42570*/  HMMA.16816.F32 R16, R12, R22, R16 ;  /* 0x000000160c10723c */ /* 0x004fde0000001810 */
[----:B------:R-:W-:-:S04]  /*42580*/  NOP ;  /* 0x0000000000007918 */ /* 0x000fc80000000000 */
[----:B------:R-:W-:Y:S04]  /*42590*/  STL.64 [R1+0x3b0], R16 ;  /* 0x0003b01001007387 */ /* 0x000fe80000100a00 */
[----:B------:R0:W-:Y:S04]  /*425a0*/  STL.64 [R1+0x3b8], R18 ;  /* 0x0003b81201007387 */ /* 0x0001e80000100a00 */
[----:B0-----:R-:W2:Y:S04]  /*425b0*/  LDL.LU.64 R18, [R1+0x2c88] ;  /* 0x002c880001127983 */ /* 0x001ea80000300a00 */
[----:B------:R-:W2:Y:S04]  /*425c0*/  LDL.LU.64 R16, [R1+0x2c80] ;  /* 0x002c800001107983 */ /* 0x000ea80000300a00 */
[----:B------:R0:W-:Y:S02]  /*425d0*/  STL.64 [R1+0x2c20], R22 ;  /* 0x002c201601007387 */ /* 0x0001e40000100a00 */
[----:B0-----:R-:W-:-:S02]  /*425e0*/  IMAD.MOV.U32 R22, RZ, RZ, R21 ;  /* 0x000000ffff167224 */ /* 0x001fc400078e0015 */
[----:B------:R-:W-:-:S05]  /*425f0*/  IMAD.MOV.U32 R23, RZ, RZ, R20 ;  /* 0x000000ffff177224 */ /* 0x000fca00078e0014 */
[----:B------:R0:W-:Y:S02]  /*42600*/  STL.64 [R1+0x2c38], R22 ;  /* 0x002c381601007387 */ /* 0x0001e40000100a00 */
[----:B0-----:R-:W-:Y:S02]  /*42610*/  IMAD.MOV.U32 R22, RZ, RZ, R5 ;  /* 0x000000ffff167224 */ /* 0x001fe400078e0005 */
[----:B------:R-:W-:-:S05]  /*42620*/  IMAD.MOV.U32 R23, RZ, RZ, R4 ;  /* 0x000000ffff177224 */ /* 0x000fca00078e0004 */
[----:B------:R0:W-:Y:S04]  /*42630*/  STL.64 [R1+0x2c50], R22 ;  /* 0x002c501601007387 */ /* 0x0001e80000100a00 */
[----:B------:R-:W3:Y:S04]  /*42640*/  LDL.LU R20, [R1+0x3a0] ;  /* 0x0003a00001147983 */ /* 0x000ee80000300800 */
[----:B------:R-:W3:Y:S04]  /*42650*/  LDL.LU R21, [R1+0x3a4] ;  /* 0x0003a40001157983 */ /* 0x000ee80000300800 */
[----:B0-----:R-:W3:Y:S04]  /*42660*/  LDL.LU R22, [R1+0x3a8] ;  /* 0x0003a80001167983 */ /* 0x001ee80000300800 */
[----:B------:R-:W3:Y:S04]  /*42670*/  LDL.LU R23, [R1+0x3ac] ;  /* 0x0003ac0001177983 */ /* 0x000ee80000300800 */
[----:B------:R-:W4:Y:S01]  /*42680*/  LDL.LU R4, [R1+0x380] ;  /* 0x0003800001047983 */ /* 0x000f220000300800 */
[C---:B--2---:R-:W-:Y:S08]  /*42690*/  HMMA.16816.F32 R16, R12.reuse, R26, R16 ;  /* 0x0000001a0c10723c */ /* 0x044ff00000001810 */
[----:B---3--:R-:W-:-:S15]  /*426a0*/  HMMA.16816.F32 R20, R12, R6, R20 ;  /* 0x000000060c14723c */ /* 0x008fde0000001814 */
[----:B------:R-:W-:-:S04]  /*426b0*/  NOP ;  /* 0x0000000000007918 */ /* 0x000fc80000000000 */
[----:B------:R-:W-:Y:S04]  /*426c0*/  STL.64 [R1+0x2e0], R20 ;  /* 0x0002e01401007387 */ /* 0x000fe80000100a00 */
[----:B------:R-:W-:Y:S04]  /*426d0*/  STL.64 [R1+0x2e8], R22 ;  /* 0x0002e81601007387 */ /* 0x000fe80000100a00 */
        /* <DEDUP_REMOVED lines=10> */
[----:B------:R0:W-:Y:S04]  /*42780*/  STL [R1+0x2c10], R24 ;  /* 0x002c101801007387 */ /* 0x0001e80000100800 */
        /* <DEDUP_REMOVED lines=26> */
[----:B------:R-:W-:-:S03]  /*42930*/  IMAD.MOV.U32 R23, RZ, RZ, R8 ;  /* 0x000000ffff177224 */ /* 0x000fc600078e0008 */
[----:B------:R0:W-:Y:S01]  /*42940*/  STL.64 [R1+0x2bf8], R10 ;  /* 0x002bf80a01007387 */ /* 0x0001e20000100a00 */
[----:B------:R-:W-:-:S03]  /*42950*/  IMAD.MOV.U32 R22, RZ, RZ, R9 ;  /* 0x000000ffff167224 */ /* 0x000fc600078e0009 */
[----:B------:R-:W4:Y:S04]  /*42960*/  LDL.LU R8, [R1+0x250] ;  /* 0x0002500001087983 */ /* 0x000f280000300800 */
[----:B------:R-:W4:Y:S04]  /*42970*/  LDL.LU R9, [R1+0x254] ;  /* 0x0002540001097983 */ /* 0x000f280000300800 */
[----:B0-----:R-:W4:Y:S04]  /*42980*/  LDL.LU R10, [R1+0x258] ;  /* 0x00025800010a7983 */ /* 0x001f280000300800 */
[----:B------:R-:W4:Y:S01]  /*42990*/  LDL.LU R11, [R1+0x25c] ;  /* 0x00025c00010b7983 */ /* 0x000f220000300800 */
[----:B---3--:R-:W-:Y:S03]  /*429a0*/  HMMA.16816.F32 R12, R12, R6, R16 ;  /* 0x000000060c0c723c */ /* 0x008fe60000001810 */
[----:B------:R-:W2:Y:S04]  /*429b0*/  LDL.LU.64 R18, [R1+0x2c70] ;  /* 0x002c700001127983 */ /* 0x000ea80000300a00 */
[----:B------:R-:W2:Y:S04]  /*429c0*/  LDL.LU.64 R16, [R1+0x2c68] ;  /* 0x002c680001107983 */ /* 0x000ea80000300a00 */
[----:B------:R0:W-:Y:S04]  /*429d0*/  STL.64 [R1+0x2bf0], R6 ;  /* 0x002bf00601007387 */ /* 0x0001e80000100a00 */
[----:B------:R-:W3:Y:S04]  /*429e0*/  LDL.LU R4, [R1+0x240] ;  /* 0x0002400001047983 */ /* 0x000ee80000300800 */
[----:B------:R-:W-:Y:S04]  /*429f0*/  STL.64 [R1+0x1a0], R12 ;  /* 0x0001a00c01007387 */ /* 0x000fe80000100a00 */
[----:B------:R1:W-:Y:S04]  /*42a00*/  STL.64 [R1+0x1a8], R14 ;  /* 0x0001a80e01007387 */ /* 0x0003e80000100a00 */
[----:B------:R-:W3:Y:S04]  /*42a10*/  LDL.LU R5, [R1+0x244] ;  /* 0x0002440001057983 */ /* 0x000ee80000300800 */
[----:B0-----:R-:W3:Y:S04]  /*42a20*/  LDL.LU R6, [R1+0x248] ;  /* 0x0002480001067983 */ /* 0x001ee80000300800 */
[----:B------:R-:W3:Y:S04]  /*42a30*/  LDL.LU R7, [R1+0x24c] ;  /* 0x00024c0001077983 */ /* 0x000ee80000300800 */
[----:B-1----:R-:W3:Y:S01]  /*42a40*/  LDL.LU.64 R14, [R1+0x28] ;  /* 0x00002800010e7983 */ /* 0x002ee20000300a00 */
        /* <DEDUP_REMOVED lines=19> */
[----:B------:R-:W4:Y:S04]  /*42b80*/  LDL.LU.64 R26, [R1+0x2c18] ;  /* 0x002c1800011a7983 */ /* 0x000f280000300a00 */
[----:B------:R-:W2:-:S13]  /*42b90*/  LDL.LU R24, [R1+0x2c10] ;  /* 0x002c100001187983 */ /* 0x000e9a0000300800 */
[----:B------:R-:W-:Y:S04]  /*42ba0*/  STL.64 [R1+0xd0], R20 ;  /* 0x0000d01401007387 */ /* 0x000fe80000100a00 */
[----:B------:R0:W-:Y:S04]  /*42bb0*/  STL.64 [R1+0xd8], R22 ;  /* 0x0000d81601007387 */ /* 0x0001e80000100a00 */
[----:B0-----:R-:W3:Y:S04]  /*42bc0*/  LDL.LU.64 R22, [R1+0x2c08] ;  /* 0x002c080001167983 */ /* 0x001ee80000300a00 */
[----:B------:R-:W3:Y:S02]  /*42bd0*/  LDL.LU.64 R20, [R1+0x2c00] ;  /* 0x002c000001147983 */ /* 0x000ee40000300a00 */
[----:B---3--:R-:W-:-:S15]  /*42be0*/  HMMA.16816.F32 R20, R16, R14, R20 ;  /* 0x0000000e1014723c */ /* 0x008fde0000001814 */
[----:B------:R-:W-:-:S04]  /*42bf0*/  NOP ;  /* 0x0000000000007918 */ /* 0x000fc80000000000 */
[----:B------:R0:W-:Y:S04]  /*42c00*/  STL.64 [R1+0x1d0], R20 ;  /* 0x0001d01401007387 */ /* 0x0001e80000100a00 */
[----:B------:R1:W-:Y:S04]  /*42c10*/  STL.64 [R1+0x1d8], R22 ;  /* 0x0001d81601007387 */ /* 0x0003e80000100a00 */
[----:B0-----:R-:W3:Y:S04]  /*42c20*/  LDL.LU R20, [R1+0x190] ;  /* 0x0001900001147983 */ /* 0x001ee80000300800 */
[----:B------:R-:W3:Y:S04]  /*42c30*/  LDL.LU R21, [R1+0x194] ;  /* 0x0001940001157983 */ /* 0x000ee80000300800 */
[----:B-1----:R-:W3:Y:S04]  /*42c40*/  LDL.LU R22, [R1+0x198] ;  /* 0x0001980001167983 */ /* 0x002ee80000300800 */
[----:B------:R-:W3:Y:S04]  /*42c50*/  LDL.LU R23, [R1+0x19c] ;  /* 0x00019c0001177983 */ /* 0x000ee80000300800 */
[----:B------:R0:W-:Y:S04]  /*42c60*/  STL.64 [R1+0x2b98], R14 ;  /* 0x002b980e01007387 */ /* 0x0001e80000100a00 */
[----:B0-----:R-:W2:Y:S04]  /*42c70*/  LDL.LU.64 R14, [R1+0x8] ;  /* 0x00000800010e7983 */ /* 0x001ea80000300a00 */
[----:B--2---:R0:W-:Y:S04]  /*42c80*/  STL.64 [R1+0x2ba8], R14 ;  /* 0x002ba80e01007387 */ /* 0x0041e80000100a00 */
[----:B0-----:R-:W2:Y:S01]  /*42c90*/  LDL.LU.64 R14, [R1+0x18] ;  /* 0x00001800010e7983 */ /* 0x001ea20000300a00 */
[C---:B----4-:R-:W-:Y:S03]  /*42ca0*/  HMMA.16816.F32 R8, R16.reuse, R26, R8 ;  /* 0x0000001a1008723c */ /* 0x050fe60000001808 */
[----:B--2---:R0:W-:Y:S04]  /*42cb0*/  STL.64 [R1+0x2bc0], R14 ;  /* 0x002bc00e01007387 */ /* 0x0041e80000100a00 */
[----:B0-----:R-:W2:Y:S04]  /*42cc0*/  LDL.LU.64 R14, [R1+0x38] ;  /* 0x00003800010e7983 */ /* 0x001ea80000300a00 */
[----:B--2---:R0:W-:Y:S04]  /*42cd0*/  STL.64 [R1+0x2bd8], R14 ;  /* 0x002bd80e01007387 */ /* 0x0041e80000100a00 */
[----:B------:R-:W2:Y:S04]  /*42ce0*/  LDL.LU R12, [R1+0x170] ;  /* 0x00017000010c7983 */ /* 0x000ea80000300800 */
[----:B------:R-:W2:Y:S04]  /*42cf0*/  LDL.LU R13, [R1+0x174] ;  /* 0x00017400010d7983 */ /* 0x000ea80000300800 */
[----:B0-----:R-:W2:Y:S04]  /*42d00*/  LDL.LU R14, [R1+0x178] ;  /* 0x00017800010e7983 */ /* 0x001ea80000300800 */
[----:B------:R-:W2:Y:S04]  /*42d10*/  LDL.LU R15, [R1+0x17c] ;  /* 0x00017c00010f7983 */ /* 0x000ea80000300800 */
[----:B------:R-:W-:Y:S04]  /*42d20*/  STL.64 [R1+0x270], R8 ;  /* 0x0002700801007387 */ /* 0x000fe80000100a00 */
[----:B------:R0:W-:Y:S04]  /*42d30*/  STL.64 [R1+0x278], R10 ;  /* 0x0002780a01007387 */ /* 0x0001e80000100a00 */
[----:B0-----:R-:W4:Y:S02]  /*42d40*/  LDL.LU.64 R10, [R1+0x2bf8] ;  /* 0x002bf800010a7983 */ /* 0x001f240000300a00 */
[----:B----4-:R-:W-:-:S15]  /*42d50*/  HMMA.16816.F32 R4, R16, R10, R4 ;  /* 0x0000000a1004723c */ /* 0x010fde0000001804 */
[----:B------:R-:W-:-:S04]  /*42d60*/  NOP ;  /* 0x0000000000007918 */ /* 0x000fc80000000000 */
[----:B------:R-:W-:Y:S04]  /*42d70*/  STL.64 [R1+0x520], R4 ;  /* 0x0005200401007387 */ /* 0x000fe80000100a00 */
[----:B------:R0:W-:Y:S04]  /*42d80*/  STL.64 [R1+0x528], R6 ;  /* 0x0005280601007387 */ /* 0x0001e80000100a00 */
[----:B0-----:R-:W3:Y:S04]  /*42d90*/  LDL.LU.64 R6, [R1+0x2bf0] ;  /* 0x002bf00001067983 */ /* 0x001ee80000300a00 */
[----:B------:R0:W-:Y:S04]  /*42da0*/  STL.64 [R1+0x2ba0], R10 ;  /* 0x002ba00a01007387 */ /* 0x0001e80000100a00 */
[----:B------:R-:W4:Y:S04]  /*42db0*/  LDL.LU R8, [R1+0x140] ;  /* 0x0001400001087983 */ /* 0x000f280000300800 */
[----:B------:R-:W4:Y:S04]  /*42dc0*/  LDL.LU R9, [R1+0x144] ;  /* 0x0001440001097983 */ /* 0x000f280000300800 */
[----:B0-----:R-:W2:Y:S04]  /*42dd0*/  LDL.LU R10, [R1+0x148] ;  /* 0x00014800010a7983 */ /* 0x001ea80000300800 */
[----:B------:R-:W2:Y:S04]  /*42de0*/  LDL.LU R11, [R1+0x14c] ;  /* 0x00014c00010b7983 */ /* 0x000ea80000300800 */
[----:B--2---:R-:W-:Y:S04]  /*42df0*/  STL.64 [R1+0x2bb8], R10 ;  /* 0x002bb80a01007387 */ /* 0x004fe80000100a00 */
[----:B----4-:R0:W-:Y:S04]  /*42e00*/  STL.64 [R1+0x2bb0], R8 ;  /* 0x002bb00801007387 */ /* 0x0101e80000100a00 */
[----:B0-----:R-:W2:Y:S04]  /*42e10*/  LDL.LU R8, [R1+0x150] ;  /* 0x0001500001087983 */ /* 0x001ea80000300800 */
[----:B------:R-:W2:Y:S04]  /*42e20*/  LDL.LU R9, [R1+0x154] ;  /* 0x0001540001097983 */ /* 0x000ea80000300800 */
[----:B------:R-:W4:Y:S04]  /*42e30*/  LDL.LU R10, [R1+0x158] ;  /* 0x00015800010a7983 */ /* 0x000f280000300800 */
[----:B------:R-:W4:Y:S01]  /*42e40*/  LDL.LU R11, [R1+0x15c] ;  /* 0x00015c00010b7983 */ /* 0x000f220000300800 */
[----:B---3--:R-:W-:Y:S03]  /*42e50*/  HMMA.16816.F32 R16, R16, R6, R20 ;  /* 0x000000061010723c */ /* 0x008fe60000001814 */
[----:B----4-:R-:W-:Y:S04]  /*42e60*/  STL.64 [R1+0x2bd0], R10 ;  /* 0x002bd00a01007387 */ /* 0x010fe80000100a00 */
        /* <DEDUP_REMOVED lines=14> */
[----:B0-----:R-:W2:Y:S01]  /*42f50*/  LDL.LU.64 R14, [R1+0x2bd8] ;  /* 0x002bd800010e7983 */ /* 0x001ea20000300a00 */
[----:B------:R-:W-:-:S03]  /*42f60*/  IMAD.MOV.U32 R25, RZ, RZ, R18 ;  /* 0x000000ffff197224 */ /* 0x000fc600078e0012 */
[----:B------:R-:W-:Y:S04]  /*42f70*/  STL.64 [R1+0x2b90], R26 ;  /* 0x002b901a01007387 */ /* 0x000fe80000100a00 */
[----:B------:R0:W-:Y:S01]  /*42f80*/  STL.64 [R1+0x2b88], R24 ;  /* 0x002b881801007387 */ /* 0x0001e20000100a00 */
[----:B------:R-:W-:-:S03]  /*42f90*/  IMAD.MOV.U32 R17, RZ, RZ, R19 ;  /* 0x000000ffff117224 */ /* 0x000fc600078e0013 */
        /* <DEDUP_REMOVED lines=22> */
[----:B------:R-:W-:Y:S04]  /*43100*/  STL.64 [R1+0x2b70], R6 ;  /* 0x002b700601007387 */ /* 0x000fe80000100a00 */
[----:B------:R0:W-:Y:S04]  /*43110*/  STL.64 [R1+0x2b68], R4 ;  /* 0x002b680401007387 */ /* 0x0001e80000100a00 */
[----:B0-----:R-:W4:Y:S04]  /*43120*/  LDL.LU R4, [R1+0x110] ;  /* 0x0001100001047983 */ /* 0x001f280000300800 */
[----:B------:R-:W4:Y:S04]  /*43130*/  LDL.LU R5, [R1+0x114] ;  /* 0x0001140001057983 */ /* 0x000f280000300800 */
[----:B------:R-:W3:Y:S04]  /*43140*/  LDL.LU R6, [R1+0x118] ;  /* 0x0001180001067983 */ /* 0x000ee80000300800 */
[----:B------:R-:W3:Y:S01]  /*43150*/  LDL.LU R7, [R1+0x11c] ;  /* 0x00011c0001077983 */ /* 0x000ee20000300800 */
[----:B--2---:R-:W-:Y:S03]  /*43160*/  HMMA.16816.F32 R8, R20, R14, R8 ;  /* 0x0000000e1408723c */ /* 0x004fe60000001808 */
[----:B---3--:R-:W-:Y:S04]  /*43170*/  STL.64 [R1+0x2b80], R6 ;  /* 0x002b800601007387 */ /* 0x008fe80000100a00 */
[----:B----4-:R0:W-:Y:S04]  /*43180*/  STL.64 [R1+0x2b78], R4 ;  /* 0x002b780401007387 */ /* 0x0101e80000100a00 */
[----:B0-----:R-:W2:Y:S04]  /*43190*/  LDL.LU R4, [R1+0x120] ;  /* 0x0001200001047983 */ /* 0x001ea80000300800 */
[----:B------:R-:W2:Y:S04]  /*431a0*/  LDL.LU R5, [R1+0x124] ;  /* 0x0001240001057983 */ /* 0x000ea80000300800 */
[----:B------:R-:W2:Y:S04]  /*431b0*/  LDL.LU R6, [R1+0x128] ;  /* 0x0001280001067983 */ /* 0x000ea80000300800 */
[----:B------:R-:W2:Y:S04]  /*431c0*/  LDL.LU R7, [R1+0x12c] ;  /* 0x00012c0001077983 */ /* 0x000ea80000300800 */
[----:B------:R0:W-:Y:S04]  /*431d0*/  STL.64 [R1+0x550], R8 ;  /* 0x0005500801007387 */ /* 0x0001e80000100a00 */
[----:B------:R1:W-:Y:S01]  /*431e0*/  STL.64 [R1+0x558], R10 ;  /* 0x0005580a01007387 */ /* 0x0003e20000100a00 */
[----:B0-----:R-:W-:-:S03]  /*431f0*/  IMAD.MOV.U32 R9, RZ, RZ, R14 ;  /* 0x000000ffff097224 */ /* 0x001fc600078e000e */
[----:B-1----:R-:W3:Y:S01]  /*43200*/  LDL.LU.64 R10, [R1+0x2ba0] ;  /* 0x002ba000010a7983 */ /* 0x002ee20000300a00 */
[----:B------:R-:W-:-:S03]  /*43210*/  IMAD.MOV.U32 R8, RZ, RZ, R15 ;  /* 0x000000ffff087224 */ /* 0x000fc600078e000f */
[----:B------:R-:W4:Y:S02]  /*43220*/  LDL.LU.64 R14, [R1+0x2b98] ;  /* 0x002b9800010e7983 */ /* 0x000f240000300a00 */
[----:B----4-:R-:W-:-:S15]  /*43230*/  HMMA.16816.F32 R24, R20, R14, R24 ;  /* 0x0000000e1418723c */ /* 0x010fde0000001818 */
[----:B------:R-:W-:-:S04]  /*43240*/  NOP ;  /* 0x0000000000007918 */ /* 0x000fc80000000000 */
[----:B------:R-:W-:Y:S04]  /*43250*/  STL.64 [R1+0x170], R24 ;  /* 0x0001701801007387 */ /* 0x000fe80000100a00 */
[----:B------:R0:W-:Y:S04]  /*43260*/  STL.64 [R1+0x178], R26 ;  /* 0x0001781a01007387 */ /* 0x0001e80000100a00 */
[----:B0-----:R-:W2:Y:S04]  /*43270*/  LDL.LU.64 R26, [R1+0x2b90] ;  /* 0x002b9000011a7983 */ /* 0x001ea80000300a00 */
[----:B------:R-:W4:Y:S01]  /*43280*/  LDL.LU.64 R24, [R1+0x2b88] ;  /* 0x002b880001187983 */ /* 0x000f220000300a00 */
[----:B------:R-:W-:-:S02]  /*43290*/  IMAD.MOV.U32 R16, RZ, RZ, R14 ;  /* 0x000000ffff107224 */ /* 0x000fc400078e000e */
[----:B------:R-:W-:-:S05]  /*432a0*/  IMAD.MOV.U32 R14, RZ, RZ, R15 ;  /* 0x000000ffff0e7224 */ /* 0x000fca00078e000f */
[----:B------:R0:W-:Y:S04]  /*432b0*/  STL [R1+0x2b60], R14 ;  /* 0x002b600e01007387 */ /* 0x0001e80000100800 */
[----:B------:R-:W3:Y:S04]  /*432c0*/  LDL.LU R12, [R1+0xb0] ;  /* 0x0000b000010c7983 */ /* 0x000ee80000300800 */
[----:B------:R-:W3:Y:S04]  /*432d0*/  LDL.LU R13, [R1+0xb4] ;  /* 0x0000b400010d7983 */ /* 0x000ee80000300800 */
[----:B0-----:R-:W3:Y:S04]  /*432e0*/  LDL.LU R14, [R1+0xb8] ;  /* 0x0000b800010e7983 */ /* 0x001ee80000300800 */
[----:B------:R-:W3:Y:S04]  /*432f0*/  LDL.LU R15, [R1+0xbc] ;  /* 0x0000bc00010f7983 */ /* 0x000ee80000300800 */
[----:B------:R-:W-:Y:S04]  /*43300*/  STL [R1+0x2b24], R16 ;  /* 0x002b241001007387 */ /* 0x000fe80000100800 */
[----:B------:R4:W-:Y:S01]  /*43310*/  STL.64 [R1+0x2b38], R18 ;  /* 0x002b381201007387 */ /* 0x0009e20000100a00 */
[----:B--2---:R-:W-:Y:S01]  /*43320*/  HMMA.16816.F32 R4, R20, R26, R4 ;  /* 0x0000001a1404723c */ /* 0x004fe20000001804 */
[----:B----4-:R-:W-:-:S15]  /*43330*/  IMAD.MOV.U32 R18, RZ, RZ, R25 ;  /* 0x000000ffff127224 */ /* 0x010fde00078e0019 */
[----:B------:R-:W-:-:S03]  /*43340*/  NOP ;  /* 0x0000000000007918 */ /* 0x000fc60000000000 */
[----:B------:R-:W-:Y:S04]  /*43350*/  STL.64 [R1+0x160], R4 ;  /* 0x0001600401007387 */ /* 0x000fe80000100a00 */
[----:B------:R0:W-:Y:S04]  /*43360*/  STL.64 [R1+0x168], R6 ;  /* 0x0001680601007387 */ /* 0x0001e80000100a00 */
[----:B0-----:R-:W3:Y:S04]  /*43370*/  LDL.LU.64 R6, [R1+0x2b80] ;  /* 0x002b800001067983 */ /* 0x001ee80000300a00 */
[----:B------:R-:W3:Y:S04]  /*43380*/  LDL.LU.64 R4, [R1+0x2b78] ;  /* 0x002b780001047983 */ /* 0x000ee80000300a00 */
[----:B------:R-:W-:Y:S04]  /*43390*/  STL.64 [R1+0x2b30], R26 ;  /* 0x002b301a01007387 */ /* 0x000fe80000100a00 */
[----:B------:R0:W-:Y:S04]  /*433a0*/  STL [R1+0x2b28], R24 ;  /* 0x002b281801007387 */ /* 0x0001e80000100800 */
        /* <DEDUP_REMOVED lines=15> */
[----:B------:R0:W-:Y:S02]  /*434a0*/  STL.64 [R1+0x2af0], R10 ;  /* 0x002af00a01007387 */ /* 0x0001e40000100a00 */
[----:B0-----:R-:W-:-:S02]  /*434b0*/  IMAD.MOV.U32 R10, RZ, RZ, R9 ;  /* 0x000000ffff0a7224 */ /* 0x001fc400078e0009 */
[----:B------:R-:W-:-:S05]  /*434c0*/  IMAD.MOV.U32 R11, RZ, RZ, R8 ;  /* 0x000000ffff0b7224 */ /* 0x000fca00078e0008 */
[----:B------:R4:W-:Y:S01]  /*434d0*/  STL.64 [R1+0x2b10], R10 ;  /* 0x002b100a01007387 */ /* 0x0009e20000100a00 */
[----:B---3--:R-:W-:Y:S03]  /*434e0*/  HMMA.16816.F32 R20, R20, R6, R12 ;  /* 0x000000061414723c */ /* 0x008fe6000000180c */
[----:B------:R-:W3:Y:S01]  /*434f0*/  LDL.LU R14, [R1+0x2b60] ;  /* 0x002b6000010e7983 */ /* 0x000ee20000300800 */
[----:B------:R-:W-:Y:S02]  /*43500*/  IMAD.MOV.U32 R13, RZ, RZ, R6 ;  /* 0x000000ffff0d7224 */ /* 0x000fe400078e0006 */
[----:B------:R-:W-:Y:S02]  /*43510*/  IMAD.MOV.U32 R12, RZ, RZ, R7 ;  /* 0x000000ffff0c7224 */ /* 0x000fe400078e0007 */
[----:B----4-:R-:W-:Y:S02]  /*43520*/  IMAD.MOV.U32 R10, RZ, RZ, R5 ;  /* 0x000000ffff0a7224 */ /* 0x010fe400078e0005 */
[----:B------:R-:W-:-:S09]  /*43530*/  IMAD.MOV.U32 R11, RZ, RZ, R4 ;  /* 0x000000ffff0b7224 */ /* 0x000fd200078e0004 */
[----:B------:R-:W-:Y:S04]  /*43540*/  STL.64 [R1+0x4c0], R20 ;  /* 0x0004c01401007387 */ /* 0x000fe80000100a00 */
[----:B------:R-:W-:Y:S04]  /*43550*/  STL.64 [R1+0x4c8], R22 ;  /* 0x0004c81601007387 */ /* 0x000fe80000100a00 */
[----:B------:R-:W2:Y:S04]  /*43560*/  LDL.LU.64 R6, [R1+0x2b58] ;  /* 0x002b580001067983 */ /* 0x000ea80000300a00 */
[----:B------:R-:W2:Y:S01]  /*43570*/  LDL.LU.64 R4, [R1+0x2b50] ;  /* 0x002b500001047983 */ /* 0x000ea20000300a00 */
[----:B------:R-:W-:-:S03]  /*43580*/  IMAD.MOV.U32 R19, RZ, RZ, R17 ;  /* 0x000000ffff137224 */ /* 0x000fc600078e0011 */
[----:B---3--:R-:W-:Y:S04]  /*43590*/  STL [R1+0x2b20], R14 ;  /* 0x002b200e01007387 */ /* 0x008fe80000100800 */
[----:B------:R0:W-:Y:S04]  /*435a0*/  STL.64 [R1+0x2b18], R12 ;  /* 0x002b180c01007387 */ /* 0x0001e80000100a00 */
[----:B0-----:R-:W3:Y:S04]  /*435b0*/  LDL.LU R12, [R1+0x60] ;  /* 0x00006000010c7983 */ /* 0x001ee80000300800 */
[----:B------:R-:W3:Y:S04]  /*435c0*/  LDL.LU R13, [R1+0x64] ;  /* 0x00006400010d7983 */ /* 0x000ee80000300800 */
[----:B------:R-:W3:Y:S04]  /*435d0*/  LDL.LU R14, [R1+0x68] ;  /* 0x00006800010e7983 */ /* 0x000ee80000300800 */
[----:B------:R-:W3:Y:S04]  /*435e0*/  LDL.LU R15, [R1+0x6c] ;  /* 0x00006c00010f7983 */ /* 0x000ee80000300800 */
[----:B------:R-:W4:Y:S01]  /*435f0*/  LDL.LU R20, [R1+0x50] ;  /* 0x0000500001147983 */ /* 0x000f220000300800 */
[----:B--2---:R-:W-:Y:S03]  /*43600*/  HMMA.16816.F32 R16, R4, R18, R24 ;  /* 0x000000120410723c */ /* 0x004fe60000001818 */
[----:B------:R-:W2:Y:S04]  /*43610*/  LDL.LU.64 R26, [R1+0x2b48] ;  /* 0x002b4800011a7983 */ /* 0x000ea80000300a00 */
[----:B------:R-:W2:-:S12]  /*43620*/  LDL.LU.64 R24, [R1+0x2b40] ;  /* 0x002b400001187983 */ /* 0x000e980000300a00 */
[----:B------:R-:W-:Y:S04]  /*43630*/  STL.64 [R1+0x490], R16 ;  /* 0x0004901001007387 */ /* 0x000fe80000100a00 */
[----:B------:R0:W-:Y:S04]  /*43640*/  STL.64 [R1+0x498], R18 ;  /* 0x0004981201007387 */ /* 0x0001e80000100a00 */
[----:B0-----:R-:W2:Y:S01]  /*43650*/  LDL.LU.64 R18, [R1+0x2b38] ;  /* 0x002b380001127983 */ /* 0x001ea20000300a00 */
[----:B------:R-:W-:Y:S02]  /*43660*/  IMAD.MOV.U32 R23, RZ, RZ, R0 ;  /* 0x000000ffff177224 */ /* 0x000fe400078e0000 */
[----:B------:R-:W-:-:S02]  /*43670*/  IMAD.MOV.U32 R22, RZ, RZ, R2 ;  /* 0x000000ffff167224 */ /* 0x000fc400078e0002 */
[----:B------:R-:W-:Y:S01]  /*43680*/  IMAD.MOV.U32 R21, RZ, RZ, R3 ;  /* 0x000000ffff157224 */ /* 0x000fe200078e0003 */
[C---:B---3--:R-:W-:Y:S08]  /*43690*/  HMMA.16816.F32 R8, R4.reuse, R10, R12 ;  /* 0x0000000a0408723c */ /* 0x048ff0000000180c */
[----:B--2---:R-:W-:Y:S01]  /*436a0*/  HMMA.16816.F32 R16, R4, R18, R24 ;  /* 0x000000120410723c */ /* 0x004fe20000001818 */
[----:B------:R-:W2:Y:S04]  /*436b0*/  LDL.LU.64 R26, [R1+0x2b30] ;  /* 0x002b3000011a7983 */ /* 0x000ea80000300a00 */
[----:B------:R-:W3:-:S14]  /*436c0*/  LDL.LU R24, [R1+0x2b28] ;  /* 0x002b280001187983 */ /* 0x000edc0000300800 */
[----:B------:R-:W-:Y:S02]  /*436d0*/  IMAD.MOV.U32 R0, RZ, RZ, R19 ;  /* 0x000000ffff007224 */ /* 0x000fe400078e0013 */
[----:B------:R-:W-:Y:S02]  /*436e0*/  IMAD.MOV.U32 R2, RZ, RZ, R18 ;  /* 0x000000ffff027224 */ /* 0x000fe400078e0012 */
[----:B------:R-:W-:Y:S01]  /*436f0*/  IMAD.MOV.U32 R3, RZ, RZ, R17 ;  /* 0x000000ffff037224 */ /* 0x000fe200078e0011 */
[----:B------:R0:W-:Y:S04]  /*43700*/  STL [R1+0x480], R16 ;  /* 0x0004801001007387 */ /* 0x0001e80000100800 */
[----:B0-----:R-:W2:Y:S04]  /*43710*/  LDL.LU R16, [R1+0x2b24] ;  /* 0x002b240001107983 */ /* 0x001ea80000300800 */
[----:B------:R-:W-:Y:S04]  /*43720*/  STL [R1+0x2760], R0 ;  /* 0x0027600001007387 */ /* 0x000fe80000100800 */
[----:B------:R-:W-:Y:S04]  /*43730*/  STL [R1+0x275c], R2 ;  /* 0x00275c0201007387 */ /* 0x000fe80000100800 */
[----:B------:R-:W-:Y:S04]  /*43740*/  STL [R1+0x2758], R3 ;  /* 0x0027580301007387 */ /* 0x000fe80000100800 */
[----:B------:R-:W2:Y:S04]  /*43750*/  LDL.LU R14, [R1+0x2b20] ;  /* 0x002b2000010e7983 */ /* 0x000ea80000300800 */
[----:B------:R-:W2:Y:S04]  /*43760*/  LDL.LU.64 R12, [R1+0x2b18] ;  /* 0x002b1800010c7983 */ /* 0x000ea80000300a00 */
[----:B------:R-:W-:Y:S04]  /*43770*/  STL.64 [R1+0xc0], R8 ;  /* 0x0000c00801007387 */ /* 0x000fe80000100a00 */
[----:B------:R0:W-:Y:S04]  /*43780*/  STL.64 [R1+0xc8], R10 ;  /* 0x0000c80a01007387 */ /* 0x0001e80000100a00 */
[----:B0-----:R-:W4:Y:S01]  /*43790*/  LDL.LU.64 R10, [R1+0x2b10] ;  /* 0x002b1000010a7983 */ /* 0x001f220000300a00 */
[----:B------:R-:W0:Y:S01]  /*437a0*/  S2R R19, SR_TID.X ;  /* 0x0000000000137919 */ /* 0x000e220000002100 */
[----:B------:R-:W1:Y:S01]  /*437b0*/  S2R R25, SR_TID.X ;  /* 0x0000000000197919 */ /* 0x000e620000002100 */
[----:B0-----:R-:W-:Y:S01]  /*437c0*/  IMAD.SHL.U32 R29, R19, 0x2, RZ ;  /* 0x00000002131d7824 */ /* 0x001fe200078e00ff */
[----:B-1----:R-:W-:-:S04]  /*437d0*/  LOP3.LUT R25, R25, 0x7, RZ, 0xc0, !PT ;  /* 0x0000000719197812 */ /* 0x002fc800078ec0ff */
[----:B------:R-:W-:-:S04]  /*437e0*/  LOP3.LUT R15, R29, 0x10, RZ, 0xc0, !PT ;  /* 0x000000101d0f7812 */ /* 0x000fc800078ec0ff */
[----:B------:R-:W-:Y:S01]  /*437f0*/  LOP3.LUT R15, R15, 0x20, R19, 0xf8, !PT ;  /* 0x000000200f0f7812 */ /* 0x000fe200078ef813 */
[----:B----4-:R-:W-:-:S15]  /*43800*/  HMMA.16816.F32 R8, R4, R10, R20 ;  /* 0x0000000a0408723c */ /* 0x010fde0000001814 */
[----:B------:R-:W-:-:S04]  /*43810*/  NOP ;  /* 0x0000000000007918 */ /* 0x000fc80000000000 */
[----:B------:R0:W-:Y:S01]  /*43820*/  STL [R1+0xb0], R8 ;  /* 0x0000b00801007387 */ /* 0x0001e20000100800 */
[----:B------:R-:W-:Y:S02]  /*43830*/  IMAD.MOV.U32 R0, RZ, RZ, R9 ;  /* 0x000000ffff007224 */ /* 0x000fe400078e0009 */
[----:B------:R-:W-:Y:S02]  /*43840*/  IMAD.MOV.U32 R2, RZ, RZ, R10 ;  /* 0x000000ffff027224 */ /* 0x000fe400078e000a */
[----:B------:R-:W-:Y:S02]  /*43850*/  IMAD.SHL.U32 R9, R19, 0x100, RZ ;  /* 0x0000010013097824 */ /* 0x000fe400078e00ff */
[----:B0-----:R-:W-:Y:S01]  /*43860*/  IMAD R8, R25, 0x210, RZ ;  /* 0x0000021019087824 */ /* 0x001fe200078e02ff */
[----:B------:R-:W-:Y:S04]  /*43870*/  STL [R1+0x276c], R0 ;  /* 0x00276c0001007387 */ /* 0x000fe80000100800 */
[----:B------:R-:W-:Y:S01]  /*43880*/  STL [R1+0x2768], R2 ;  /* 0x0027680201007387 */ /* 0x000fe20000100800 */
[----:B------:R-:W-:-:S03]  /*43890*/  LOP3.LUT R15, R8, R15, RZ, 0x3c, !PT ;  /* 0x0000000f080f7212 */ /* 0x000fc600078e3cff */
[----:B------:R-:W4:Y:S01]  /*438a0*/  LDL.LU R8, [R1+0x340] ;  /* 0x0003400001087983 */ /* 0x000f220000300800 */
[----:B------:R-:W-:Y:S01]  /*438b0*/  LOP3.LUT R15, R15, 0x1000, R9, 0xf8, !PT ;  /* 0x000010000f0f7812 */ /* 0x000fe200078ef809 */
[----:B------:R-:W-:Y:S02]  /*438c0*/  IMAD.MOV.U32 R3, RZ, RZ, R11 ;  /* 0x000000ffff037224 */ /* 0x000fe400078e000b */
[----:B------:R-:W4:Y:S04]  /*438d0*/  LDL.LU R9, [R1+0x344] ;  /* 0x0003440001097983 */ /* 0x000f280000300800 */
[----:B------:R-:W2:Y:S04]  /*438e0*/  LDL.LU R10, [R1+0x348] ;  /* 0x00034800010a7983 */ /* 0x000ea80000300800 */
[----:B------:R-:W2:Y:S04]  /*438f0*/  LDL.LU R11, [R1+0x34c] ;  /* 0x00034c00010b7983 */ /* 0x000ea80000300800 */
[----:B------:R-:W0:Y:S01]  /*43900*/  LDSM.16.MT88.4 R20, [R15+UR5+0xc000] ;  /* 0x00c000050f14783b */ /* 0x000e220008004200 */
[----:B------:R-:W-:-:S05]  /*43910*/  LOP3.LUT R25, R19, 0x7, RZ, 0xc0, !PT ;  /* 0x0000000713197812 */ /* 0x000fca00078ec0ff */
[----:B------:R-:W-:-:S05]  /*43920*/  IMAD R25, R25, 0x110, RZ ;  /* 0x0000011019197824 */ /* 0x000fca00078e02ff */
[----:B------:R-:W-:-:S04]  /*43930*/  LOP3.LUT R25, R25, 0x30, R29, 0x78, !PT ;  /* 0x0000003019197812 */ /* 0x000fc800078e781d */
[----:B------:R-:W-:Y:S01]  /*43940*/  LOP3.LUT R25, R25, 0x40, RZ, 0x3c, !PT ;  /* 0x0000004019197812 */ /* 0x000fe200078e3cff */
[----:B--2---:R-:W-:Y:S04]  /*43950*/  STL.64 [R1+0x2b08], R10 ;  /* 0x002b080a01007387 */ /* 0x004fe80000100a00 */
[----:B----4-:R1:W-:Y:S04]  /*43960*/  STL.64 [R1+0x2b00], R8 ;  /* 0x002b000801007387 */ /* 0x0103e80000100a00 */
[----:B-1----:R-:W2:Y:S04]  /*43970*/  LDL.LU R8, [R1+0x220] ;  /* 0x0002200001087983 */ /* 0x002ea80000300800 */
[----:B------:R-:W2:Y:S04]  /*43980*/  LDL.LU R9, [R1+0x224] ;  /* 0x0002240001097983 */ /* 0x000ea80000300800 */
[----:B------:R-:W2:Y:S04]  /*43990*/  LDL.LU R10, [R1+0x228] ;  /* 0x00022800010a7983 */ /* 0x000ea80000300800 */
[----:B------:R-:W2:Y:S04]  /*439a0*/  LDL.LU R11, [R1+0x22c] ;  /* 0x00022c00010b7983 */ /* 0x000ea80000300800 */
[----:B------:R-:W-:Y:S04]  /*439b0*/  STL [R1+0x2764], R3 ;  /* 0x0027640301007387 */ /* 0x000fe80000100800 */
[----:B0-----:R0:W-:Y:S02]  /*439c0*/  STL.64 [R1+0x2ad0], R22 ;  /* 0x002ad01601007387 */ /* 0x0011e40000100a00 */
[----:B0-----:R-:W-:-:S02]  /*439d0*/  IMAD.MOV.U32 R22, RZ, RZ, R16 ;  /* 0x000000ffff167224 */ /* 0x001fc400078e0010 */
[----:B------:R-:W0:Y:S01]  /*439e0*/  LDSM.16.M88.4 R16, [R25+UR5+0x10080] ;  /* 0x010080051910783b */ /* 0x000e220008000200 */
[----:B------:R-:W-:-:S03]  /*439f0*/  IMAD.MOV.U32 R23, RZ, RZ, R14 ;  /* 0x000000ffff177224 */ /* 0x000fc600078e000e */
[----:B------:R2:W-:Y:S04]  /*43a00*/  STL.64 [R1+0x2ac8], R20 ;  /* 0x002ac81401007387 */ /* 0x0005e80000100a00 */
[----:B------:R-:W-:Y:S01]  /*43a10*/  STL [R1+0x2a80], R15 ;  /* 0x002a800f01007387 */ /* 0x000fe20000100800 */
[----:B--2---:R-:W-:Y:S03]  /*43a20*/  HMMA.16816.F32 R20, R4, R22, R8 ;  /* 0x000000160414723c */ /* 0x004fe60000001808 */
[----:B------:R-:W2:Y:S04]  /*43a30*/  LDL.LU.64 R10, [R1+0x2b08] ;  /* 0x002b0800010a7983 */ /* 0x000ea80000300a00 */
[----:B------:R-:W2:-:S12]  /*43a40*/  LDL.LU.64 R8, [R1+0x2b00] ;  /* 0x002b000001087983 */ /* 0x000e980000300a00 */
[----:B------:R-:W-:Y:S04]  /*43a50*/  STL [R1+0xac], R23 ;  /* 0x0000ac1701007387 */ /* 0x000fe80000100800 */
[----:B0-----:R-:W-:Y:S04]  /*43a60*/  STL.64 [R1+0x60], R16 ;  /* 0x0000601001007387 */ /* 0x001fe80000100a00 */
[----:B------:R-:W-:Y:S04]  /*43a70*/  STL.64 [R1+0x68], R18 ;  /* 0x0000681201007387 */ /* 0x000fe80000100a00 */
[----:B------:R0:W-:Y:S04]  /*43a80*/  STL.64 [R1+0x2ad8], R16 ;  /* 0x002ad81001007387 */ /* 0x0001e80000100a00 */
[----:B0-----:R-:W4:Y:S04]  /*43a90*/  LDL.LU R16, [R1+0x330] ;  /* 0x0003300001107983 */ /* 0x001f280000300800 */
[----:B------:R-:W4:Y:S04]  /*43aa0*/  LDL.LU R17, [R1+0x334] ;  /* 0x0003340001117983 */ /* 0x000f280000300800 */
[----:B------:R-:W2:Y:S04]  /*43ab0*/  LDL.LU R18, [R1+0x338] ;  /* 0x0003380001127983 */ /* 0x000ea80000300800 */
[----:B------:R-:W2:Y:S01]  /*43ac0*/  LDL.LU R19, [R1+0x33c] ;  /* 0x00033c0001137983 */ /* 0x000ea20000300800 */
[----:B------:R-:W-:-:S02]  /*43ad0*/  IMAD.MOV.U32 R3, RZ, RZ, R22 ;  /* 0x000000ffff037224 */ /* 0x000fc400078e0016 */
[----:B------:R-:W-:Y:S02]  /*43ae0*/  IMAD.MOV.U32 R23, RZ, RZ, R12 ;  /* 0x000000ffff177224 */ /* 0x000fe400078e000c */
[----:B------:R-:W-:Y:S01]  /*43af0*/  IMAD.MOV.U32 R22, RZ, RZ, R13 ;  /* 0x000000ffff167224 */ /* 0x000fe200078e000d */
[----:B--2---:R-:W-:Y:S04]  /*43b00*/  STL.64 [R1+0x2ae8], R18 ;  /* 0x002ae81201007387 */ /* 0x004fe80000100a00 */
[----:B----4-:R0:W-:Y:S04]  /*43b10*/  STL.64 [R1+0x2ae0], R16 ;  /* 0x002ae01001007387 */ /* 0x0101e80000100a00 */
[----:B0-----:R-:W2:Y:S04]  /*43b20*/  LDL.LU R16, [R1+0x460] ;  /* 0x0004600001107983 */ /* 0x001ea80000300800 */
[----:B------:R-:W2:Y:S04]  /*43b30*/  LDL.LU R17, [R1+0x464] ;  /* 0x0004640001117983 */ /* 0x000ea80000300800 */
[----:B------:R-:W2:Y:S04]  /*43b40*/  LDL.LU R18, [R1+0x468] ;  /* 0x0004680001127983 */ /* 0x000ea80000300800 */
[----:B------:R-:W2:Y:S04]  /*43b50*/  LDL.LU R19, [R1+0x46c] ;  /* 0x00046c0001137983 */ /* 0x000ea80000300800 */
[----:B------:R-:W4:Y:S04]  /*43b60*/  LDL.LU R12, [R1+0x2f0] ;  /* 0x0002f000010c7983 */ /* 0x000f280000300800 */
[----:B------:R-:W4:Y:S04]  /*43b70*/  LDL.LU R13, [R1+0x2f4] ;  /* 0x0002f400010d7983 */ /* 0x000f280000300800 */
[----:B------:R-:W2:Y:S01]  /*43b80*/  LDL.LU R14, [R1+0x2f8] ;  /* 0x0002f800010e7983 */ /* 0x000ea20000300800 */
[----:B---3--:R-:W-:-:S03]  /*43b90*/  IMAD.MOV.U32 R15, RZ, RZ, R24 ;  /* 0x000000ffff0f7224 */ /* 0x008fc600078e0018 */
[----:B------:R-:W3:Y:S01]  /*43ba0*/  LDL.LU R24, [R1+0x2af8] ;  /* 0x002af80001187983 */ /* 0x000ee20000300800 */
[----:B------:R-:W-:Y:S01]  /*43bb0*/  HMMA.16816.F32 R8, R4, R26, R8 ;  /* 0x0000001a0408723c */ /* 0x000fe20000001808 */
[----:B------:R-:W-:Y:S02]  /*43bc0*/  IMAD.MOV.U32 R2, RZ, RZ, R21 ;  /* 0x000000ffff027224 */ /* 0x000fe400078e0015 */
[----:B------:R-:W-:Y:S01]  /*43bd0*/  IMAD.MOV.U32 R0, RZ, RZ, R20 ;  /* 0x000000ffff007224 */ /* 0x000fe200078e0014 */
[----:B--2---:R-:W-:Y:S04]  /*43be0*/  STL.64 [R1+0x2a90], R14 ;  /* 0x002a900e01007387 */ /* 0x004fe80000100a00 */
[----:B----4-:R-:W-:Y:S04]  /*43bf0*/  STL.64 [R1+0x2a88], R12 ;  /* 0x002a880c01007387 */ /* 0x010fe80000100a00 */
[----:B------:R-:W0:Y:S04]  /*43c00*/  LDSM.16.M88.4 R12, [R25+UR5+0x10880] ;  /* 0x01088005190c783b */ /* 0x000e280008000200 */
[----:B------:R-:W-:Y:S04]  /*43c10*/  STL [R1+0x27c8], R3 ;  /* 0x0027c80301007387 */ /* 0x000fe80000100800 */
[----:B------:R1:W-:Y:S04]  /*43c20*/  STL [R1+0x27c4], R2 ;  /* 0x0027c40201007387 */ /* 0x0003e80000100800 */
[----:B-1----:R-:W2:Y:S04]  /*43c30*/  LDL R2, [R1+0x1fe8] ;  /* 0x001fe80001027983 */ /* 0x002ea80000100800 */
[----:B------:R-:W-:Y:S04]  /*43c40*/  STL [R1+0x27c0], R0 ;  /* 0x0027c00001007387 */ /* 0x000fe80000100800 */
[----:B0-----:R-:W-:Y:S04]  /*43c50*/  STL.64 [R1+0x50], R12 ;  /* 0x0000500c01007387 */ /* 0x001fe80000100a00 */
[----:B------:R-:W-:Y:S04]  /*43c60*/  STL.64 [R1+0x58], R14 ;  /* 0x0000580e01007387 */ /* 0x000fe80000100a00 */
[----:B------:R-:W-:Y:S04]  /*43c70*/  STL.64 [R1+0x90], R8 ;  /* 0x0000900801007387 */ /* 0x000fe80000100a00 */
[----:B------:R-:W-:Y:S04]  /*43c80*/  STL.64 [R1+0x98], R10 ;  /* 0x0000980a01007387 */ /* 0x000fe80000100a00 */
[----:B------:R-:W0:Y:S04]  /*43c90*/  LDSM.16.M88.4 R8, [R25+UR5+0x11880] ;  /* 0x011880051908783b */ /* 0x000e280008000200 */
[----:B0-----:R-:W-:Y:S04]  /*43ca0*/  STL.64 [R1+0x30], R8 ;  /* 0x0000300801007387 */ /* 0x001fe80000100a00 */
[----:B------:R0:W-:Y:S04]  /*43cb0*/  STL.64 [R1+0x38], R10 ;  /* 0x0000380a01007387 */ /* 0x0001e80000100a00 */
[----:B0-----:R-:W4:Y:S01]  /*43cc0*/  LDL.LU.64 R10, [R1+0x2af0] ;  /* 0x002af000010a7983 */ /* 0x001f220000300a00 */
[----:B------:R-:W-:-:S02]  /*43cd0*/  IMAD.MOV.U32 R3, RZ, RZ, R8 ;  /* 0x000000ffff037224 */ /* 0x000fc400078e0008 */
[----:B------:R-:W-:Y:S02]  /*43ce0*/  IMAD.MOV.U32 R0, RZ, RZ, R9 ;  /* 0x000000ffff007224 */ /* 0x000fe400078e0009 */
[----:B------:R-:W-:Y:S02]  /*43cf0*/  IMAD.MOV.U32 R21, RZ, RZ, R12 ;  /* 0x000000ffff157224 */ /* 0x000fe400078e000c */
[----:B------:R-:W-:Y:S02]  /*43d00*/  IMAD.MOV.U32 R20, RZ, RZ, R13 ;  /* 0x000000ffff147224 */ /* 0x000fe400078e000d */
[----:B------:R-:W-:Y:S01]  /*43d10*/  LDSM.16.M88.4 R12, [R25+UR5+0x11080] ;  /* 0x01108005190c783b */ /* 0x000fe20008000200 */
[----:B----4-:R-:W-:Y:S03]  /*43d20*/  HMMA.16816.F32 R8, R4, R10, R16 ;  /* 0x0000000a0408723c */ /* 0x010fe60000001810 */
[----:B------:R-:W4:Y:S04]  /*43d30*/  LDL.LU.64 R18, [R1+0x2ae8] ;  /* 0x002ae80001127983 */ /* 0x000f280000300a00 */
[----:B------:R-:W4:-:S12]  /*43d40*/  LDL.LU.64 R16, [R1+0x2ae0] ;  /* 0x002ae00001107983 */ /* 0x000f180000300a00 */
[----:B------:R-:W-:Y:S04]  /*43d50*/  STL.64 [R1+0x360], R8 ;  /* 0x0003600801007387 */ /* 0x000fe80000100a00 */
[----:B------:R-:W-:Y:S04]  /*43d60*/  STL.64 [R1+0x368], R10 ;  /* 0x0003680a01007387 */ /* 0x000fe80000100a00 */
[----:B------:R-:W0:Y:S04]  /*43d70*/  LDSM.16.M88.4 R8, [R25+UR5+0x12080] ;  /* 0x012080051908783b */ /* 0x000e280008000200 */
        /* <DEDUP_REMOVED lines=8> */
[----:B------:R0:W-:Y:S02]  /*43e00*/  STL.64 [R1+0x2aa0], R12 ;  /* 0x002aa00c01007387 */ /* 0x0001e40000100a00 */
[----:B0-----:R-:W-:-:S02]  /*43e10*/  IMAD.MOV.U32 R12, RZ, RZ, R21 ;  /* 0x000000ffff0c7224 */ /* 0x001fc400078e0015 */
[----:B------:R-:W-:Y:S02]  /*43e20*/  IMAD.MOV.U32 R13, RZ, RZ, R20 ;  /* 0x000000ffff0d7224 */ /* 0x000fe400078e0014 */
[----:B----4-:R-:W-:Y:S01]  /*43e30*/  HMMA.16816.F32 R20, R4, R22, R16 ;  /* 0x000000160414723c */ /* 0x010fe20000001810 */
[----:B------:R-:W-:Y:S02]  /*43e40*/  IMAD.MOV.U32 R4, RZ, RZ, R3 ;  /* 0x000000ffff047224 */ /* 0x000fe400078e0003 */
[----:B------:R-:W-:Y:S01]  /*43e50*/  IMAD.MOV.U32 R5, RZ, RZ, R0 ;  /* 0x000000ffff057224 */ /* 0x000fe200078e0000 */
[----:B------:R-:W2:-:S15]  /*43e60*/  LDL.LU.64 R16, [R1+0x2ad8] ;  /* 0x002ad80001107983 */ /* 0x000e9e0000300a00 */
[----:B------:R-:W-:Y:S04]  /*43e70*/  STL.64 [R1+0x70], R20 ;  /* 0x0000701401007387 */ /* 0x000fe80000100a00 */
[----:B------:R-:W-:Y:S04]  /*43e80*/  STL.64 [R1+0x78], R22 ;  /* 0x0000781601007387 */ /* 0x000fe80000100a00 */
[----:B------:R0:W-:Y:S04]  /*43e90*/  STL.64 [R1+0x2a98], R4 ;  /* 0x002a980401007387 */ /* 0x0001e80000100a00 */
[----:B------:R-:W1:Y:S04]  /*43ea0*/  LDSM.16.M88.4 R20, [R25+UR5+0x12880] ;  /* 0x012880051914783b */ /* 0x000e680008000200 */
[----:B0-----:R-:W4:Y:S04]  /*43eb0*/  LDL.LU R4, [R1+0x300] ;  /* 0x0003000001047983 */ /* 0x001f280000300800 */
[----:B------:R-:W4:Y:S04]  /*43ec0*/  LDL.LU R5, [R1+0x304] ;  /* 0x0003040001057983 */ /* 0x000f280000300800 */
[----:B------:R-:W2:Y:S04]  /*43ed0*/  LDL.LU R6, [R1+0x308] ;  /* 0x0003080001067983 */ /* 0x000ea80000300800 */
[----:B------:R-:W2:Y:S01]  /*43ee0*/  LDL.LU R7, [R1+0x30c] ;  /* 0x00030c0001077983 */ /* 0x000ea20000300800 */
[----:B-1----:R-:W-:-:S02]  /*43ef0*/  IMAD.MOV.U32 R3, RZ, RZ, R20 ;  /* 0x000000ffff037224 */ /* 0x002fc400078e0014 */
[----:B------:R-:W-:Y:S01]  /*43f00*/  IMAD.MOV.U32 R0, RZ, RZ, R21 ;  /* 0x000000ffff007224 */ /* 0x000fe200078e0015 */
[----:B--2---:R-:W-:Y:S04]  /*43f10*/  STL.64 [R1+0x2ab0], R6 ;  /* 0x002ab00601007387 */ /* 0x004fe80000100a00 */
[----:B----4-:R0:W-:Y:S04]  /*43f20*/  STL.64 [R1+0x2aa8], R4 ;  /* 0x002aa80401007387 */ /* 0x0101e80000100a00 */
        /* <DEDUP_REMOVED lines=8> */
[C---:B----4-:R-:W-:Y:S02]  /*43fb0*/  HMMA.16816.F32 R16, R20.reuse, R16, R8 ;  /* 0x000000101410723c */ /* 0x050fe40000001808 */
[----:B------:R-:W3:Y:S04]  /*43fc0*/  LDL.LU.64 R10, [R1+0x2ac0] ;  /* 0x002ac000010a7983 */ /* 0x000ee80000300a00 */
[----:B------:R-:W4:Y:S02]  /*43fd0*/  LDL.LU.64 R8, [R1+0x2ab8] ;  /* 0x002ab80001087983 */ /* 0x000f240000300a00 */
[----:B--2---:R-:W-:Y:S02]  /*43fe0*/  HMMA.16816.F32 R12, R20, R12, R4 ;  /* 0x0000000c140c723c */ /* 0x004fe40000001804 */
[----:B----4-:R-:W-:Y:S04]  /*43ff0*/  STL.64 [R1+0x20], R8 ;  /* 0x0000200801007387 */ /* 0x010fe80000100a00 */
[----:B---3--:R-:W-:Y:S05]  /*44000*/  STL.64 [R1+0x28], R10 ;  /* 0x0000280a01007387 */ /* 0x008fea0000100a00 */
[----:B------:R-:W-:Y:S04]  /*44010*/  STL.64 [R1+0x350], R16 ;  /* 0x0003501001007387 */ /* 0x000fe80000100a00 */
[----:B------:R-:W-:Y:S04]  /*44020*/  STL.64 [R1+0x358], R18 ;  /* 0x0003581201007387 */ /* 0x000fe80000100a00 */
[----:B------:R-:W2:Y:S04]  /*44030*/  LDL.LU.64 R6, [R1+0x2ab0] ;  /* 0x002ab00001067983 */ /* 0x000ea80000300a00 */
[----:B------:R-:W2:Y:S04]  /*44040*/  LDL.LU.64 R4, [R1+0x2aa8] ;  /* 0x002aa80001047983 */ /* 0x000ea80000300a00 */
[----:B------:R0:W-:Y:S04]  /*44050*/  STL.64 [R1+0x340], R12 ;  /* 0x0003400c01007387 */ /* 0x0001e80000100a00 */
[----:B------:R-:W-:Y:S04]  /*44060*/  STL.64 [R1+0x348], R14 ;  /* 0x0003480e01007387 */ /* 0x000fe80000100a00 */
[----:B------:R-:W-:Y:S04]  /*44070*/  LDSM.16.M88.4 R16, [R25+UR5+0x13080] ;  /* 0x013080051910783b */ /* 0x000fe80008000200 */
[----:B------:R-:W1:Y:S04]  /*44080*/  LDSM.16.M88.4 R24, [R25+UR5+0x13880] ;  /* 0x013880051918783b */ /* 0x000e680008000200 */
[----:B0-----:R-:W2:Y:S04]  /*44090*/  LDL.LU.64 R12, [R1+0x2aa0] ;  /* 0x002aa000010c7983 */ /* 0x001ea80000300a00 */
[----:B-1----:R-:W-:Y:S04]  /*440a0*/  STL [R1+0x262c], R26 ;  /* 0x00262c1a01007387 */ /* 0x002fe80000100800 */
[----:B------:R-:W-:Y:S04]  /*440b0*/  STL.64 [R1], R16 ;  /* 0x0000001001007387 */ /* 0x000fe80000100a00 */
[----:B------:R-:W-:Y:S04]  /*440c0*/  STL.64 [R1+0x8], R18 ;  /* 0x0000081201007387 */ /* 0x000fe80000100a00 */
[----:B------:R-:W-:Y:S04]  /*440d0*/  STL.64 [R1+0x2a70], R16 ;  /* 0x002a701001007387 */ /* 0x000fe80000100a00 */
[----:B------:R-:W-:Y:S04]  /*440e0*/  STL [R1+0x2628], R27 ;  /* 0x0026281b01007387 */ /* 0x000fe80000100800 */
[----:B------:R0:W-:Y:S04]  /*440f0*/  STL.64 [R1+0x2a78], R24 ;  /* 0x002a781801007387 */ /* 0x0001e80000100a00 */
[----:B0-----:R-:W3:Y:S04]  /*44100*/  LDL.LU R24, [R1+0x4b0] ;  /* 0x0004b00001187983 */ /* 0x001ee80000300800 */
[----:B------:R-:W3:Y:S04]  /*44110*/  LDL.LU R25, [R1+0x4b4] ;  /* 0x0004b40001197983 */ /* 0x000ee80000300800 */
[----:B------:R-:W3:Y:S01]  /*44120*/  LDL.LU R26, [R1+0x4b8] ;  /* 0x0004b800011a7983 */ /* 0x000ee20000300800 */
[----:B------:R-:W-:-:S02]  /*44130*/  IMAD.MOV.U32 R16, RZ, RZ, R3 ;  /* 0x000000ffff107224 */ /* 0x000fc400078e0003 */
[----:B------:R-:W-:Y:S01]  /*44140*/  IMAD.MOV.U32 R17, RZ, RZ, R0 ;  /* 0x000000ffff117224 */ /* 0x000fe200078e0000 */
[----:B--2---:R-:W-:Y:S01]  /*44150*/  HMMA.16816.F32 R4, R20, R12, R4 ;  /* 0x0000000c1404723c */ /* 0x004fe20000001804 */
[----:B------:R-:W-:Y:S02]  /*44160*/  IMAD.MOV.U32 R3, RZ, RZ, R12 ;  /* 0x000000ffff037224 */ /* 0x000fe400078e000c */
[----:B------:R-:W-:-:S15]  /*44170*/  IMAD.MOV.U32 R0, RZ, RZ, R13 ;  /* 0x000000ffff007224 */ /* 0x000fde00078e000d */
[----:B------:R-:W-:Y:S01]  /*44180*/  NOP ;  /* 0x0000000000007918 */ /* 0x000fe20000000000 */
[----:B------:R0:W-:Y:S04]  /*44190*/  STL.64 [R1+0x330], R4 ;  /* 0x0003300401007387 */ /* 0x0001e80000100a00 */
[----:B------:R1:W-:Y:S04]  /*441a0*/  STL.64 [R1+0x338], R6 ;  /* 0x0003380601007387 */ /* 0x0003e80000100a00 */
[----:B0-----:R-:W1:Y:S04]  /*441b0*/  LDL.LU.64 R4, [R1+0x2a98] ;  /* 0x002a980001047983 */ /* 0x001e680000300a00 */
[----:B------:R-:W1:Y:S04]  /*441c0*/  LDL.LU.64 R14, [R1+0x2a90] ;  /* 0x002a9000010e7983 */ /* 0x000e680000300a00 */
[----:B------:R-:W1:Y:S01]  /*441d0*/  LDL.LU.64 R12, [R1+0x2a88] ;  /* 0x002a8800010c7983 */ /* 0x000e620000300a00 */
[----:B------:R-:W-:Y:S01]  /*441e0*/  IMAD.MOV.U32 R27, RZ, RZ, R28 ;  /* 0x000000ffff1b7224 */ /* 0x000fe200078e001c */
[----:B-1----:R-:W-:Y:S02]  /*441f0*/  HMMA.16816.F32 R4, R20, R4, R12 ;  /* 0x000000041404723c */ /* 0x002fe4000000180c */
[----:B------:R-:W2:-:S15]  /*44200*/  LDL.LU R15, [R1+0x2a80] ;  /* 0x002a8000010f7983 */ /* 0x000e9e0000300800 */
[----:B------:R-:W-:Y:S02]  /*44210*/  NOP ;  /* 0x0000000000007918 */ /* 0x000fe40000000000 */
[----:B------:R-:W-:Y:S04]  /*44220*/  STL.64 [R1+0x320], R4 ;  /* 0x0003200401007387 */ /* 0x000fe80000100a00 */
[----:B------:R-:W-:Y:S01]  /*44230*/  STL [R1+0x328], R6 ;  /* 0x0003280601007387 */ /* 0x000fe20000100800 */
[----:B------:R-:W-:-:S05]  /*44240*/  IMAD.MOV.U32 R28, RZ, RZ, R7 ;  /* 0x000000ffff1c7224 */ /* 0x000fca00078e0007 */
[----:B------:R-:W-:Y:S04]  /*44250*/  STL [R1+0x26a0], R28 ;  /* 0x0026a01c01007387 */ /* 0x000fe80000100800 */
[----:B--2---:R-:W0:Y:S04]  /*44260*/  LDSM.16.MT88.4 R4, [R15+UR5+0xc080] ;  /* 0x00c080050f04783b */ /* 0x004e280008004200 */
[----:B0-----:R-:W-:Y:S04]  /*44270*/  STL.64 [R1+0x2a68], R6 ;  /* 0x002a680601007387 */ /* 0x001fe80000100a00 */
[----:B------:R0:W-:Y:S04]  /*44280*/  STL.64 [R1+0x2a60], R4 ;  /* 0x002a600401007387 */ /* 0x0001e80000100a00 */
[----:B0-----:R-:W2:Y:S04]  /*44290*/  LDL.LU R4, [R1+0x470] ;  /* 0x0004700001047983 */ /* 0x001ea80000300800 */
[----:B------:R-:W2:Y:S04]  /*442a0*/  LDL.LU R5, [R1+0x474] ;  /* 0x0004740001057983 */ /* 0x000ea80000300800 */
[----:B------:R-:W2:Y:S04]  /*442b0*/  LDL.LU R6, [R1+0x478] ;  /* 0x0004780001067983 */ /* 0x000ea80000300800 */
[----:B------:R-:W2:Y:S01]  /*442c0*/  LDL.LU R7, [R1+0x47c] ;  /* 0x00047c0001077983 */ /* 0x000ea20000300800 */
[----:B------:R-:W-:Y:S01]  /*442d0*/  IMAD.MOV.U32 R29, RZ, RZ, R9 ;  /* 0x000000ffff1d7224 */ /* 0x000fe200078e0009 */
[----:B--2---:R-:W-:Y:S02]  /*442e0*/  HMMA.16816.F32 R4, R20, R8, R4 ;  /* 0x000000081404723c */ /* 0x004fe40000001804 */
[----:B------:R-:W0:Y:S04]  /*442f0*/  LDSM.16.MT88.4 R8, [R15+UR5+0xc100] ;  /* 0x00c100050f08783b */ /* 0x000e280008004200 */
[----:B------:R-:W1:-:S13]  /*44300*/  LDSM.16.MT88.4 R12, [R15+UR5+0xc180] ;  /* 0x00c180050f0c783b */ /* 0x000e5a0008004200 */
[----:B------:R2:W-:Y:S04]  /*44310*/  STL.64 [R1+0x310], R4 ;  /* 0x0003100401007387 */ /* 0x0005e80000100a00 */
[----:B------:R4:W-:Y:S04]  /*44320*/  STL.64 [R1+0x318], R6 ;  /* 0x0003180601007387 */ /* 0x0009e80000100a00 */
[----:B0-----:R-:W-:Y:S04]  /*44330*/  STL.64 [R1+0x29f0], R10 ;  /* 0x0029f00a01007387 */ /* 0x001fe80000100a00 */
[----:B------:R0:W-:Y:S04]  /*44340*/  STL.64 [R1+0x29e8], R8 ;  /* 0x0029e80801007387 */ /* 0x0001e80000100a00 */
[----:B--2---:R-:W2:Y:S04]  /*44350*/  LDL.LU R4, [R1+0x210] ;  /* 0x0002100001047983 */ /* 0x004ea80000300800 */
[----:B------:R-:W2:Y:S04]  /*44360*/  LDL.LU R5, [R1+0x214] ;  /* 0x0002140001057983 */ /* 0x000ea80000300800 */
[----:B----4-:R-:W2:Y:S04]  /*44370*/  LDL.LU R6, [R1+0x218] ;  /* 0x0002180001067983 */ /* 0x010ea80000300800 */
[----:B------:R-:W2:Y:S01]  /*44380*/  LDL.LU R7, [R1+0x21c] ;  /* 0x00021c0001077983 */ /* 0x000ea20000300800 */
[----:B0-----:R-:W-:-:S02]  /*44390*/  IMAD.MOV.U32 R8, RZ, RZ, R3 ;  /* 0x000000ffff087224 */ /* 0x001fc400078e0003 */
[----:B------:R-:W-:-:S05]  /*443a0*/  IMAD.MOV.U32 R9, RZ, RZ, R0 ;  /* 0x000000ffff097224 */ /* 0x000fca00078e0000 */
[----:B------:R0:W-:Y:S04]  /*443b0*/  STL.64 [R1+0x2a38], R8 ;  /* 0x002a380801007387 */ /* 0x0001e80000100a00 */
[----:B0-----:R-:W4:Y:S04]  /*443c0*/  LDL.LU R8, [R1+0x5b0] ;  /* 0x0005b00001087983 */ /* 0x001f280000300800 */
[----:B------:R-:W4:Y:S04]  /*443d0*/  LDL.LU R9, [R1+0x5b4] ;  /* 0x0005b40001097983 */ /* 0x000f280000300800 */
[----:B------:R-:W2:Y:S04]  /*443e0*/  LDL.LU R10, [R1+0x5b8] ;  /* 0x0005b800010a7983 */ /* 0x000ea80000300800 */
[----:B------:R-:W2:Y:S01]  /*443f0*/  LDL.LU R11, [R1+0x5bc] ;  /* 0x0005bc00010b7983 */ /* 0x000ea20000300800 */
[C---:B---3--:R-:W-:Y:S03]  /*44400*/  HMMA.16816.F32 R16, R20.reuse, R16, R24 ;  /* 0x000000101410723c */ /* 0x048fe60000001818 */
[----:B--2---:R-:W-:Y:S04]  /*44410*/  STL.64 [R1+0x2a48], R10 ;  /* 0x002a480a01007387 */ /* 0x004fe80000100a00 */
[----:B----4-:R0:W-:Y:S04]  /*44420*/  STL.64 [R1+0x2a40], R8 ;  /* 0x002a400801007387 */ /* 0x0101e80000100a00 */
[----:B0-----:R-:W2:Y:S04]  /*44430*/  LDL.64 R8, [R1+0x60] ;  /* 0x0000600001087983 */ /* 0x001ea80000100a00 */
[----:B------:R-:W3:Y:S04]  /*44440*/  LDL.LU.64 R24, [R1+0x2a78] ;  /* 0x002a780001187983 */ /* 0x000ee80000300a00 */
[----:B------:R0:W-:Y:S04]  /*44450*/  STL.64 [R1+0x300], R16 ;  /* 0x0003001001007387 */ /* 0x0001e80000100a00 */
[----:B------:R-:W-:Y:S04]  /*44460*/  STL.64 [R1+0x308], R18 ;  /* 0x0003081201007387 */ /* 0x000fe80000100a00 */
[----:B0-----:R-:W4:Y:S04]  /*44470*/  LDL.LU.64 R16, [R1+0x2a70] ;  /* 0x002a700001107983 */ /* 0x001f280000300a00 */
[----:B-1----:R-:W-:Y:S04]  /*44480*/  STL.64 [R1+0x2968], R14 ;  /* 0x0029680e01007387 */ /* 0x002fe80000100a00 */
[----:B------:R0:W-:Y:S04]  /*44490*/  STL.64 [R1+0x2960], R12 ;  /* 0x0029600c01007387 */ /* 0x0001e80000100a00 */
[----:B0-----:R-:W4:Y:S04]  /*444a0*/  LDL.LU R12, [R1+0x540] ;  /* 0x00054000010c7983 */ /* 0x001f280000300800 */
[----:B------:R-:W4:Y:S04]  /*444b0*/  LDL.LU R13, [R1+0x544] ;  /* 0x00054400010d7983 */ /* 0x000f280000300800 */
[----:B------:R-:W4:Y:S04]  /*444c0*/  LDL.LU R14, [R1+0x548] ;  /* 0x00054800010e7983 */ /* 0x000f280000300800 */
[----:B------:R-:W4:Y:S02]  /*444d0*/  LDL.LU R15, [R1+0x54c] ;  /* 0x00054c00010f7983 */ /* 0x000f240000300800 */
[----:B----4-:R-:W-:Y:S02]  /*444e0*/  HMMA.16816.F32 R16, R20, R16, R12 ;  /* 0x000000101410723c */ /* 0x010fe4000000180c */
[----:B------:R-:W4:-:S15]  /*444f0*/  LDL.LU R12, [R1+0x590] ;  /* 0x00059000010c7983 */ /* 0x000f1e0000300800 */
[----:B------:R-:W-:Y:S02]  /*44500*/  NOP ;  /* 0x0000000000007918 */ /* 0x000fe40000000000 */
[----:B------:R-:W-:Y:S04]  /*44510*/  STL.64 [R1+0x2f0], R16 ;  /* 0x0002f01001007387 */ /* 0x000fe80000100a00 */
[----:B------:R-:W-:Y:S04]  /*44520*/  STL.64 [R1+0x2f8], R18 ;  /* 0x0002f81201007387 */ /* 0x000fe80000100a00 */
[----:B------:R-:W4:Y:S04]  /*44530*/  LDL.LU R13, [R1+0x594] ;  /* 0x00059400010d7983 */ /* 0x000f280000300800 */
[----:B------:R-:W2:Y:S04]  /*44540*/  LDL.LU R14, [R1+0x598] ;  /* 0x00059800010e7983 */ /* 0x000ea80000300800 */
[----:B------:R-:W2:Y:S04]  /*44550*/  LDL.LU R15, [R1+0x59c] ;  /* 0x00059c00010f7983 */ /* 0x000ea80000300800 */
[----:B------:R-:W0:Y:S01]  /*44560*/  LDSM.16.MT88.4 R16, [R2+UR5+0xc000] ;  /* 0x00c000050210783b */ /* 0x000e220008004200 */
[----:B---3--:R-:W-:Y:S03]  /*44570*/  HMMA.16816.F32 R20, R20, R24, R4 ;  /* 0x000000181414723c */ /* 0x008fe60000001804 */
[----:B--2---:R-:W-:Y:S04]  /*44580*/  STL.64 [R1+0x2a58], R14 ;  /* 0x002a580e01007387 */ /* 0x004fe80000100a00 */
[----:B----4-:R1:W-:Y:S04]  /*44590*/  STL.64 [R1+0x2a50], R12 ;  /* 0x002a500c01007387 */ /* 0x0103e80000100a00 */
[----:B-1----:R-:W2:Y:S04]  /*445a0*/  LDL.LU R12, [R1+0x5c0] ;  /* 0x0005c000010c7983 */ /* 0x002ea80000300800 */
[----:B------:R-:W2:Y:S04]  /*445b0*/  LDL.LU R13, [R1+0x5c4] ;  /* 0x0005c400010d7983 */ /* 0x000ea80000300800 */
[----:B------:R-:W2:Y:S04]  /*445c0*/  LDL.LU R14, [R1+0x5c8] ;  /* 0x0005c800010e7983 */ /* 0x000ea80000300800 */
[----:B------:R-:W2:Y:S04]  /*445d0*/  LDL.LU R15, [R1+0x5cc] ;  /* 0x0005cc00010f7983 */ /* 0x000ea80000300800 */
[----:B0-----:R-:W-:Y:S04]  /*445e0*/  STL.64 [R1+0x28d0], R18 ;  /* 0x0028d01201007387 */ /* 0x001fe80000100a00 */
[----:B------:R0:W-:Y:S04]  /*445f0*/  STL.64 [R1+0x28c8], R16 ;  /* 0x0028c81001007387 */ /* 0x0001e80000100a00 */
[----:B0-----:R-:W3:Y:S04]  /*44600*/  LDL.LU R16, [R1+0x5a0] ;  /* 0x0005a00001107983 */ /* 0x001ee80000300800 */
[----:B------:R-:W3:Y:S04]  /*44610*/  LDL.LU R17, [R1+0x5a4] ;  /* 0x0005a40001117983 */ /* 0x000ee80000300800 */
[----:B------:R-:W3:Y:S04]  /*44620*/  LDL.LU R18, [R1+0x5a8] ;  /* 0x0005a80001127983 */ /* 0x000ee80000300800 */
[----:B------:R-:W3:Y:S04]  /*44630*/  LDL.LU R19, [R1+0x5ac] ;  /* 0x0005ac0001137983 */ /* 0x000ee80000300800 */
[----:B------:R-:W2:Y:S04]  /*44640*/  LDL.LU.64 R6, [R1+0x2a68] ;  /* 0x002a680001067983 */ /* 0x000ea80000300a00 */
[----:B------:R-:W2:Y:S04]  /*44650*/  LDL.LU.64 R4, [R1+0x2a60] ;  /* 0x002a600001047983 */ /* 0x000ea80000300a00 */
[----:B------:R-:W-:Y:S04]  /*44660*/  STL.64 [R1+0x250], R20 ;  /* 0x0002501401007387 */ /* 0x000fe80000100a00 */
[----:B------:R-:W-:Y:S04]  /*44670*/  STL.64 [R1+0x258], R22 ;  /* 0x0002581601007387 */ /* 0x000fe80000100a00 */
[----:B------:R-:W0:Y:S01]  /*44680*/  LDSM.16.MT88.4 R20, [R2+UR5+0xc080] ;  /* 0x00c080050214783b */ /* 0x000e220008004200 */
[----:B------:R-:W-:-:S02]  /*44690*/  IMAD.MOV.U32 R3, RZ, RZ, R8 ;  /* 0x000000ffff037224 */ /* 0x000fc400078e0008 */
[----:B------:R-:W-:Y:S01]  /*446a0*/  IMAD.MOV.U32 R0, RZ, RZ, R9 ;  /* 0x000000ffff007224 */ /* 0x000fe200078e0009 */
[----:B0-----:R-:W-:Y:S04]  /*446b0*/  STL.64 [R1+0x2858], R22 ;  /* 0x0028581601007387 */ /* 0x001fe80000100a00 */
[----:B------:R0:W-:Y:S04]  /*446c0*/  STL.64 [R1+0x2850], R20 ;  /* 0x0028501401007387 */ /* 0x0001e80000100a00 */
[----:B0-----:R-:W4:Y:S01]  /*446d0*/  LDL.64 R20, [R1+0x50] ;  /* 0x0000500001147983 */ /* 0x001f220000100a00 */
[----:B--2---:R-:W-:-:S15]  /*446e0*/  HMMA.16816.F32 R12, R4, R8, R12 ;  /* 0x00000008040c723c */ /* 0x004fde000000180c */
[----:B------:R-:W-:-:S04]  /*446f0*/  NOP ;  /* 0x0000000000007918 */ /* 0x000fc80000000000 */
[----:B------:R-:W-:Y:S04]  /*44700*/  STL.64 [R1+0x240], R12 ;  /* 0x0002400c01007387 */ /* 0x000fe80000100a00 */
[----:B------:R0:W-:Y:S04]  /*44710*/  STL.64 [R1+0x248], R14 ;  /* 0x0002480e01007387 */ /* 0x0001e80000100a00 */
[----:B0-----:R-:W2:Y:S04]  /*44720*/  LDL.LU.64 R14, [R1+0x2a58] ;  /* 0x002a5800010e7983 */ /* 0x001ea80000300a00 */
[----:B------:R-:W2:Y:S04]  /*44730*/  LDL.LU.64 R12, [R1+0x2a50] ;  /* 0x002a5000010c7983 */ /* 0x000ea80000300a00 */
[----:B------:R-:W4:Y:S04]  /*44740*/  LDL.LU.64 R10, [R1+0x2a48] ;  /* 0x002a4800010a7983 */ /* 0x000f280000300a00 */
[----:B------:R-:W4:Y:S02]  /*44750*/  LDL.LU.64 R8, [R1+0x2a40] ;  /* 0x002a400001087983 */ /* 0x000f240000300a00 */
[----:B----4-:R-:W-:-:S15]  /*44760*/  HMMA.16816.F32 R8, R4, R20, R8 ;  /* 0x000000140408723c */ /* 0x010fde0000001808 */
[----:B------:R-:W-:-:S04]  /*44770*/  NOP ;  /* 0x0000000000007918 */ /* 0x000fc80000000000 */
[----:B------:R0:W-:Y:S04]  /*44780*/  STL.64 [R1+0x230], R8 ;  /* 0x0002300801007387 */ /* 0x0001e80000100a00 */
[----:B0-----:R-:W3:Y:S01]  /*44790*/  LDL.LU.64 R8, [R1+0x2a38] ;  /* 0x002a380001087983 */ /* 0x001ee20000300a00 */
[----:B------:R-:W-:Y:S02]  /*447a0*/  IMAD.MOV.U32 R27, RZ, RZ, R11 ;  /* 0x000000ffff1b7224 */ /* 0x000fe400078e000b */
[----:B------:R-:W-:Y:S01]  /*447b0*/  IMAD.MOV.U32 R26, RZ, RZ, R10 ;  /* 0x000000ffff1a7224 */ /* 0x000fe200078e000a */
[----:B------:R-:W-:Y:S04]  /*447c0*/  STL.64 [R1+0x29d0], R20 ;  /* 0x0029d01401007387 */ /* 0x000fe80000100a00 */
[----:B------:R-:W-:Y:S04]  /*447d0*/  STL [R1+0x26a8], R27 ;  /* 0x0026a81b01007387 */ /* 0x000fe80000100800 */
[----:B------:R-:W-:Y:S04]  /*447e0*/  STL [R1+0x26a4], R26 ;  /* 0x0026a41a01007387 */ /* 0x000fe80000100800 */
[----:B------:R0:W-:Y:S04]  /*447f0*/  STL.64 [R1+0x2a30], R24 ;  /* 0x002a301801007387 */ /* 0x0001e80000100a00 */
[----:B0-----:R-:W2:Y:S01]  /*44800*/  LDL.64 R24, [R1+0x30] ;  /* 0x0000300001187983 */ /* 0x001ea20000100a00 */
[----:B---3--:R-:W-:Y:S03]  /*44810*/  HMMA.16816.F32 R16, R4, R8, R16 ;  /* 0x000000080410723c */ /* 0x008fe60000001810 */
[----:B------:R-:W3:-:S15]  /*44820*/  LDL.LU R8, [R1+0x200] ;  /* 0x0002000001087983 */ /* 0x000ede0000300800 */
[----:B------:R-:W-:Y:S01]  /*44830*/  NOP ;  /* 0x0000000000007918 */ /* 0x000fe20000000000 */
[----:B------:R0:W-:Y:S04]  /*44840*/  STL.64 [R1+0x220], R16 ;  /* 0x0002201001007387 */ /* 0x0001e80000100a00 */
[----:B------:R1:W-:Y:S04]  /*44850*/  STL.64 [R1+0x228], R18 ;  /* 0x0002281201007387 */ /* 0x0003e80000100a00 */
[----:B------:R-:W3:Y:S04]  /*44860*/  LDL.LU R9, [R1+0x204] ;  /* 0x0002040001097983 */ /* 0x000ee80000300800 */
[----:B------:R-:W3:Y:S04]  /*44870*/  LDL.LU R10, [R1+0x208] ;  /* 0x00020800010a7983 */ /* 0x000ee80000300800 */
[----:B------:R-:W3:Y:S04]  /*44880*/  LDL.LU R11, [R1+0x20c] ;  /* 0x00020c00010b7983 */ /* 0x000ee80000300800 */
[----:B0-----:R-:W4:Y:S04]  /*44890*/  LDL.LU R16, [R1+0x4a0] ;  /* 0x0004a00001107983 */ /* 0x001f280000300800 */
[----:B------:R-:W4:Y:S04]  /*448a0*/  LDL.LU R17, [R1+0x4a4] ;  /* 0x0004a40001117983 */ /* 0x000f280000300800 */
[----:B-1----:R-:W3:Y:S04]  /*448b0*/  LDL.LU R18, [R1+0x4a8] ;  /* 0x0004a80001127983 */ /* 0x002ee80000300800 */
[----:B------:R-:W3:Y:S01]  /*448c0*/  LDL.LU R19, [R1+0x4ac] ;  /* 0x0004ac0001137983 */ /* 0x000ee20000300800 */
[----:B--2---:R-:W-:Y:S01]  /*448d0*/  HMMA.16816.F32 R12, R4, R24, R12 ;  /* 0x00000018040c723c */ /* 0x004fe2000000180c */
[----:B------:R-:W-:-:S02]  /*448e0*/  IMAD.MOV.U32 R23, RZ, RZ, R24 ;  /* 0x000000ffff177224 */ /* 0x000fc400078e0018 */
[----:B------:R-:W-:Y:S01]  /*448f0*/  IMAD.MOV.U32 R22, RZ, RZ, R25 ;  /* 0x000000ffff167224 */ /* 0x000fe200078e0019 */
[----:B---3--:R-:W-:Y:S04]  /*44900*/  STL.64 [R1+0x2978], R18 ;  /* 0x0029781201007387 */ /* 0x008fe80000100a00 */
[----:B----4-:R0:W-:Y:S04]  /*44910*/  STL.64 [R1+0x2970], R16 ;  /* 0x0029701001007387 */ /* 0x0101e80000100a00 */
[----:B0-----:R-:W2:Y:S04]  /*44920*/  LDL.64 R16, [R1+0x10] ;  /* 0x0000100001107983 */ /* 0x001ea80000100a00 */
[----:B------:R-:W3:Y:S03]  /*44930*/  LDL.LU.64 R24, [R1+0x2a30] ;  /* 0x002a300001187983 */ /* 0x000ee60000300a00 */
[----:B------:R-:W-:-:S02]  /*44940*/  IMAD.MOV.U32 R27, RZ, RZ, R13 ;  /* 0x000000ffff1b7224 */ /* 0x000fc400078e000d */
[----:B------:R-:W-:Y:S01]  /*44950*/  IMAD.MOV.U32 R26, RZ, RZ, R14 ;  /* 0x000000ffff1a7224 */ /* 0x000fe200078e000e */
[----:B------:R0:W-:Y:S04]  /*44960*/  STL [R1+0x210], R12 ;  /* 0x0002100c01007387 */ /* 0x0001e80000100800 */
[----:B------:R-:W-:Y:S01]  /*44970*/  STL.64 [R1+0x2a00], R26 ;  /* 0x002a001a01007387 */ /* 0x000fe20000100a00 */
[----:B------:R-:W-:-:S03]  /*44980*/  IMAD.MOV.U32 R28, RZ, RZ, R15 ;  /* 0x000000ffff1c7224 */ /* 0x000fc600078e000f */
[----:B---3--:R-:W-:Y:S04]  /*44990*/  STL.64 [R1+0x29f8], R24 ;  /* 0x0029f81801007387 */ /* 0x008fe80000100a00 */
[----:B0-----:R-:W3:Y:S04]  /*449a0*/  LDL.LU R12, [R1+0x4d0] ;  /* 0x0004d000010c7983 */ /* 0x001ee80000300800 */
[----:B------:R-:W3:Y:S04]  /*449b0*/  LDL.LU R13, [R1+0x4d4] ;  /* 0x0004d400010d7983 */ /* 0x000ee80000300800 */
[----:B------:R-:W4:Y:S04]  /*449c0*/  LDL.LU R14, [R1+0x4d8] ;  /* 0x0004d800010e7983 */ /* 0x000f280000300800 */
[----:B------:R-:W4:Y:S04]  /*449d0*/  LDL.LU R15, [R1+0x4dc] ;  /* 0x0004dc00010f7983 */ /* 0x000f280000300800 */
[----:B----4-:R-:W-:Y:S04]  /*449e0*/  STL.64 [R1+0x2988], R14 ;  /* 0x0029880e01007387 */ /* 0x010fe80000100a00 */
[----:B---3--:R0:W-:Y:S04]  /*449f0*/  STL.64 [R1+0x2980], R12 ;  /* 0x0029800c01007387 */ /* 0x0081e80000100a00 */
[----:B0-----:R-:W3:Y:S04]  /*44a00*/  LDL.LU R12, [R1+0x4e0] ;  /* 0x0004e000010c7983 */ /* 0x001ee80000300800 */
[----:B------:R-:W3:Y:S04]  /*44a10*/  LDL.LU R13, [R1+0x4e4] ;  /* 0x0004e400010d7983 */ /* 0x000ee80000300800 */
[----:B------:R-:W4:Y:S04]  /*44a20*/  LDL.LU R14, [R1+0x4e8] ;  /* 0x0004e800010e7983 */ /* 0x000f280000300800 */
[----:B------:R-:W4:Y:S04]  /*44a30*/  LDL.LU R15, [R1+0x4ec] ;  /* 0x0004ec00010f7983 */ /* 0x000f280000300800 */
[----:B----4-:R-:W-:Y:S04]  /*44a40*/  STL.64 [R1+0x2998], R14 ;  /* 0x0029980e01007387 */ /* 0x010fe80000100a00 */
[----:B---3--:R0:W-:Y:S04]  /*44a50*/  STL.64 [R1+0x2990], R12 ;  /* 0x0029900c01007387 */ /* 0x0081e80000100a00 */
[----:B0-----:R-:W3:Y:S01]  /*44a60*/  LDL R12, [R1+0x20] ;  /* 0x00002000010c7983 */ /* 0x001ee20000100800 */
[----:B------:R-:W-:-:S03]  /*44a70*/  IMAD.MOV.U32 R13, RZ, RZ, R29 ;  /* 0x000000ffff0d7224 */ /* 0x000fc600078e001d */
[----:B------:R-:W4:Y:S01]  /*44a80*/  LDL.LU R29, [R1+0x2a2c] ;  /* 0x002a2c00011d7983 */ /* 0x000f220000300800 */
[----:B------:R-:W-:Y:S02]  /*44a90*/  IMAD.MOV.U32 R20, RZ, RZ, R3 ;  /* 0x000000ffff147224 */ /* 0x000fe400078e0003 */
[----:B------:R-:W-:Y:S01]  /*44aa0*/  IMAD.MOV.U32 R21, RZ, RZ, R0 ;  /* 0x000000ffff157224 */ /* 0x000fe200078e0000 */
[----:B------:R-:W-:Y:S01]  /*44ab0*/  STL [R1+0x27cc], R28 ;  /* 0x0027cc1c01007387 */ /* 0x000fe20000100800 */
[----:B---3--:R-:W-:-:S15]  /*44ac0*/  HMMA.16816.F32 R8, R4, R12, R8 ;  /* 0x0000000c0408723c */ /* 0x008fde0000001808 */
[----:B------:R-:W-:-:S04]  /*44ad0*/  NOP ;  /* 0x0000000000007918 */ /* 0x000fc80000000000 */
[----:B------:R0:W-:Y:S04]  /*44ae0*/  STL.64 [R1+0x200], R8 ;  /* 0x0002000801007387 */ /* 0x0001e80000100a00 */
[----:B------:R1:W-:Y:S04]  /*44af0*/  STL.64 [R1+0x208], R10 ;  /* 0x0002080a01007387 */ /* 0x0003e80000100a00 */
[----:B------:R-:W-:Y:S04]  /*44b00*/  STL.64 [R1+0x2a10], R22 ;  /* 0x002a101601007387 */ /* 0x000fe80000100a00 */
[----:B------:R-:W-:Y:S04]  /*44b10*/  STL.64 [R1+0x2a08], R20 ;  /* 0x002a081401007387 */ /* 0x000fe80000100a00 */
[----:B0-----:R-:W3:Y:S04]  /*44b20*/  LDL.LU R8, [R1+0x530] ;  /* 0x0005300001087983 */ /* 0x001ee80000300800 */
[----:B------:R-:W3:Y:S04]  /*44b30*/  LDL.LU R9, [R1+0x534] ;  /* 0x0005340001097983 */ /* 0x000ee80000300800 */
[----:B-1----:R-:W2:Y:S04]  /*44b40*/  LDL.LU R10, [R1+0x538] ;  /* 0x00053800010a7983 */ /* 0x002ea80000300800 */
[----:B------:R-:W2:Y:S04]  /*44b50*/  LDL.LU R11, [R1+0x53c] ;  /* 0x00053c00010b7983 */ /* 0x000ea80000300800 */
[----:B--2---:R-:W-:Y:S04]  /*44b60*/  STL.64 [R1+0x2a20], R10 ;  /* 0x002a200a01007387 */ /* 0x004fe80000100a00 */
[----:B---3--:R0:W-:Y:S04]  /*44b70*/  STL.64 [R1+0x2a18], R8 ;  /* 0x002a180801007387 */ /* 0x0081e80000100a00 */
        /* <DEDUP_REMOVED lines=8> */
[----:B------:R-:W3:Y:S04]  /*44c00*/  LDL.64 R24, [R1] ;  /* 0x0000000001187983 */ /* 0x000ee80000100a00 */
        /* <DEDUP_REMOVED lines=9> */
[----:B------:R-:W2:Y:S01]  /*44ca0*/  LDL.LU R14, [R1+0x4f8] ;  /* 0x0004f800010e7983 */ /* 0x000ea20000300800 */
[----:B----4-:R-:W-:-:S03]  /*44cb0*/  IMAD.MOV.U32 R15, RZ, RZ, R29 ;  /* 0x000000ffff0f7224 */ /* 0x010fc600078e001d */
[----:B------:R-:W4:Y:S01]  /*44cc0*/  LDL.LU R29, [R1+0x2a28] ;  /* 0x002a2800011d7983 */ /* 0x000f220000300800 */
[C---:B------:R-:W-:Y:S03]  /*44cd0*/  HMMA.16816.F32 R8, R4.reuse, R16, R8 ;  /* 0x000000100408723c */ /* 0x040fe60000001808 */
[----:B--2---:R-:W-:Y:S04]  /*44ce0*/  STL.64 [R1+0x29c8], R14 ;  /* 0x0029c80e01007387 */ /* 0x004fe80000100a00 */
[----:B------:R0:W-:Y:S04]  /*44cf0*/  STL.64 [R1+0x29c0], R12 ;  /* 0x0029c00c01007387 */ /* 0x0001e80000100a00 */
[----:B0-----:R-:W2:Y:S04]  /*44d00*/  LDL.LU R12, [R1+0x500] ;  /* 0x00050000010c7983 */ /* 0x001ea80000300800 */
[----:B------:R-:W2:Y:S04]  /*44d10*/  LDL.LU R13, [R1+0x504] ;  /* 0x00050400010d7983 */ /* 0x000ea80000300800 */
[----:B------:R-:W2:Y:S04]  /*44d20*/  LDL.LU R14, [R1+0x508] ;  /* 0x00050800010e7983 */ /* 0x000ea80000300800 */
[----:B------:R-:W2:Y:S01]  /*44d30*/  LDL.LU R15, [R1+0x50c] ;  /* 0x00050c00010f7983 */ /* 0x000ea20000300800 */
[----:B---3--:R-:W-:Y:S01]  /*44d40*/  HMMA.16816.F32 R20, R4, R24, R20 ;  /* 0x000000180414723c */ /* 0x008fe20000001814 */
[----:B------:R-:W-:-:S02]  /*44d50*/  IMAD.MOV.U32 R3, RZ, RZ, R24 ;  /* 0x000000ffff037224 */ /* 0x000fc400078e0018 */
[----:B------:R-:W-:Y:S01]  /*44d60*/  IMAD.MOV.U32 R0, RZ, RZ, R25 ;  /* 0x000000ffff007224 */ /* 0x000fe200078e0019 */
[----:B--2---:R-:W-:Y:S04]  /*44d70*/  STL.64 [R1+0x29e0], R14 ;  /* 0x0029e00e01007387 */ /* 0x004fe80000100a00 */
[----:B------:R0:W-:Y:S04]  /*44d80*/  STL.64 [R1+0x29d8], R12 ;  /* 0x0029d80c01007387 */ /* 0x0001e80000100a00 */
[----:B0-----:R-:W2:Y:S04]  /*44d90*/  LDL.LU R12, [R1+0x510] ;  /* 0x00051000010c7983 */ /* 0x001ea80000300800 */
[----:B------:R-:W2:Y:S04]  /*44da0*/  LDL.LU R13, [R1+0x514] ;  /* 0x00051400010d7983 */ /* 0x000ea80000300800 */
[----:B------:R-:W2:Y:S01]  /*44db0*/  LDL.LU R14, [R1+0x518] ;  /* 0x00051800010e7983 */ /* 0x000ea20000300800 */
[----:B----4-:R-:W-:-:S03]  /*44dc0*/  IMAD.MOV.U32 R15, RZ, RZ, R29 ;  /* 0x000000ffff0f7224 */ /* 0x010fc600078e001d */
[----:B------:R-:W-:Y:S04]  /*44dd0*/  STL.64 [R1+0x1f0], R8 ;  /* 0x0001f00801007387 */ /* 0x000fe80000100a00 */
[----:B------:R0:W-:Y:S01]  /*44de0*/  STL [R1+0x1f8], R10 ;  /* 0x0001f80a01007387 */ /* 0x0001e20000100800 */
[----:B------:R-:W-:-:S03]  /*44df0*/  IMAD.MOV.U32 R29, RZ, RZ, R11 ;  /* 0x000000ffff1d7224 */ /* 0x000fc600078e000b */
[----:B0-----:R-:W3:Y:S04]  /*44e00*/  LDL.LU.64 R10, [R1+0x2a20] ;  /* 0x002a2000010a7983 */ /* 0x001ee80000300a00 */
[----:B------:R-:W3:Y:S04]  /*44e10*/  LDL.LU.64 R8, [R1+0x2a18] ;  /* 0x002a180001087983 */ /* 0x000ee80000300a00 */
[----:B------:R0:W-:Y:S04]  /*44e20*/  STL.64 [R1+0x29a0], R16 ;  /* 0x0029a01001007387 */ /* 0x0001e80000100a00 */
[----:B0-----:R-:W4:Y:S04]  /*44e30*/  LDL.LU R16, [R1+0x1c0] ;  /* 0x0001c00001107983 */ /* 0x001f280000300800 */
[----:B------:R-:W4:Y:S04]  /*44e40*/  LDL.LU R17, [R1+0x1c4] ;  /* 0x0001c40001117983 */ /* 0x000f280000300800 */
[----:B------:R-:W4:Y:S04]  /*44e50*/  LDL.LU R18, [R1+0x1c8] ;  /* 0x0001c80001127983 */ /* 0x000f280000300800 */
[----:B------:R-:W4:Y:S04]  /*44e60*/  LDL.LU R19, [R1+0x1cc] ;  /* 0x0001cc0001137983 */ /* 0x000f280000300800 */
[----:B------:R-:W-:Y:S04]  /*44e70*/  STL [R1+0x27d0], R29 ;  /* 0x0027d01d01007387 */ /* 0x000fe80000100800 */
[----:B------:R-:W-:Y:S04]  /*44e80*/  STL.64 [R1+0x1e0], R20 ;  /* 0x0001e01401007387 */ /* 0x000fe80000100a00 */
[----:B------:R0:W-:Y:S04]  /*44e90*/  STL.64 [R1+0x1e8], R22 ;  /* 0x0001e81601007387 */ /* 0x0001e80000100a00 */
[----:B0-----:R-:W2:Y:S04]  /*44ea0*/  LDL.LU.64 R22, [R1+0x2a10] ;  /* 0x002a100001167983 */ /* 0x001ea80000300a00 */
[----:B------:R-:W2:Y:S04]  /*44eb0*/  LDL.LU.64 R20, [R1+0x2a08] ;  /* 0x002a080001147983 */ /* 0x000ea80000300a00 */
[----:B------:R-:W2:Y:S04]  /*44ec0*/  LDL.LU.64 R26, [R1+0x2a00] ;  /* 0x002a0000011a7983 */ /* 0x000ea80000300a00 */
[----:B------:R-:W3:Y:S02]  /*44ed0*/  LDL.LU.64 R24, [R1+0x29f8] ;  /* 0x0029f80001187983 */ /* 0x000ee40000300a00 */
[----:B---3--:R-:W-:Y:S02]  /*44ee0*/  HMMA.16816.F32 R4, R4, R24, R8 ;  /* 0x000000180404723c */ /* 0x008fe40000001808 */
[----:B------:R-:W3:Y:S04]  /*44ef0*/  LDL.LU.64 R10, [R1+0x29f0] ;  /* 0x0029f000010a7983 */ /* 0x000ee80000300a00 */
[----:B------:R-:W3:-:S13]  /*44f00*/  LDL.LU.64 R8, [R1+0x29e8] ;  /* 0x0029e80001087983 */ /* 0x000eda0000300a00 */
[----:B------:R2:W-:Y:S02]  /*44f10*/  STL.64 [R1+0x140], R4 ;  /* 0x0001400401007387 */ /* 0x0005e40000100a00 */
[----:B--2---:R-:W-:Y:S02]  /*44f20*/  IMAD.MOV.U32 R4, RZ, RZ, R23 ;  /* 0x000000ffff047224 */ /* 0x004fe400078e0017 */
[----:B------:R-:W-:Y:S01]  /*44f30*/  IMAD.MOV.U32 R5, RZ, RZ, R22 ;  /* 0x000000ffff057224 */ /* 0x000fe200078e0016 */
[----:B------:R-:W-:Y:S01]  /*44f40*/  STL.64 [R1+0x148], R6 ;  /* 0x0001480601007387 */ /* 0x000fe20000100a00 */
[----:B---3--:R-:W-:Y:S03]  /*44f50*/  HMMA.16816.F32 R20, R8, R20, R12 ;  /* 0x000000140814723c */ /* 0x008fe6000000180c */
        /* <DEDUP_REMOVED lines=13> */
[----:B------:R-:W3:Y:S04]  /*45030*/  LDL.LU R20, [R1+0x2e0] ;  /* 0x0002e00001147983 */ /* 0x000ee80000300800 */
[----:B------:R-:W3:Y:S04]  /*45040*/  LDL.LU R21, [R1+0x2e4] ;  /* 0x0002e40001157983 */ /* 0x000ee80000300800 */
[----:B------:R-:W2:Y:S04]  /*45050*/  LDL.LU R22, [R1+0x2e8] ;  /* 0x0002e80001167983 */ /* 0x000ea80000300800 */
[----:B------:R-:W2:Y:S04]  /*45060*/  LDL.LU R23, [R1+0x2ec] ;  /* 0x0002ec0001177983 */ /* 0x000ea80000300800 */
[----:B--2---:R-:W-:Y:S04]  /*45070*/  STL.64 [R1+0x2890], R22 ;  /* 0x0028901601007387 */ /* 0x004fe80000100a00 */
[----:B---3--:R0:W-:Y:S04]  /*45080*/  STL.64 [R1+0x2888], R20 ;  /* 0x0028881401007387 */ /* 0x0081e80000100a00 */
[----:B0-----:R-:W2:Y:S02]  /*45090*/  LDL.64 R20, [R1+0x40] ;  /* 0x0000400001147983 */ /* 0x001ea40000100a00 */
[----:B--2---:R-:W-:-:S15]  /*450a0*/  HMMA.16816.F32 R12, R8, R20, R12 ;  /* 0x00000014080c723c */ /* 0x004fde000000180c */
[----:B------:R-:W-:-:S04]  /*450b0*/  NOP ;  /* 0x0000000000007918 */ /* 0x000fc80000000000 */
[----:B------:R-:W-:Y:S04]  /*450c0*/  STL.64 [R1+0x110], R12 ;  /* 0x0001100c01007387 */ /* 0x000fe80000100a00 */
[----:B------:R0:W-:Y:S04]  /*450d0*/  STL.64 [R1+0x118], R14 ;  /* 0x0001180e01007387 */ /* 0x0001e80000100a00 */
[----:B0-----:R-:W2:Y:S04]  /*450e0*/  LDL.LU.64 R14, [R1+0x29b8] ;  /* 0x0029b800010e7983 */ /* 0x001ea80000300a00 */
[----:B------:R-:W2:Y:S04]  /*450f0*/  LDL.LU.64 R12, [R1+0x29b0] ;  /* 0x0029b000010c7983 */ /* 0x000ea80000300a00 */
[----:B------:R-:W-:Y:S01]  /*45100*/  STL.64 [R1+0x2930], R20 ;  /* 0x0029301401007387 */ /* 0x000fe20000100a00 */
[----:B--2---:R-:W-:-:S15]  /*45110*/  HMMA.16816.F32 R12, R8, R4, R12 ;  /* 0x00000004080c723c */ /* 0x004fde000000180c */
[----:B------:R-:W-:-:S04]  /*45120*/  NOP ;  /* 0x0000000000007918 */ /* 0x000fc80000000000 */
[----:B------:R0:W-:Y:S04]  /*45130*/  STL.64 [R1+0x100], R12 ;  /* 0x0001000c01007387 */ /* 0x0001e80000100a00 */
[----:B------:R4:W-:Y:S04]  /*45140*/  STL.64 [R1+0x108], R14 ;  /* 0x0001080e01007387 */ /* 0x0009e80000100a00 */
[----:B0-----:R-:W4:Y:S04]  /*45150*/  LDL.LU.64 R12, [R1+0x29a8] ;  /* 0x0029a800010c7983 */ /* 0x001f280000300a00 */
[----:B------:R-:W-:Y:S01]  /*45160*/  STL.64 [R1+0x2928], R4 ;  /* 0x0029280401007387 */ /* 0x000fe20000100a00 */
[----:B----4-:R-:W-:Y:S03]  /*45170*/  HMMA.16816.F32 R12, R8, R12, R16 ;  /* 0x0000000c080c723c */ /* 0x010fe60000001810 */
[----:B------:R-:W2:-:S15]  /*45180*/  LDL.LU.64 R16, [R1+0x29a0] ;  /* 0x0029a00001107983 */ /* 0x000e9e0000300a00 */
[----:B------:R-:W-:Y:S01]  /*45190*/  NOP ;  /* 0x0000000000007918 */ /* 0x000fe20000000000 */
[----:B------:R-:W-:Y:S04]  /*451a0*/  STL.64 [R1+0x1c0], R12 ;  /* 0x0001c00c01007387 */ /* 0x000fe80000100a00 */
[----:B------:R0:W-:Y:S04]  /*451b0*/  STL.64 [R1+0x1c8], R14 ;  /* 0x0001c80e01007387 */ /* 0x0001e80000100a00 */
[----:B0-----:R-:W3:Y:S04]  /*451c0*/  LDL.LU.64 R14, [R1+0x2998] ;  /* 0x00299800010e7983 */ /* 0x001ee80000300a00 */
[----:B------:R-:W3:Y:S01]  /*451d0*/  LDL.LU.64 R12, [R1+0x2990] ;  /* 0x00299000010c7983 */ /* 0x000ee20000300a00 */
[----:B------:R-:W-:-:S02]  /*451e0*/  IMAD.MOV.U32 R20, RZ, RZ, R3 ;  /* 0x000000ffff147224 */ /* 0x000fc400078e0003 */
[----:B------:R-:W-:Y:S02]  /*451f0*/  IMAD.MOV.U32 R21, RZ, RZ, R0 ;  /* 0x000000ffff157224 */ /* 0x000fe400078e0000 */
[----:B--2---:R-:W-:Y:S02]  /*45200*/  IMAD.MOV.U32 R3, RZ, RZ, R16 ;  /* 0x000000ffff037224 */ /* 0x004fe400078e0010 */
[----:B------:R-:W-:Y:S01]  /*45210*/  IMAD.MOV.U32 R0, RZ, RZ, R17 ;  /* 0x000000ffff007224 */ /* 0x000fe200078e0011 */
[----:B---3--:R-:W-:-:S15]  /*45220*/  HMMA.16816.F32 R12, R8, R16, R12 ;  /* 0x00000010080c723c */ /* 0x008fde000000180c */
[----:B------:R-:W-:-:S04]  /*45230*/  NOP ;  /* 0x0000000000007918 */ /* 0x000fc80000000000 */
[----:B------:R-:W-:Y:S04]  /*45240*/  STL.64 [R1+0x260], R12 ;  /* 0x0002600c01007387 */ /* 0x000fe80000100a00 */
[----:B------:R0:W-:Y:S04]  /*45250*/  STL.64 [R1+0x268], R14 ;  /* 0x0002680e01007387 */ /* 0x0001e80000100a00 */
[----:B0-----:R-:W2:Y:S04]  /*45260*/  LDL.LU.64 R14, [R1+0x2988] ;  /* 0x00298800010e7983 */ /* 0x001ea80000300a00 */
[----:B------:R-:W2:Y:S04]  /*45270*/  LDL.LU.64 R12, [R1+0x2980] ;  /* 0x00298000010c7983 */ /* 0x000ea80000300a00 */
[----:B------:R-:W3:Y:S04]  /*45280*/  LDL.LU.64 R18, [R1+0x2978] ;  /* 0x0029780001127983 */ /* 0x000ee80000300a00 */
[----:B------:R-:W3:Y:S01]  /*45290*/  LDL.LU.64 R16, [R1+0x2970] ;  /* 0x0029700001107983 */ /* 0x000ee20000300a00 */
[C---:B--2---:R-:W-:Y:S08]  /*452a0*/  HMMA.16816.F32 R20, R8.reuse, R20, R12 ;  /* 0x000000140814723c */ /* 0x044ff0000000180c */
[----:B---3--:R-:W-:Y:S01]  /*452b0*/  HMMA.16816.F32 R8, R8, R24, R16 ;  /* 0x000000180808723c */ /* 0x008fe20000001810 */
[----:B------:R-:W2:Y:S04]  /*452c0*/  LDL.LU.64 R14, [R1+0x2968] ;  /* 0x00296800010e7983 */ /* 0x000ea80000300a00 */
[----:B------:R-:W2:Y:S04]  /*452d0*/  LDL.LU.64 R12, [R1+0x2960] ;  /* 0x00296000010c7983 */ /* 0x000ea80000300a00 */
[----:B------:R-:W-:Y:S04]  /*452e0*/  STL.64 [R1+0x28e0], R26 ;  /* 0x0028e01a01007387 */ /* 0x000fe80000100a00 */
[----:B------:R-:W-:Y:S04]  /*452f0*/  STL.64 [R1+0x390], R20 ;  /* 0x0003901401007387 */ /* 0x000fe80000100a00 */
[----:B------:R-:W-:Y:S04]  /*45300*/  STL.64 [R1+0x398], R22 ;  /* 0x0003981601007387 */ /* 0x000fe80000100a00 */
[----:B------:R0:W-:Y:S04]  /*45310*/  STL.64 [R1+0x28d8], R24 ;  /* 0x0028d81801007387 */ /* 0x0001e80000100a00 */
[----:B------:R-:W-:Y:S04]  /*45320*/  STL.64 [R1+0x380], R8 ;  /* 0x0003800801007387 */ /* 0x000fe80000100a00 */
[----:B------:R-:W-:Y:S04]  /*45330*/  STL.64 [R1+0x388], R10 ;  /* 0x0003880a01007387 */ /* 0x000fe80000100a00 */
[----:B0-----:R-:W3:Y:S01]  /*45340*/  LDL.64 R24, [R1] ;  /* 0x0000000001187983 */ /* 0x001ee20000100a00 */
[----:B------:R-:W-:-:S02]  /*45350*/  IMAD.MOV.U32 R20, RZ, RZ, R7 ;  /* 0x000000ffff147224 */ /* 0x000fc400078e0007 */
[----:B------:R-:W-:Y:S01]  /*45360*/  IMAD.MOV.U32 R21, RZ, RZ, R6 ;  /* 0x000000ffff157224 */ /* 0x000fe200078e0006 */
[----:B---3--:R-:W-:Y:S04]  /*45370*/  STL.64 [R1+0x28f8], R24 ;  /* 0x0028f81801007387 */ /* 0x008fe80000100a00 */
[----:B------:R-:W3:Y:S04]  /*45380*/  LDL.LU R16, [R1+0x1b0] ;  /* 0x0001b00001107983 */ /* 0x000ee80000300800 */
[----:B------:R-:W3:Y:S04]  /*45390*/  LDL.LU R17, [R1+0x1b4] ;  /* 0x0001b40001117983 */ /* 0x000ee80000300800 */
[----:B------:R-:W4:Y:S04]  /*453a0*/  LDL.LU R18, [R1+0x1b8] ;  /* 0x0001b80001127983 */ /* 0x000f280000300800 */
[----:B------:R-:W4:Y:S04]  /*453b0*/  LDL.LU R19, [R1+0x1bc] ;  /* 0x0001bc0001137983 */ /* 0x000f280000300800 */
[----:B------:R0:W-:Y:S04]  /*453c0*/  STL.64 [R1+0x2948], R20 ;  /* 0x0029481401007387 */ /* 0x0001e80000100a00 */
[----:B------:R-:W2:Y:S04]  /*453d0*/  LDL.LU R4, [R1+0x430] ;  /* 0x0004300001047983 */ /* 0x000ea80000300800 */
[----:B------:R-:W2:Y:S04]  /*453e0*/  LDL.LU R5, [R1+0x434] ;  /* 0x0004340001057983 */ /* 0x000ea80000300800 */
[----:B------:R-:W2:Y:S04]  /*453f0*/  LDL.LU R6, [R1+0x438] ;  /* 0x0004380001067983 */ /* 0x000ea80000300800 */
[----:B------:R-:W2:Y:S04]  /*45400*/  LDL.LU R7, [R1+0x43c] ;  /* 0x00043c0001077983 */ /* 0x000ea80000300800 */
[----:B0-----:R-:W3:Y:S04]  /*45410*/  LDL.64 R20, [R1+0x60] ;  /* 0x0000600001147983 */ /* 0x001ee80000100a00 */
[----:B--2---:R-:W-:Y:S04]  /*45420*/  STL.64 [R1+0x2940], R6 ;  /* 0x0029400601007387 */ /* 0x004fe80000100a00 */
[----:B------:R0:W-:Y:S04]  /*45430*/  STL.64 [R1+0x2938], R4 ;  /* 0x0029380401007387 */ /* 0x0001e80000100a00 */
[----:B0-----:R-:W2:Y:S04]  /*45440*/  LDL.LU R4, [R1+0x440] ;  /* 0x0004400001047983 */ /* 0x001ea80000300800 */
[----:B------:R-:W2:Y:S04]  /*45450*/  LDL.LU R5, [R1+0x444] ;  /* 0x0004440001057983 */ /* 0x000ea80000300800 */
[----:B------:R-:W2:Y:S04]  /*45460*/  LDL.LU R6, [R1+0x448] ;  /* 0x0004480001067983 */ /* 0x000ea80000300800 */
[----:B------:R-:W2:Y:S01]  /*45470*/  LDL.LU R7, [R1+0x44c] ;  /* 0x00044c0001077983 */ /* 0x000ea20000300800 */
        /* <DEDUP_REMOVED lines=19> */
[----:B----4-:R-:W-:Y:S04]  /*455b0*/  STL.64 [R1+0x28f0], R18 ;  /* 0x0028f01201007387 */ /* 0x010fe80000100a00 */
[----:B---3--:R0:W-:Y:S04]  /*455c0*/  STL.64 [R1+0x28e8], R16 ;  /* 0x0028e81001007387 */ /* 0x0081e80000100a00 */
[----:B0-----:R-:W3:Y:S04]  /*455d0*/  LDL.LU R16, [R1+0x370] ;  /* 0x0003700001107983 */ /* 0x001ee80000300800 */
[----:B------:R-:W3:Y:S04]  /*455e0*/  LDL.LU R17, [R1+0x374] ;  /* 0x0003740001117983 */ /* 0x000ee80000300800 */
[----:B------:R-:W4:Y:S04]  /*455f0*/  LDL.LU R18, [R1+0x378] ;  /* 0x0003780001127983 */ /* 0x000f280000300800 */
[----:B------:R-:W4:Y:S01]  /*45600*/  LDL.LU R19, [R1+0x37c] ;  /* 0x00037c0001137983 */ /* 0x000f220000300800 */
[----:B------:R-:W-:Y:S01]  /*45610*/  HMMA.16816.F32 R4, R12, R20, R4 ;  /* 0x000000140c04723c */ /* 0x000fe20000001804 */
[----:B------:R-:W-:-:S02]  /*45620*/  IMAD.MOV.U32 R3, RZ, RZ, R20 ;  /* 0x000000ffff037224 */ /* 0x000fc400078e0014 */
[----:B------:R-:W-:Y:S01]  /*45630*/  IMAD.MOV.U32 R0, RZ, RZ, R21 ;  /* 0x000000ffff007224 */ /* 0x000fe200078e0015 */
[----:B----4-:R-:W-:Y:S04]  /*45640*/  STL.64 [R1+0x2908], R18 ;  /* 0x0029081201007387 */ /* 0x010fe80000100a00 */
[----:B---3--:R0:W-:Y:S04]  /*45650*/  STL.64 [R1+0x2900], R16 ;  /* 0x0029001001007387 */ /* 0x0081e80000100a00 */
[----:B0-----:R-:W3:Y:S04]  /*45660*/  LDL.LU R16, [R1+0x400] ;  /* 0x0004000001107983 */ /* 0x001ee80000300800 */
[----:B------:R-:W3:Y:S04]  /*45670*/  LDL.LU R17, [R1+0x404] ;  /* 0x0004040001117983 */ /* 0x000ee80000300800 */
[----:B------:R-:W3:Y:S04]  /*45680*/  LDL.LU R18, [R1+0x408] ;  /* 0x0004080001127983 */ /* 0x000ee80000300800 */
[----:B------:R-:W3:Y:S04]  /*45690*/  LDL.LU R19, [R1+0x40c] ;  /* 0x00040c0001137983 */ /* 0x000ee80000300800 */
[----:B------:R-:W4:Y:S04]  /*456a0*/  LDL.LU.64 R8, [R1+0x20] ;  /* 0x0000200001087983 */ /* 0x000f280000300a00 */
        /* <DEDUP_REMOVED lines=11> */
[----:B--2---:R-:W-:-:S15]  /*45760*/  HMMA.16816.F32 R4, R12, R20, R4 ;  /* 0x000000140c04723c */ /* 0x004fde0000001804 */
[----:B------:R-:W-:-:S04]  /*45770*/  NOP ;  /* 0x0000000000007918 */ /* 0x000fc80000000000 */
[----:B------:R0:W-:Y:S04]  /*45780*/  STL.64 [R1+0x450], R4 ;  /* 0x0004500401007387 */ /* 0x0001e80000100a00 */
[----:B------:R-:W-:Y:S04]  /*45790*/  STL.64 [R1+0x458], R6 ;  /* 0x0004580601007387 */ /* 0x000fe80000100a00 */
[----:B0-----:R-:W2:Y:S04]  /*457a0*/  LDL.LU.64 R4, [R1+0x2928] ;  /* 0x0029280001047983 */ /* 0x001ea80000300a00 */
[----:B------:R0:W-:Y:S04]  /*457b0*/  STL.64 [R1+0x28a0], R20 ;  /* 0x0028a01401007387 */ /* 0x0001e80000100a00 */
[----:B0-----:R-:W3:Y:S01]  /*457c0*/  LDL.64 R20, [R1+0x50] ;  /* 0x0000500001147983 */ /* 0x001ee20000100a00 */
[----:B--2---:R-:W-:Y:S03]  /*457d0*/  HMMA.16816.F32 R24, R12, R4, R24 ;  /* 0x000000040c18723c */ /* 0x004fe60000001818 */
[----:B---3--:R-:W-:-:S15]  /*457e0*/  STL.64 [R1+0x28b0], R20 ;  /* 0x0028b01401007387 */ /* 0x008fde0000100a00 */
[----:B------:R-:W-:Y:S01]  /*457f0*/  NOP ;  /* 0x0000000000007918 */ /* 0x000fe20000000000 */
[----:B------:R-:W-:Y:S04]  /*45800*/  STL.64 [R1+0x440], R24 ;  /* 0x0004401801007387 */ /* 0x000fe80000100a00 */
[----:B------:R0:W-:Y:S04]  /*45810*/  STL.64 [R1+0x448], R26 ;  /* 0x0004481a01007387 */ /* 0x0001e80000100a00 */
[----:B0-----:R-:W4:Y:S04]  /*45820*/  LDL.LU.64 R26, [R1+0x2920] ;  /* 0x00292000011a7983 */ /* 0x001f280000300a00 */
[----:B------:R-:W4:Y:S04]  /*45830*/  LDL.LU.64 R24, [R1+0x2918] ;  /* 0x0029180001187983 */ /* 0x000f280000300a00 */
[----:B------:R0:W-:Y:S04]  /*45840*/  STL.64 [R1+0x28a8], R4 ;  /* 0x0028a80401007387 */ /* 0x0001e80000100a00 */
[----:B0-----:R-:W2:Y:S04]  /*45850*/  LDL.LU R4, [R1+0x3d0] ;  /* 0x0003d00001047983 */ /* 0x001ea80000300800 */
[----:B------:R-:W2:Y:S04]  /*45860*/  LDL.LU R5, [R1+0x3d4] ;  /* 0x0003d40001057983 */ /* 0x000ea80000300800 */
[----:B------:R-:W3:Y:S04]  /*45870*/  LDL.LU R6, [R1+0x3d8] ;  /* 0x0003d80001067983 */ /* 0x000ee80000300800 */
[----:B------:R-:W3:Y:S01]  /*45880*/  LDL.LU R7, [R1+0x3dc] ;  /* 0x0003dc0001077983 */ /* 0x000ee20000300800 */
[C---:B----4-:R-:W-:Y:S03]  /*45890*/  HMMA.16816.F32 R24, R12.reuse, R8, R24 ;  /* 0x000000080c18723c */ /* 0x050fe60000001818 */
        /* <DEDUP_REMOVED lines=17> */
[----:B------:R0:W-:Y:S04]  /*459b0*/  STL.64 [R1+0x420], R24 ;  /* 0x0004201801007387 */ /* 0x0001e80000100a00 */
[----:B------:R-:W-:Y:S04]  /*459c0*/  STL.64 [R1+0x428], R26 ;  /* 0x0004281a01007387 */ /* 0x000fe80000100a00 */
[----:B0-----:R-:W3:Y:S01]  /*459d0*/  LDL.LU.64 R24, [R1+0x28f8] ;  /* 0x0028f80001187983 */ /* 0x001ee20000300a00 */
[----:B------:R-:W-:Y:S02]  /*459e0*/  IMAD.MOV.U32 R20, RZ, RZ, R3 ;  /* 0x000000ffff147224 */ /* 0x000fe400078e0003 */
[----:B------:R-:W-:Y:S01]  /*459f0*/  IMAD.MOV.U32 R21, RZ, RZ, R0 ;  /* 0x000000ffff157224 */ /* 0x000fe200078e0000 */
        /* <DEDUP_REMOVED lines=8> */
[----:B------:R-:W2:Y:S04]  /*45a80*/  LDL.LU.64 R26, [R1+0x28e0] ;  /* 0x0028e000011a7983 */ /* 0x000ea80000300a00 */
[----:B------:R-:W3:Y:S02]  /*45a90*/  LDL.LU.64 R24, [R1+0x28d8] ;  /* 0x0028d80001187983 */ /* 0x000ee40000300a00 */
[----:B---3--:R-:W-:Y:S02]  /*45aa0*/  HMMA.16816.F32 R12, R12, R24, R16 ;  /* 0x000000180c0c723c */ /* 0x008fe40000001810 */
[----:B------:R-:W3:Y:S04]  /*45ab0*/  LDL.LU.64 R18, [R1+0x28d0] ;  /* 0x0028d00001127983 */ /* 0x000ee80000300a00 */
[----:B------:R-:W3:Y:S04]  /*45ac0*/  LDL.LU.64 R16, [R1+0x28c8] ;  /* 0x0028c80001107983 */ /* 0x000ee80000300a00 */
[----:B--2---:R-:W-:Y:S04]  /*45ad0*/  STL.64 [R1+0x2868], R26 ;  /* 0x0028681a01007387 */ /* 0x004fe80000100a00 */
[----:B------:R0:W-:Y:S05]  /*45ae0*/  STL.64 [R1+0x2860], R24 ;  /* 0x0028601801007387 */ /* 0x0001ea0000100a00 */
[----:B------:R1:W-:Y:S04]  /*45af0*/  STL.64 [R1+0x370], R12 ;  /* 0x0003700c01007387 */ /* 0x0003e80000100a00 */
[----:B------:R-:W-:Y:S04]  /*45b00*/  STL.64 [R1+0x378], R14 ;  /* 0x0003780e01007387 */ /* 0x000fe80000100a00 */
[----:B0-----:R-:W2:Y:S04]  /*45b10*/  LDL.LU R24, [R1+0x3b0] ;  /* 0x0003b00001187983 */ /* 0x001ea80000300800 */
[----:B------:R-:W2:Y:S04]  /*45b20*/  LDL.LU R25, [R1+0x3b4] ;  /* 0x0003b40001197983 */ /* 0x000ea80000300800 */
[----:B------:R-:W2:Y:S04]  /*45b30*/  LDL.LU R26, [R1+0x3b8] ;  /* 0x0003b800011a7983 */ /* 0x000ea80000300800 */
[----:B------:R-:W2:Y:S04]  /*45b40*/  LDL.LU R27, [R1+0x3bc] ;  /* 0x0003bc00011b7983 */ /* 0x000ea80000300800 */
[----:B-1----:R-:W2:Y:S01]  /*45b50*/  LDL.LU.64 R12, [R1+0x10] ;  /* 0x00001000010c7983 */ /* 0x002ea20000300a00 */
[----:B---3--:R-:W-:Y:S03]  /*45b60*/  HMMA.16816.F32 R20, R16, R20, R4 ;  /* 0x000000141014723c */ /* 0x008fe60000001804 */
[----:B------:R-:W3:Y:S04]  /*45b70*/  LDL.LU.64 R6, [R1+0x28c0] ;  /* 0x0028c00001067983 */ /* 0x000ee80000300a00 */
[----:B------:R-:W3:-:S12]  /*45b80*/  LDL.LU.64 R4, [R1+0x28b8] ;  /* 0x0028b80001047983 */ /* 0x000ed80000300a00 */
[----:B------:R0:W-:Y:S04]  /*45b90*/  STL.64 [R1+0x400], R20 ;  /* 0x0004001401007387 */ /* 0x0001e80000100a00 */
[----:B------:R-:W-:Y:S04]  /*45ba0*/  STL.64 [R1+0x408], R22 ;  /* 0x0004081601007387 */ /* 0x000fe80000100a00 */
[----:B0-----:R-:W3:Y:S02]  /*45bb0*/  LDL.LU.64 R20, [R1+0x28b0] ;  /* 0x0028b00001147983 */ /* 0x001ee40000300a00 */
[----:B---3--:R-:W-:-:S15]  /*45bc0*/  HMMA.16816.F32 R4, R16, R20, R4 ;  /* 0x000000141004723c */ /* 0x008fde0000001804 */
[----:B------:R-:W-:-:S04]  /*45bd0*/  NOP ;  /* 0x0000000000007918 */ /* 0x000fc80000000000 */
[----:B------:R0:W-:Y:S04]  /*45be0*/  STL.64 [R1+0x3f0], R4 ;  /* 0x0003f00401007387 */ /* 0x0001e80000100a00 */
[----:B------:R1:W-:Y:S04]  /*45bf0*/  STL.64 [R1+0x3f8], R6 ;  /* 0x0003f80601007387 */ /* 0x0003e80000100a00 */
[----:B0-----:R-:W2:Y:S01]  /*45c00*/  LDL.LU.64 R4, [R1+0x28a8] ;  /* 0x0028a80001047983 */ /* 0x001ea20000300a00 */
[----:B-1----:R-:W-:Y:S02]  /*45c10*/  IMAD.MOV.U32 R7, RZ, RZ, R20 ;  /* 0x000000ffff077224 */ /* 0x002fe400078e0014 */
[----:B------:R-:W-:-:S02]  /*45c20*/  IMAD.MOV.U32 R6, RZ, RZ, R21 ;  /* 0x000000ffff067224 */ /* 0x000fc400078e0015 */
[----:B------:R-:W4:Y:S02]  /*45c30*/  LDL.LU.64 R20, [R1+0x28a0] ;  /* 0x0028a00001147983 */ /* 0x000f240000300a00 */
[----:B----4-:R-:W-:-:S15]  /*45c40*/  HMMA.16816.F32 R8, R16, R20, R8 ;  /* 0x000000141008723c */ /* 0x010fde0000001808 */
[----:B------:R-:W-:-:S04]  /*45c50*/  NOP ;  /* 0x0000000000007918 */ /* 0x000fc80000000000 */
[----:B------:R0:W-:Y:S04]  /*45c60*/  STL.64 [R1+0x3e0], R8 ;  /* 0x0003e00801007387 */ /* 0x0001e80000100a00 */
[----:B------:R1:W-:Y:S04]  /*45c70*/  STL.64 [R1+0x3e8], R10 ;  /* 0x0003e80a01007387 */ /* 0x0003e80000100a00 */
[----:B0-----:R-:W3:Y:S01]  /*45c80*/  LDL.LU.64 R8, [R1+0x2898] ;  /* 0x0028980001087983 */ /* 0x001ee20000300a00 */
[----:B-1----:R-:W-:Y:S02]  /*45c90*/  IMAD.MOV.U32 R11, RZ, RZ, R20 ;  /* 0x000000ffff0b7224 */ /* 0x002fe400078e0014 */
[----:B------:R-:W-:Y:S01]  /*45ca0*/  IMAD.MOV.U32 R10, RZ, RZ, R21 ;  /* 0x000000ffff0a7224 */ /* 0x000fe200078e0015 */
[----:B------:R-:W3:Y:S04]  /*45cb0*/  LDL.LU.64 R22, [R1+0x2890] ;  /* 0x0028900001167983 */ /* 0x000ee80000300a00 */
[----:B------:R-:W3:Y:S01]  /*45cc0*/  LDL.LU.64 R20, [R1+0x2888] ;  /* 0x0028880001147983 */ /* 0x000ee20000300a00 */
[----:B--2---:R-:W-:Y:S03]  /*45cd0*/  HMMA.16816.F32 R24, R16, R4, R24 ;  /* 0x000000041018723c */ /* 0x004fe60000001818 */
[----:B------:R0:W-:Y:S02]  /*45ce0*/  STL.64 [R1+0x2808], R4 ;  /* 0x0028080401007387 */ /* 0x0001e40000100a00 */
[----:B0-----:R-:W-:-:S02]  /*45cf0*/  IMAD.MOV.U32 R4, RZ, RZ, R11 ;  /* 0x000000ffff047224 */ /* 0x001fc400078e000b */
[----:B------:R-:W-:-:S12]  /*45d00*/  IMAD.MOV.U32 R5, RZ, RZ, R10 ;  /* 0x000000ffff057224 */ /* 0x000fd800078e000a */
[----:B------:R-:W-:Y:S04]  /*45d10*/  STL.64 [R1+0x3d0], R24 ;  /* 0x0003d01801007387 */ /* 0x000fe80000100a00 */
[----:B------:R-:W-:Y:S04]  /*45d20*/  STL.64 [R1+0x3d8], R26 ;  /* 0x0003d81a01007387 */ /* 0x000fe80000100a00 */
[----:B------:R-:W-:Y:S01]  /*45d30*/  STL.64 [R1+0x2820], R4 ;  /* 0x0028200401007387 */ /* 0x000fe20000100a00 */
[----:B---3--:R-:W-:-:S15]  /*45d40*/  HMMA.16816.F32 R20, R16, R8, R20 ;  /* 0x000000081014723c */ /* 0x008fde0000001814 */
[----:B------:R-:W-:-:S04]  /*45d50*/  NOP ;  /* 0x0000000000007918 */ /* 0x000fc80000000000 */
[----:B------:R0:W-:Y:S04]  /*45d60*/  STL.64 [R1+0x3c0], R20 ;  /* 0x0003c01401007387 */ /* 0x0001e80000100a00 */
[----:B------:R1:W-:Y:S04]  /*45d70*/  STL.64 [R1+0x3c8], R22 ;  /* 0x0003c81601007387 */ /* 0x0003e80000100a00 */
[----:B0-----:R-:W2:Y:S04]  /*45d80*/  LDL.LU R20, [R1+0x1a0] ;  /* 0x0001a00001147983 */ /* 0x001ea80000300800 */
[----:B------:R-:W2:Y:S04]  /*45d90*/  LDL.LU R21, [R1+0x1a4] ;  /* 0x0001a40001157983 */ /* 0x000ea80000300800 */
[----:B-1----:R-:W3:Y:S04]  /*45da0*/  LDL.LU R22, [R1+0x1a8] ;  /* 0x0001a80001167983 */ /* 0x002ee80000300800 */
[----:B------:R-:W3:Y:S01]  /*45db0*/  LDL.LU R23, [R1+0x1ac] ;  /* 0x0001ac0001177983 */ /* 0x000ee20000300800 */
[----:B------:R-:W-:-:S02]  /*45dc0*/  IMAD.MOV.U32 R24, RZ, RZ, R3 ;  /* 0x000000ffff187224 */ /* 0x000fc400078e0003 */
[----:B------:R-:W-:Y:S02]  /*45dd0*/  IMAD.MOV.U32 R25, RZ, RZ, R0 ;  /* 0x000000ffff197224 */ /* 0x000fe400078e0000 */
[----:B------:R-:W-:Y:S02]  /*45de0*/  IMAD.MOV.U32 R4, RZ, RZ, R7 ;  /* 0x000000ffff047224 */ /* 0x000fe400078e0007 */
[----:B------:R-:W-:Y:S01]  /*45df0*/  IMAD.MOV.U32 R5, RZ, RZ, R6 ;  /* 0x000000ffff057224 */ /* 0x000fe200078e0006 */
[----:B---3--:R-:W-:Y:S04]  /*45e00*/  STL.64 [R1+0x2878], R22 ;  /* 0x0028781601007387 */ /* 0x008fe80000100a00 */
[----:B--2---:R-:W-:Y:S04]  /*45e10*/  STL.64 [R1+0x2870], R20 ;  /* 0x0028701401007387 */ /* 0x004fe80000100a00 */
        /* <DEDUP_REMOVED lines=9> */
[----:B------:R-:W-:Y:S04]  /*45eb0*/  STL.64 [R1+0x2838], R4 ;  /* 0x0028380401007387 */ /* 0x000fe80000100a00 */
[----:B------:R0:W-:Y:S04]  /*45ec0*/  STL.64 [R1+0x2800], R8 ;  /* 0x0028000801007387 */ /* 0x0001e80000100a00 */
[----:B0-----:R-:W4:Y:S04]  /*45ed0*/  LDL.LU R8, [R1+0xd0] ;  /* 0x0000d00001087983 */ /* 0x001f280000300800 */
[----:B------:R-:W4:Y:S04]  /*45ee0*/  LDL.LU R9, [R1+0xd4] ;  /* 0x0000d40001097983 */ /* 0x000f280000300800 */
[----:B------:R-:W2:Y:S04]  /*45ef0*/  LDL.LU R10, [R1+0xd8] ;  /* 0x0000d800010a7983 */ /* 0x000ea80000300800 */
[----:B------:R-:W2:Y:S04]  /*45f00*/  LDL.LU R11, [R1+0xdc] ;  /* 0x0000dc00010b7983 */ /* 0x000ea80000300800 */
[----:B------:R-:W3:Y:S04]  /*45f10*/  LDL.64 R4, [R1+0x60] ;  /* 0x0000600001047983 */ /* 0x000ee80000100a00 */
[----:B--2---:R-:W-:Y:S04]  /*45f20*/  STL.64 [R1+0x2818], R10 ;  /* 0x0028180a01007387 */ /* 0x004fe80000100a00 */
[----:B----4-:R0:W-:Y:S04]  /*45f30*/  STL.64 [R1+0x2810], R8 ;  /* 0x0028100801007387 */ /* 0x0101e80000100a00 */
[----:B0-----:R-:W2:Y:S04]  /*45f40*/  LDL.LU R8, [R1+0xe0] ;  /* 0x0000e00001087983 */ /* 0x001ea80000300800 */
[----:B------:R-:W2:Y:S04]  /*45f50*/  LDL.LU R9, [R1+0xe4] ;  /* 0x0000e40001097983 */ /* 0x000ea80000300800 */
[----:B------:R-:W4:Y:S04]  /*45f60*/  LDL.LU R10, [R1+0xe8] ;  /* 0x0000e800010a7983 */ /* 0x000f280000300800 */
[----:B------:R-:W4:Y:S01]  /*45f70*/  LDL.LU R11, [R1+0xec] ;  /* 0x0000ec00010b7983 */ /* 0x000f220000300800 */
[C---:B------:R-:W-:Y:S03]  /*45f80*/  HMMA.16816.F32 R24, R16.reuse, R12, R24 ;  /* 0x0000000c1018723c */ /* 0x040fe60000001818 */
        /* <DEDUP_REMOVED lines=26> */
[----:B------:R-:W3:Y:S02]  /*46130*/  LDL.LU.64 R24, [R1+0x2860] ;  /* 0x0028600001187983 */ /* 0x000ee40000300a00 */
[----:B---3--:R-:W-:Y:S02]  /*46140*/  HMMA.16816.F32 R16, R16, R24, R20 ;  /* 0x000000181010723c */ /* 0x008fe40000001814 */
[----:B------:R-:W3:Y:S04]  /*46150*/  LDL.LU.64 R22, [R1+0x2858] ;  /* 0x0028580001167983 */ /* 0x000ee80000300a00 */
[----:B------:R-:W3:Y:S04]  /*46160*/  LDL.LU.64 R20, [R1+0x2850] ;  /* 0x0028500001147983 */ /* 0x000ee80000300a00 */
[----:B--2---:R-:W-:Y:S04]  /*46170*/  STL.64 [R1+0x27e0], R26 ;  /* 0x0027e01a01007387 */ /* 0x004fe80000100a00 */
[----:B------:R0:W-:Y:S05]  /*46180*/  STL.64 [R1+0x27d8], R24 ;  /* 0x0027d81801007387 */ /* 0x0001ea0000100a00 */
[----:B------:R-:W-:Y:S04]  /*46190*/  STL.64 [R1+0x2e0], R16 ;  /* 0x0002e01001007387 */ /* 0x000fe80000100a00 */
[----:B------:R-:W-:Y:S04]  /*461a0*/  STL.64 [R1+0x2e8], R18 ;  /* 0x0002e81201007387 */ /* 0x000fe80000100a00 */
[----:B0-----:R-:W2:Y:S04]  /*461b0*/  LDL.LU R24, [R1+0x520] ;  /* 0x0005200001187983 */ /* 0x001ea80000300800 */
[----:B------:R-:W2:Y:S04]  /*461c0*/  LDL.LU R25, [R1+0x524] ;  /* 0x0005240001197983 */ /* 0x000ea80000300800 */
[----:B------:R-:W2:Y:S04]  /*461d0*/  LDL.LU R26, [R1+0x528] ;  /* 0x00052800011a7983 */ /* 0x000ea80000300800 */
[----:B------:R-:W2:Y:S01]  /*461e0*/  LDL.LU R27, [R1+0x52c] ;  /* 0x00052c00011b7983 */ /* 0x000ea20000300800 */
[----:B------:R-:W-:Y:S01]  /*461f0*/  IMAD.MOV.U32 R29, RZ, RZ, R5 ;  /* 0x000000ffff1d7224 */ /* 0x000fe200078e0005 */
[C---:B---3--:R-:W-:Y:S02]  /*46200*/  HMMA.16816.F32 R8, R20.reuse, R4, R8 ;  /* 0x000000041408723c */ /* 0x048fe40000001808 */
[----:B--2---:R-:W-:Y:S04]  /*46210*/  STL.64 [R1+0x27f0], R26 ;  /* 0x0027f01a01007387 */ /* 0x004fe80000100a00 */
[----:B------:R0:W-:Y:S04]  /*46220*/  STL.64 [R1+0x27e8], R24 ;  /* 0x0027e81801007387 */ /* 0x0001e80000100a00 */
[----:B0-----:R-:W2:Y:S04]  /*46230*/  LDL.LU R24, [R1+0x270] ;  /* 0x0002700001187983 */ /* 0x001ea80000300800 */
[----:B------:R-:W2:Y:S04]  /*46240*/  LDL.LU R25, [R1+0x274] ;  /* 0x0002740001197983 */ /* 0x000ea80000300800 */
[----:B------:R-:W2:Y:S04]  /*46250*/  LDL.LU R26, [R1+0x278] ;  /* 0x00027800011a7983 */ /* 0x000ea80000300800 */
[----:B------:R-:W2:Y:S04]  /*46260*/  LDL.LU R27, [R1+0x27c] ;  /* 0x00027c00011b7983 */ /* 0x000ea80000300800 */
[----:B------:R-:W3:Y:S04]  /*46270*/  LDL.64 R16, [R1] ;  /* 0x0000000001107983 */ /* 0x000ee80000100a00 */
        /* <DEDUP_REMOVED lines=18> */
[----:B------:R-:W4:-:S15]  /*463a0*/  LDL.LU.64 R8, [R1+0x2800] ;  /* 0x0028000001087983 */ /* 0x000f1e0000300a00 */
[----:B------:R-:W-:Y:S02]  /*463b0*/  NOP ;  /* 0x0000000000007918 */ /* 0x000fe40000000000 */
[----:B------:R-:W-:Y:S04]  /*463c0*/  STL.64 [R1+0x2a0], R4 ;  /* 0x0002a00401007387 */ /* 0x000fe80000100a00 */
[----:B------:R-:W-:Y:S01]  /*463d0*/  STL.64 [R1+0x2a8], R6 ;  /* 0x0002a80601007387 */ /* 0x000fe20000100a00 */
[----:B------:R-:W0:Y:S03]  /*463e0*/  S2R R0, SR_TID.X ;  /* 0x0000000000007919 */ /* 0x000e260000002100 */
[----:B------:R-:W-:Y:S01]  /*463f0*/  LDSM.16.MT88.4 R4, [R2+UR5+0xc100] ;  /* 0x00c100050204783b */ /* 0x000fe20008004200 */
[----:B----4-:R-:W-:-:S15]  /*46400*/  HMMA.16816.F32 R12, R20, R8, R12 ;  /* 0x00000008140c723c */ /* 0x010fde000000180c */
[----:B------:R-:W-:-:S04]  /*46410*/  NOP ;  /* 0x0000000000007918 */ /* 0x000fc80000000000 */
[----:B------:R1:W-:Y:S04]  /*46420*/  STL.64 [R1+0x290], R12 ;  /* 0x0002900c01007387 */ /* 0x0003e80000100a00 */
[----:B------:R-:W-:Y:S04]  /*46430*/  STL.64 [R1+0x298], R14 ;  /* 0x0002980e01007387 */ /* 0x000fe80000100a00 */
[----:B-1----:R-:W2:Y:S01]  /*46440*/  LDL.LU.64 R12, [R1+0x27f8] ;  /* 0x0027f800010c7983 */ /* 0x002ea20000300a00 */
[----:B------:R-:W-:Y:S02]  /*46450*/  IMAD.MOV.U32 R28, RZ, RZ, R8 ;  /* 0x000000ffff1c7224 */ /* 0x000fe400078e0008 */
[----:B------:R-:W-:-:S02]  /*46460*/  IMAD.MOV.U32 R3, RZ, RZ, R9 ;  /* 0x000000ffff037224 */ /* 0x000fc400078e0009 */
[----:B------:R-:W1:Y:S04]  /*46470*/  LDSM.16.MT88.4 R8, [R2+UR5+0xc180] ;  /* 0x00c180050208783b */ /* 0x000e680008004200 */
[----:B-1----:R-:W-:Y:S04]  /*46480*/  STL.64 [R1+0x2730], R10 ;  /* 0x0027300a01007387 */ /* 0x002fe80000100a00 */
[----:B------:R-:W-:Y:S01]  /*46490*/  STL.64 [R1+0x2728], R8 ;  /* 0x0027280801007387 */ /* 0x000fe20000100a00 */
[----:B------:R-:W1:Y:S01]  /*464a0*/  S2R R15, SR_TID.X ;  /* 0x00000000000f7919 */ /* 0x000e620000002100 */
[----:B--2---:R-:W-:-:S15]  /*464b0*/  HMMA.16816.F32 R24, R20, R12, R24 ;  /* 0x0000000c1418723c */ /* 0x004fde0000001818 */
[----:B------:R-:W-:-:S04]  /*464c0*/  NOP ;  /* 0x0000000000007918 */ /* 0x000fc80000000000 */
[----:B------:R-:W-:Y:S04]  /*464d0*/  STL.64 [R1+0x280], R24 ;  /* 0x0002801801007387 */ /* 0x000fe80000100a00 */
[----:B------:R2:W-:Y:S04]  /*464e0*/  STL.64 [R1+0x288], R26 ;  /* 0x0002881a01007387 */ /* 0x0005e80000100a00 */
[----:B--2---:R-:W3:Y:S04]  /*464f0*/  LDL.LU.64 R26, [R1+0x27f0] ;  /* 0x0027f000011a7983 */ /* 0x004ee80000300a00 */
[----:B------:R-:W3:Y:S01]  /*46500*/  LDL.LU.64 R24, [R1+0x27e8] ;  /* 0x0027e80001187983 */ /* 0x000ee20000300a00 */
[C---:B0-----:R-:W-:Y:S01]  /*46510*/  IMAD.SHL.U32 R14, R0.reuse, 0x2, RZ ;  /* 0x00000002000e7824 */ /* 0x041fe200078e00ff */
[----:B------:R-:W-:-:S04]  /*46520*/  LOP3.LUT R2, R0, 0x7, RZ, 0xc0, !PT ;  /* 0x0000000700027812 */ /* 0x000fc800078ec0ff */
[----:B------:R-:W-:Y:S01]  /*46530*/  LOP3.LUT R11, R14, 0x10, RZ, 0xc0, !PT ;  /* 0x000000100e0b7812 */ /* 0x000fe200078ec0ff */
[----:B------:R-:W-:-:S03]  /*46540*/  IMAD R0, R2, 0x210, RZ ;  /* 0x0000021002007824 */ /* 0x000fc600078e02ff */
[----:B-1----:R-:W-:Y:S01]  /*46550*/  LOP3.LUT R11, R11, 0x20, R15, 0xf8, !PT ;  /* 0x000000200b0b7812 */ /* 0x002fe200078ef80f */
[----:B------:R-:W-:-:S03]  /*46560*/  IMAD.SHL.U32 R2, R15, 0x100, RZ ;  /* 0x000001000f027824 */ /* 0x000fc600078e00ff */
[----:B------:R-:W-:-:S04]  /*46570*/  LOP3.LUT R11, R0, R11, RZ, 0x3c, !PT ;  /* 0x0000000b000b7212 */ /* 0x000fc800078e3cff */
[----:B------:R-:W-:Y:S01]  /*46580*/  LOP3.LUT R11, R11, 0x1000, R2, 0xf8, !PT ;  /* 0x000010000b0b7812 */ /* 0x000fe200078ef802 */
[----:B------:R-:W-:Y:S02]  /*46590*/  IMAD.MOV.U32 R2, RZ, RZ, R12 ;  /* 0x000000ffff027224 */ /* 0x000fe400078e000c */
[----:B------:R-:W-:Y:S02]  /*465a0*/  IMAD.MOV.U32 R0, RZ, RZ, R13 ;  /* 0x000000ffff007224 */ /* 0x000fe400078e000d */
[----:B------:R-:W0:Y:S04]  /*465b0*/  LDSM.16.MT88.4 R12, [R11+UR5+0xe000] ;  /* 0x00e000050b0c783b */ /* 0x000e280008004200 */
[----:B0-----:R-:W-:Y:S04]  /*465c0*/  STL.64 [R1+0x2698], R14 ;  /* 0x0026980e01007387 */ /* 0x001fe80000100a00 */
        /* <DEDUP_REMOVED lines=9> */
[----:B0-----:R-:W3:Y:S04]  /*46660*/  LDL.LU.64 R26, [R1+0x27e0] ;  /* 0x0027e000011a7983 */ /* 0x001ee80000300a00 */
[----:B------:R-:W2:Y:S01]  /*46670*/  LDL.LU.64 R24, [R1+0x27d8] ;  /* 0x0027d80001187983 */ /* 0x000ea20000300a00 */
[----:B------:R-:W-:-:S02]  /*46680*/  IMAD.MOV.U32 R9, RZ, RZ, R16 ;  /* 0x000000ffff097224 */ /* 0x000fc400078e0010 */
[----:B------:R-:W-:Y:S02]  /*46690*/  IMAD.MOV.U32 R8, RZ, RZ, R17 ;  /* 0x000000ffff087224 */ /* 0x000fe400078e0011 */
[----:B------:R-:W0:Y:S04]  /*466a0*/  LDSM.16.MT88.4 R16, [R11+UR5+0xe080] ;  /* 0x00e080050b10783b */ /* 0x000e280008004200 */
[----:B------:R-:W-:Y:S04]  /*466b0*/  STL.64 [R1+0x27a8], R8 ;  /* 0x0027a80801007387 */ /* 0x000fe80000100a00 */
[----:B0-----:R-:W-:Y:S04]  /*466c0*/  STL.64 [R1+0x2620], R18 ;  /* 0x0026201201007387 */ /* 0x001fe80000100a00 */
[----:B------:R0:W-:Y:S04]  /*466d0*/  STL.64 [R1+0x2618], R16 ;  /* 0x0026181001007387 */ /* 0x0001e80000100a00 */
[----:B0-----:R-:W4:Y:S01]  /*466e0*/  LDL.LU R16, [R1+0x60] ;  /* 0x0000600001107983 */ /* 0x001f220000300800 */
[----:B------:R-:W-:-:S03]  /*466f0*/  IMAD.MOV.U32 R17, RZ, RZ, R29 ;  /* 0x000000ffff117224 */ /* 0x000fc600078e001d */
[----:B------:R-:W4:Y:S04]  /*46700*/  LDL.LU R29, [R1+0x27d0] ;  /* 0x0027d000011d7983 */ /* 0x000f280000300800 */
[----:B------:R-:W4:Y:S04]  /*46710*/  LDL R18, [R1+0x68] ;  /* 0x0000680001127983 */ /* 0x000f280000100800 */
[----:B------:R-:W4:Y:S01]  /*46720*/  LDL R19, [R1+0x6c] ;  /* 0x00006c0001137983 */ /* 0x000f220000100800 */
[----:B--2---:R-:W-:Y:S03]  /*46730*/  HMMA.16816.F32 R12, R20, R24, R12 ;  /* 0x00000018140c723c */ /* 0x004fe6000000180c */
[----:B---3--:R-:W-:Y:S04]  /*46740*/  STL.64 [R1+0x2740], R26 ;  /* 0x0027401a01007387 */ /* 0x008fe80000100a00 */
[----:B------:R-:W-:Y:S04]  /*46750*/  STL.64 [R1+0x2738], R24 ;  /* 0x0027381801007387 */ /* 0x000fe80000100a00 */
[----:B------:R-:W0:Y:S08]  /*46760*/  LDSM.16.MT88.4 R20, [R11+UR5+0xe100] ;  /* 0x00e100050b14783b */ /* 0x000e300008004200 */
[----:B------:R1:W-:Y:S04]  /*46770*/  STL.64 [R1+0x1d0], R12 ;  /* 0x0001d00c01007387 */ /* 0x0003e80000100a00 */
[----:B------:R2:W-:Y:S04]  /*46780*/  STL.64 [R1+0x1d8], R14 ;  /* 0x0001d80e01007387 */ /* 0x0005e80000100a00 */
[----:B-1----:R-:W3:Y:S04]  /*46790*/  LDL.LU R12, [R1+0x360] ;  /* 0x00036000010c7983 */ /* 0x002ee80000300800 */
[----:B------:R-:W3:Y:S04]  /*467a0*/  LDL.LU R13, [R1+0x364] ;  /* 0x00036400010d7983 */ /* 0x000ee80000300800 */
[----:B--2---:R-:W2:Y:S04]  /*467b0*/  LDL.LU R14, [R1+0x368] ;  /* 0x00036800010e7983 */ /* 0x004ea80000300800 */
[----:B------:R-:W2:Y:S04]  /*467c0*/  LDL.LU R15, [R1+0x36c] ;  /* 0x00036c00010f7983 */ /* 0x000ea80000300800 */
[----:B------:R-:W2:Y:S04]  /*467d0*/  LDL.LU R24, [R1+0x160] ;  /* 0x0001600001187983 */ /* 0x000ea80000300800 */
[----:B------:R-:W2:Y:S04]  /*467e0*/  LDL.LU R25, [R1+0x164] ;  /* 0x0001640001197983 */ /* 0x000ea80000300800 */
[----:B------:R-:W2:Y:S04]  /*467f0*/  LDL.LU R26, [R1+0x168] ;  /* 0x00016800011a7983 */ /* 0x000ea80000300800 */
[----:B------:R-:W2:Y:S04]  /*46800*/  LDL.LU R27, [R1+0x16c] ;  /* 0x00016c00011b7983 */ /* 0x000ea80000300800 */
[----:B--2---:R-:W-:Y:S04]  /*46810*/  STL.64 [R1+0x2778], R26 ;  /* 0x0027781a01007387 */ /* 0x004fe80000100a00 */
[----:B------:R1:W-:Y:S04]  /*46820*/  STL.64 [R1+0x2770], R24 ;  /* 0x0027701801007387 */ /* 0x0003e80000100a00 */
[----:B-1----:R-:W2:Y:S04]  /*46830*/  LDL.LU R24, [R1+0x170] ;  /* 0x0001700001187983 */ /* 0x002ea80000300800 */
        /* <DEDUP_REMOVED lines=9> */
[----:B-1----:R-:W4:Y:S04]  /*468d0*/  LDL.LU R8, [R1+0x580] ;  /* 0x0005800001087983 */ /* 0x002f280000300800 */
[----:B------:R-:W4:Y:S04]  /*468e0*/  LDL.LU R9, [R1+0x584] ;  /* 0x0005840001097983 */ /* 0x000f280000300800 */
[----:B------:R-:W4:Y:S04]  /*468f0*/  LDL.LU R10, [R1+0x588] ;  /* 0x00058800010a7983 */ /* 0x000f280000300800 */
[----:B------:R-:W4:Y:S04]  /*46900*/  LDL.LU R11, [R1+0x58c] ;  /* 0x00058c00010b7983 */ /* 0x000f280000300800 */
[----:B------:R-:W-:Y:S04]  /*46910*/  STL.64 [R1+0x2788], R26 ;  /* 0x0027881a01007387 */ /* 0x000fe80000100a00 */
[----:B------:R1:W-:Y:S04]  /*46920*/  STL.64 [R1+0x2780], R24 ;  /* 0x0027801801007387 */ /* 0x0003e80000100a00 */
[----:B-1----:R-:W2:Y:S04]  /*46930*/  LDL.LU.64 R24, [R1+0x30] ;  /* 0x0000300001187983 */ /* 0x002ea80000300a00 */
[----:B--2---:R1:W-:Y:S04]  /*46940*/  STL.64 [R1+0x2790], R24 ;  /* 0x0027901801007387 */ /* 0x0043e80000100a00 */
[----:B-1----:R-:W2:Y:S04]  /*46950*/  LDL.LU.64 R24, [R1+0x40] ;  /* 0x0000400001187983 */ /* 0x002ea80000300a00 */
[----:B--2---:R1:W-:Y:S04]  /*46960*/  STL.64 [R1+0x27a0], R24 ;  /* 0x0027a01801007387 */ /* 0x0043e80000100a00 */
[----:B-1----:R-:W2:Y:S04]  /*46970*/  LDL.LU.64 R24, [R1+0x50] ;  /* 0x0000500001187983 */ /* 0x002ea80000300a00 */
[----:B------:R-:W-:Y:S04]  /*46980*/  STL.64 [R1+0x26b8], R14 ;  /* 0x0026b80e01007387 */ /* 0x000fe80000100a00 */
[----:B---3--:R1:W-:Y:S04]  /*46990*/  STL.64 [R1+0x26b0], R12 ;  /* 0x0026b00c01007387 */ /* 0x0083e80000100a00 */
[----:B-1----:R-:W3:Y:S04]  /*469a0*/  LDL.LU R12, [R1+0x90] ;  /* 0x00009000010c7983 */ /* 0x002ee80000300800 */
[----:B------:R-:W3:Y:S04]  /*469b0*/  LDL.LU R13, [R1+0x94] ;  /* 0x00009400010d7983 */ /* 0x000ee80000300800 */
[----:B------:R-:W2:Y:S04]  /*469c0*/  LDL.LU R14, [R1+0x98] ;  /* 0x00009800010e7983 */ /* 0x000ea80000300800 */
[----:B------:R-:W2:Y:S01]  /*469d0*/  LDL.LU R15, [R1+0x9c] ;  /* 0x00009c00010f7983 */ /* 0x000ea20000300800 */
[----:B----4-:R-:W-:Y:S03]  /*469e0*/  HMMA.16816.F32 R8, R4, R16, R8 ;  /* 0x000000100408723c */ /* 0x010fe60000001808 */
[----:B--2---:R-:W-:Y:S04]  /*469f0*/  STL.64 [R1+0x26c8], R14 ;  /* 0x0026c80e01007387 */ /* 0x004fe80000100a00 */
[----:B---3--:R1:W-:Y:S02]  /*46a00*/  STL.64 [R1+0x26c0], R12 ;  /* 0x0026c00c01007387 */ /* 0x0083e40000100a00 */
[----:B-1----:R-:W-:-:S02]  /*46a10*/  IMAD.MOV.U32 R12, RZ, RZ, R28 ;  /* 0x000000ffff0c7224 */ /* 0x002fc400078e001c */
[----:B------:R-:W-:Y:S01]  /*46a20*/  IMAD.MOV.U32 R13, RZ, RZ, R3 ;  /* 0x000000ffff0d7224 */ /* 0x000fe200078e0003 */
[----:B------:R-:W2:Y:S04]  /*46a30*/  LDL.LU R28, [R1+0x27cc] ;  /* 0x0027cc00011c7983 */ /* 0x000ea80000300800 */
[----:B------:R-:W3:Y:S04]  /*46a40*/  LDL.LU R3, [R1+0x27c8] ;  /* 0x0027c80001037983 */ /* 0x000ee80000300800 */
[----:B------:R1:W-:Y:S04]  /*46a50*/  STL.64 [R1+0x2798], R12 ;  /* 0x0027980c01007387 */ /* 0x0003e80000100a00 */
[----:B-1----:R-:W4:Y:S04]  /*46a60*/  LDL.LU R12, [R1+0x560] ;  /* 0x00056000010c7983 */ /* 0x002f280000300800 */
[----:B------:R-:W4:Y:S04]  /*46a70*/  LDL.LU R13, [R1+0x564] ;  /* 0x00056400010d7983 */ /* 0x000f280000300800 */
[----:B------:R-:W4:Y:S04]  /*46a80*/  LDL.LU R14, [R1+0x568] ;  /* 0x00056800010e7983 */ /* 0x000f280000300800 */
[----:B------:R-:W4:Y:S04]  /*46a90*/  LDL.LU R15, [R1+0x56c] ;  /* 0x00056c00010f7983 */ /* 0x000f280000300800 */
[----:B0-----:R-:W-:Y:S04]  /*46aa0*/  STL.64 [R1+0x25a8], R22 ;  /* 0x0025a81601007387 */ /* 0x001fe80000100a00 */
        /* <DEDUP_REMOVED lines=9> */
[----:B------:R-:W-:Y:S04]  /*46b40*/  STL.64 [R1+0x2750], R18 ;  /* 0x0027501201007387 */ /* 0x000fe80000100a00 */
[----:B------:R0:W-:Y:S04]  /*46b50*/  STL.64 [R1+0x2748], R16 ;  /* 0x0027481001007387 */ /* 0x0001e80000100a00 */
[----:B0-----:R-:W3:Y:S04]  /*46b60*/  LDL.LU R16, [R1+0x550] ;  /* 0x0005500001107983 */ /* 0x001ee80000300800 */
[----:B------:R-:W3:Y:S04]  /*46b70*/  LDL.LU R17, [R1+0x554] ;  /* 0x0005540001117983 */ /* 0x000ee80000300800 */
[----:B------:R-:W3:Y:S04]  /*46b80*/  LDL.LU R18, [R1+0x558] ;  /* 0x0005580001127983 */ /* 0x000ee80000300800 */
[----:B------:R-:W3:Y:S01]  /*46b90*/  LDL.LU R19, [R1+0x55c] ;  /* 0x00055c0001137983 */ /* 0x000ee20000300800 */
[----:B--2---:R-:W-:-:S15]  /*46ba0*/  HMMA.16816.F32 R8, R4, R24, R8 ;  /* 0x000000180408723c */ /* 0x004fde0000001808 */
        /* <DEDUP_REMOVED lines=11> */
[----:B0-----:R-:W4:Y:S01]  /*46c60*/  LDL.LU.64 R12, [R1+0x2798] ;  /* 0x00279800010c7983 */ /* 0x001f220000300a00 */
[----:B-1----:R-:W-:Y:S02]  /*46c70*/  IMAD.MOV.U32 R15, RZ, RZ, R24 ;  /* 0x000000ffff0f7224 */ /* 0x002fe400078e0018 */
[----:B------:R-:W-:-:S02]  /*46c80*/  IMAD.MOV.U32 R14, RZ, RZ, R25 ;  /* 0x000000ffff0e7224 */ /* 0x000fc400078e0019 */
[----:B------:R-:W3:Y:S02]  /*46c90*/  LDL.LU.64 R24, [R1+0x2790] ;  /* 0x0027900001187983 */ /* 0x000ee40000300a00 */
[----:B---3--:R-:W-:-:S15]  /*46ca0*/  HMMA.16816.F32 R16, R4, R24, R16 ;  /* 0x000000180410723c */ /* 0x008fde0000001810 */
[----:B------:R-:W-:-:S04]  /*46cb0*/  NOP ;  /* 0x0000000000007918 */ /* 0x000fc80000000000 */
[----:B------:R0:W-:Y:S04]  /*46cc0*/  STL.64 [R1+0x180], R16 ;  /* 0x0001801001007387 */ /* 0x0001e80000100a00 */
[----:B------:R-:W-:Y:S04]  /*46cd0*/  STL.64 [R1+0x188], R18 ;  /* 0x0001881201007387 */ /* 0x000fe80000100a00 */
[----:B------:R-:W4:Y:S01]  /*46ce0*/  LDL.LU.64 R26, [R1+0x2788] ;  /* 0x00278800011a7983 */ /* 0x000f220000300a00 */
[----:B0-----:R-:W-:Y:S02]  /*46cf0*/  IMAD.MOV.U32 R17, RZ, RZ, R24 ;  /* 0x000000ffff117224 */ /* 0x001fe400078e0018 */
[----:B------:R-:W-:-:S02]  /*46d00*/  IMAD.MOV.U32 R16, RZ, RZ, R25 ;  /* 0x000000ffff107224 */ /* 0x000fc400078e0019 */
[----:B------:R-:W4:Y:S02]  /*46d10*/  LDL.LU.64 R24, [R1+0x2780] ;  /* 0x0027800001187983 */ /* 0x000f240000300a00 */
[----:B----4-:R-:W-:-:S15]  /*46d20*/  HMMA.16816.F32 R24, R4, R12, R24 ;  /* 0x0000000c0418723c */ /* 0x010fde0000001818 */
[----:B------:R-:W-:-:S04]  /*46d30*/  NOP ;  /* 0x0000000000007918 */ /* 0x000fc80000000000 */
[----:B------:R-:W-:Y:S04]  /*46d40*/  STL.64 [R1+0x170], R24 ;  /* 0x0001701801007387 */ /* 0x000fe80000100a00 */
[----:B------:R0:W-:Y:S04]  /*46d50*/  STL.64 [R1+0x178], R26 ;  /* 0x0001781a01007387 */ /* 0x0001e80000100a00 */
[----:B0-----:R-:W3:Y:S04]  /*46d60*/  LDL.LU.64 R26, [R1+0x2778] ;  /* 0x00277800011a7983 */ /* 0x001ee80000300a00 */
[----:B------:R-:W3:Y:S04]  /*46d70*/  LDL.LU.64 R24, [R1+0x2770] ;  /* 0x0027700001187983 */ /* 0x000ee80000300a00 */
        /* <DEDUP_REMOVED lines=9> */
[----:B------:R3:W-:Y:S01]  /*46e10*/  STL.64 [R1+0x2720], R12 ;  /* 0x0027200c01007387 */ /* 0x0007e20000100a00 */
[----:B------:R-:W-:Y:S01]  /*46e20*/  IMAD.MOV.U32 R22, RZ, RZ, R3 ;  /* 0x000000ffff167224 */ /* 0x000fe200078e0003 */
[----:B---3--:R-:W-:Y:S01]  /*46e30*/  HMMA.16816.F32 R12, R4, R20, R24 ;  /* 0x00000014040c723c */ /* 0x008fe20000001818 */
[----:B--2---:R-:W-:Y:S02]  /*46e40*/  IMAD.MOV.U32 R25, RZ, RZ, R8 ;  /* 0x000000ffff197224 */ /* 0x004fe400078e0008 */
[----:B------:R-:W-:-:S15]  /*46e50*/  IMAD.MOV.U32 R24, RZ, RZ, R9 ;  /* 0x000000ffff187224 */ /* 0x000fde00078e0009 */
[----:B------:R-:W-:Y:S01]  /*46e60*/  NOP ;  /* 0x0000000000007918 */ /* 0x000fe20000000000 */
[----:B------:R0:W-:Y:S04]  /*46e70*/  STL.64 [R1+0x160], R12 ;  /* 0x0001600c01007387 */ /* 0x0001e80000100a00 */
[----:B------:R1:W-:Y:S04]  /*46e80*/  STL.64 [R1+0x168], R14 ;  /* 0x0001680e01007387 */ /* 0x0003e80000100a00 */
[----:B------:R-:W2:Y:S04]  /*46e90*/  LDL.LU R16, [R1+0x150] ;  /* 0x0001500001107983 */ /* 0x000ea80000300800 */
[----:B------:R-:W2:Y:S04]  /*46ea0*/  LDL.LU R17, [R1+0x154] ;  /* 0x0001540001117983 */ /* 0x000ea80000300800 */
[----:B------:R-:W2:Y:S04]  /*46eb0*/  LDL.LU R18, [R1+0x158] ;  /* 0x0001580001127983 */ /* 0x000ea80000300800 */
[----:B------:R-:W2:Y:S04]  /*46ec0*/  LDL.LU R19, [R1+0x15c] ;  /* 0x00015c0001137983 */ /* 0x000ea80000300800 */
[----:B0-----:R-:W3:Y:S04]  /*46ed0*/  LDL.LU R12, [R1+0x490] ;  /* 0x00049000010c7983 */ /* 0x001ee80000300800 */
[----:B------:R-:W3:Y:S04]  /*46ee0*/  LDL.LU R13, [R1+0x494] ;  /* 0x00049400010d7983 */ /* 0x000ee80000300800 */
[----:B-1----:R-:W3:Y:S04]  /*46ef0*/  LDL.LU R14, [R1+0x498] ;  /* 0x00049800010e7983 */ /* 0x002ee80000300800 */
[----:B------:R-:W3:Y:S04]  /*46f00*/  LDL.LU R15, [R1+0x49c] ;  /* 0x00049c00010f7983 */ /* 0x000ee80000300800 */
        /* <DEDUP_REMOVED lines=9> */
[----:B------:R-:W2:Y:S04]  /*46fa0*/  LDL.LU R3, [R1+0x2764] ;  /* 0x0027640001037983 */ /* 0x000ea80000300800 */
[----:B------:R-:W2:Y:S04]  /*46fb0*/  LDL.LU R23, [R1+0xac] ;  /* 0x0000ac0001177983 */ /* 0x000ea80000300800 */
[----:B--2---:R-:W-:Y:S04]  /*46fc0*/  STL.64 [R1+0x26e8], R22 ;  /* 0x0026e81601007387 */ /* 0x004fe80000100a00 */
[----:B------:R0:W-:Y:S04]  /*46fd0*/  STL.64 [R1+0x26e0], R20 ;  /* 0x0026e01401007387 */ /* 0x0001e80000100a00 */
[----:B0-----:R-:W2:Y:S01]  /*46fe0*/  LDL.LU R20, [R1+0xb0] ;  /* 0x0000b00001147983 */ /* 0x001ea20000300800 */
[----:B------:R-:W-:-:S02]  /*46ff0*/  IMAD.MOV.U32 R22, RZ, RZ, R2 ;  /* 0x000000ffff167224 */ /* 0x000fc400078e0002 */
[----:B------:R-:W-:Y:S02]  /*47000*/  IMAD.MOV.U32 R23, RZ, RZ, R3 ;  /* 0x000000ffff177224 */ /* 0x000fe400078e0003 */
[----:B------:R-:W-:Y:S02]  /*47010*/  IMAD.MOV.U32 R21, RZ, RZ, R0 ;  /* 0x000000ffff157224 */ /* 0x000fe400078e0000 */
[----:B------:R-:W3:Y:S04]  /*47020*/  LDL.LU R0, [R1+0x2760] ;  /* 0x0027600001007983 */ /* 0x000ee80000300800 */
[----:B------:R-:W3:Y:S04]  /*47030*/  LDL.LU R2, [R1+0x275c] ;  /* 0x00275c0001027983 */ /* 0x000ee80000300800 */
[----:B------:R-:W3:Y:S04]  /*47040*/  LDL.LU R3, [R1+0x2758] ;  /* 0x0027580001037983 */ /* 0x000ee80000300800 */
[----:B------:R-:W-:Y:S01]  /*47050*/  STL.64 [R1+0x2700], R22 ;  /* 0x0027001601007387 */ /* 0x000fe20000100a00 */
[----:B------:R-:W-:Y:S03]  /*47060*/  HMMA.16816.F32 R24, R4, R24, R16 ;  /* 0x000000180418723c */ /* 0x000fe60000001810 */
[----:B--2---:R0:W-:Y:S04]  /*47070*/  STL.64 [R1+0x26f8], R20 ;  /* 0x0026f81401007387 */ /* 0x0041e80000100a00 */
[----:B0-----:R-:W2:Y:S04]  /*47080*/  LDL.LU R20, [R1+0xc0] ;  /* 0x0000c00001147983 */ /* 0x001ea80000300800 */
[----:B------:R-:W2:Y:S04]  /*47090*/  LDL.LU R21, [R1+0xc4] ;  /* 0x0000c40001157983 */ /* 0x000ea80000300800 */
[----:B------:R-:W2:Y:S04]  /*470a0*/  LDL.LU R22, [R1+0xc8] ;  /* 0x0000c80001167983 */ /* 0x000ea80000300800 */
[----:B------:R-:W2:Y:S04]  /*470b0*/  LDL.LU R23, [R1+0xcc] ;  /* 0x0000cc0001177983 */ /* 0x000ea80000300800 */
[----:B--2---:R-:W-:Y:S04]  /*470c0*/  STL.64 [R1+0x2718], R22 ;  /* 0x0027181601007387 */ /* 0x004fe80000100a00 */
[----:B------:R0:W-:Y:S04]  /*470d0*/  STL.64 [R1+0x2710], R20 ;  /* 0x0027101401007387 */ /* 0x0001e80000100a00 */
[----:B0-----:R-:W2:Y:S04]  /*470e0*/  LDL.LU R20, [R1+0x480] ;  /* 0x0004800001147983 */ /* 0x001ea80000300800 */
[----:B------:R-:W2:Y:S01]  /*470f0*/  LDL.LU.64 R18, [R1+0x2750] ;  /* 0x0027500001127983 */ /* 0x000ea20000300a00 */
[----:B---3--:R-:W-:-:S02]  /*47100*/  IMAD.MOV.U32 R22, RZ, RZ, R2 ;  /* 0x000000ffff167224 */ /* 0x008fc400078e0002 */
[----:B------:R-:W-:Y:S01]  /*47110*/  IMAD.MOV.U32 R23, RZ, RZ, R0 ;  /* 0x000000ffff177224 */ /* 0x000fe200078e0000 */
[----:B------:R-:W3:Y:S01]  /*47120*/  LDL.LU.64 R16, [R1+0x2748] ;  /* 0x0027480001107983 */ /* 0x000ee20000300a00 */
[----:B------:R-:W-:Y:S02]  /*47130*/  IMAD.MOV.U32 R21, RZ, RZ, R3 ;  /* 0x000000ffff157224 */ /* 0x000fe400078e0003 */
[----:B------:R-:W-:Y:S01]  /*47140*/  IMAD.MOV.U32 R2, RZ, RZ, R26 ;  /* 0x000000ffff027224 */ /* 0x000fe200078e001a */
[----:B------:R0:W-:Y:S01]  /*47150*/  STL [R1+0x150], R24 ;  /* 0x0001501801007387 */ /* 0x0001e20000100800 */
[----:B------:R-:W-:Y:S02]  /*47160*/  IMAD.MOV.U32 R0, RZ, RZ, R27 ;  /* 0x000000ffff007224 */ /* 0x000fe400078e001b */
[----:B------:R-:W-:Y:S01]  /*47170*/  IMAD.MOV.U32 R3, RZ, RZ, R25 ;  /* 0x000000ffff037224 */ /* 0x000fe200078e0019 */
[----:B------:R-:W2:Y:S04]  /*47180*/  LDL.LU.64 R26, [R1+0x2740] ;  /* 0x00274000011a7983 */ /* 0x000ea80000300a00 */
[----:B0-----:R-:W4:Y:S04]  /*47190*/  LDL.LU.64 R24, [R1+0x2738] ;  /* 0x0027380001187983 */ /* 0x001f280000300a00 */
[----:B------:R-:W-:Y:S04]  /*471a0*/  STL [R1+0x2530], R0 ;  /* 0x0025300001007387 */ /* 0x000fe80000100800 */
[----:B------:R-:W-:Y:S04]  /*471b0*/  STL [R1+0x252c], R2 ;  /* 0x00252c0201007387 */ /* 0x000fe80000100800 */
[----:B------:R-:W-:Y:S01]  /*471c0*/  STL [R1+0x2528], R3 ;  /* 0x0025280301007387 */ /* 0x000fe20000100800 */
[----:B----4-:R-:W-:Y:S03]  /*471d0*/  HMMA.16816.F32 R4, R4, R24, R8 ;  /* 0x000000180404723c */ /* 0x010fe60000001808 */
[----:B------:R-:W3:Y:S04]  /*471e0*/  LDL.LU.64 R10, [R1+0x2730] ;  /* 0x00273000010a7983 */ /* 0x000ee80000300a00 */
[----:B------:R-:W3:-:S12]  /*471f0*/  LDL.LU.64 R8, [R1+0x2728] ;  /* 0x0027280001087983 */ /* 0x000ed80000300a00 */
[----:B------:R0:W-:Y:S04]  /*47200*/  STL.64 [R1+0xf0], R4 ;  /* 0x0000f00401007387 */ /* 0x0001e80000100a00 */
[----:B------:R1:W-:Y:S04]  /*47210*/  STL.64 [R1+0xf8], R6 ;  /* 0x0000f80601007387 */ /* 0x0003e80000100a00 */
[----:B0-----:R-:W4:Y:S04]  /*47220*/  LDL.LU.64 R4, [R1] ;  /* 0x0000000001047983 */ /* 0x001f280000300a00 */
[----:B-1----:R-:W2:Y:S01]  /*47230*/  LDL.64 R6, [R1+0x8] ;  /* 0x0000080001067983 */ /* 0x002ea20000100a00 */
[----:B---3--:R-:W-:-:S15]  /*47240*/  HMMA.16816.F32 R12, R8, R16, R12 ;  /* 0x00000010080c723c */ /* 0x008fde000000180c */
[----:B------:R-:W-:-:S04]  /*47250*/  NOP ;  /* 0x0000000000007918 */ /* 0x000fc80000000000 */
        /* <DEDUP_REMOVED lines=29> */
[----:B------:R-:W4:Y:S04]  /*47430*/  LDL.LU.64 R14, [R1+0x26b8] ;  /* 0x0026b800010e7983 */ /* 0x000f280000300a00 */
[----:B------:R-:W4:-:S13]  /*47440*/  LDL.LU.64 R12, [R1+0x26b0] ;  /* 0x0026b000010c7983 */ /* 0x000f1a0000300a00 */
[----:B------:R0:W-:Y:S04]  /*47450*/  STL.64 [R1+0x90], R20 ;  /* 0x0000901401007387 */ /* 0x0001e80000100a00 */
[----:B------:R1:W-:Y:S04]  /*47460*/  STL.64 [R1+0x98], R22 ;  /* 0x0000981601007387 */ /* 0x0003e80000100a00 */
[----:B0-----:R-:W2:Y:S04]  /*47470*/  LDL.LU R20, [R1+0x200] ;  /* 0x0002000001147983 */ /* 0x001ea80000300800 */
[----:B------:R-:W2:Y:S04]  /*47480*/  LDL.LU R21, [R1+0x204] ;  /* 0x0002040001157983 */ /* 0x000ea80000300800 */
[----:B-1----:R-:W3:Y:S04]  /*47490*/  LDL.LU R22, [R1+0x208] ;  /* 0x0002080001167983 */ /* 0x002ee80000300800 */
[----:B------:R-:W3:Y:S01]  /*474a0*/  LDL.LU R23, [R1+0x20c] ;  /* 0x00020c0001177983 */ /* 0x000ee20000300800 */
[----:B----4-:R-:W-:Y:S03]  /*474b0*/  HMMA.16816.F32 R12, R8, R4, R12 ;  /* 0x00000004080c723c */ /* 0x010fe6000000180c */
[----:B---3--:R-:W-:Y:S04]  /*474c0*/  STL.64 [R1+0x25c8], R22 ;  /* 0x0025c81601007387 */ /* 0x008fe80000100a00 */
[----:B--2---:R-:W-:Y:S04]  /*474d0*/  STL.64 [R1+0x25c0], R20 ;  /* 0x0025c01401007387 */ /* 0x004fe80000100a00 */
[----:B------:R0:W-:Y:S04]  /*474e0*/  STL.64 [R1+0x2630], R6 ;  /* 0x0026300601007387 */ /* 0x0001e80000100a00 */
[----:B------:R-:W2:Y:S04]  /*474f0*/  LDL.LU R4, [R1+0x300] ;  /* 0x0003000001047983 */ /* 0x000ea80000300800 */
[----:B------:R1:W-:Y:S04]  /*47500*/  STL.64 [R1+0x80], R12 ;  /* 0x0000800c01007387 */ /* 0x0003e80000100a00 */
[----:B------:R3:W-:Y:S04]  /*47510*/  STL.64 [R1+0x88], R14 ;  /* 0x0000880e01007387 */ /* 0x0007e80000100a00 */
[----:B------:R-:W2:Y:S04]  /*47520*/  LDL.LU R5, [R1+0x304] ;  /* 0x0003040001057983 */ /* 0x000ea80000300800 */
[----:B0-----:R-:W4:Y:S04]  /*47530*/  LDL.LU R6, [R1+0x308] ;  /* 0x0003080001067983 */ /* 0x001f280000300800 */
[----:B------:R-:W4:Y:S04]  /*47540*/  LDL.LU R7, [R1+0x30c] ;  /* 0x00030c0001077983 */ /* 0x000f280000300800 */
[----:B-1----:R-:W2:Y:S04]  /*47550*/  LDL.LU R12, [R1+0x70] ;  /* 0x00007000010c7983 */ /* 0x002ea80000300800 */
[----:B------:R-:W2:Y:S04]  /*47560*/  LDL.LU R13, [R1+0x74] ;  /* 0x00007400010d7983 */ /* 0x000ea80000300800 */
[----:B---3--:R-:W3:Y:S04]  /*47570*/  LDL.LU R14, [R1+0x78] ;  /* 0x00007800010e7983 */ /* 0x008ee80000300800 */
[----:B------:R-:W3:Y:S04]  /*47580*/  LDL.LU R15, [R1+0x7c] ;  /* 0x00007c00010f7983 */ /* 0x000ee80000300800 */
[----:B----4-:R0:W-:Y:S04]  /*47590*/  STL.64 [R1+0x2640], R6 ;  /* 0x0026400601007387 */ /* 0x0101e80000100a00 */
[----:B--2---:R-:W-:Y:S04]  /*475a0*/  STL.64 [R1+0x2638], R4 ;  /* 0x0026380401007387 */ /* 0x004fe80000100a00 */
[----:B0-----:R-:W2:Y:S04]  /*475b0*/  LDL R6, [R1+0x28] ;  /* 0x0000280001067983 */ /* 0x001ea80000100800 */
[----:B------:R-:W2:Y:S04]  /*475c0*/  LDL R7, [R1+0x2c] ;  /* 0x00002c0001077983 */ /* 0x000ea80000100800 */
[----:B--2---:R0:W-:Y:S04]  /*475d0*/  STL.64 [R1+0x2650], R6 ;  /* 0x0026500601007387 */ /* 0x0041e80000100a00 */
[----:B0-----:R-:W2:Y:S04]  /*475e0*/  LDL.64 R6, [R1+0x38] ;  /* 0x0000380001067983 */ /* 0x001ea80000100a00 */
[----:B--2---:R0:W-:Y:S04]  /*475f0*/  STL.64 [R1+0x2668], R6 ;  /* 0x0026680601007387 */ /* 0x0041e80000100a00 */
[----:B------:R-:W2:Y:S04]  /*47600*/  LDL.LU R4, [R1+0x330] ;  /* 0x0003300001047983 */ /* 0x000ea80000300800 */
[----:B------:R-:W2:Y:S04]  /*47610*/  LDL.LU R5, [R1+0x334] ;  /* 0x0003340001057983 */ /* 0x000ea80000300800 */
[----:B0-----:R-:W4:Y:S04]  /*47620*/  LDL.LU R6, [R1+0x338] ;  /* 0x0003380001067983 */ /* 0x001f280000300800 */
[----:B------:R-:W4:Y:S04]  /*47630*/  LDL.LU R7, [R1+0x33c] ;  /* 0x00033c0001077983 */ /* 0x000f280000300800 */
[----:B----4-:R0:W-:Y:S04]  /*47640*/  STL.64 [R1+0x2678], R6 ;  /* 0x0026780601007387 */ /* 0x0101e80000100a00 */
[----:B--2---:R1:W-:Y:S04]  /*47650*/  STL.64 [R1+0x2670], R4 ;  /* 0x0026700401007387 */ /* 0x0043e80000100a00 */
[----:B0-----:R-:W2:Y:S01]  /*47660*/  LDL.64 R6, [R1+0x58] ;  /* 0x0000580001067983 */ /* 0x001ea20000100a00 */
[----:B------:R-:W-:-:S03]  /*47670*/  IMAD.MOV.U32 R22, RZ, RZ, R26 ;  /* 0x000000ffff167224 */ /* 0x000fc600078e001a */
[----:B--2---:R0:W-:Y:S04]  /*47680*/  STL.64 [R1+0x2688], R6 ;  /* 0x0026880601007387 */ /* 0x0041e80000100a00 */
[----:B-1----:R-:W2:Y:S04]  /*47690*/  LDL.LU R4, [R1+0x350] ;  /* 0x0003500001047983 */ /* 0x002ea80000300800 */
[----:B------:R-:W2:Y:S04]  /*476a0*/  LDL.LU R5, [R1+0x354] ;  /* 0x0003540001057983 */ /* 0x000ea80000300800 */
[----:B0-----:R-:W2:Y:S04]  /*476b0*/  LDL.LU R6, [R1+0x358] ;  /* 0x0003580001067983 */ /* 0x001ea80000300800 */
[----:B------:R-:W2:Y:S04]  /*476c0*/  LDL.LU R7, [R1+0x35c] ;  /* 0x00035c0001077983 */ /* 0x000ea80000300800 */
[----:B------:R-:W4:Y:S01]  /*476d0*/  LDL.LU R20, [R1+0x210] ;  /* 0x0002100001147983 */ /* 0x000f220000300800 */
[----:B------:R-:W-:-:S02]  /*476e0*/  IMAD.MOV.U32 R23, RZ, RZ, R28 ;  /* 0x000000ffff177224 */ /* 0x000fc400078e001c */
[----:B------:R-:W-:Y:S02]  /*476f0*/  IMAD.MOV.U32 R21, RZ, RZ, R27 ;  /* 0x000000ffff157224 */ /* 0x000fe400078e001b */
[----:B------:R-:W2:Y:S04]  /*47700*/  LDL.LU R27, [R1+0x26a8] ;  /* 0x0026a800011b7983 */ /* 0x000ea80000300800 */
[----:B------:R-:W2:Y:S04]  /*47710*/  LDL.LU R26, [R1+0x26a4] ;  /* 0x0026a400011a7983 */ /* 0x000ea80000300800 */
[----:B------:R-:W2:Y:S04]  /*47720*/  LDL.LU R28, [R1+0x26a0] ;  /* 0x0026a000011c7983 */ /* 0x000ea80000300800 */
[----:B------:R0:W-:Y:S01]  /*47730*/  STL.64 [R1+0x25d8], R22 ;  /* 0x0025d81601007387 */ /* 0x0001e20000100a00 */
[----:B---3--:R-:W-:Y:S03]  /*47740*/  HMMA.16816.F32 R8, R8, R24, R12 ;  /* 0x000000180808723c */ /* 0x008fe6000000180c */
[----:B----4-:R1:W-:Y:S04]  /*47750*/  STL.64 [R1+0x25d0], R20 ;  /* 0x0025d01401007387 */ /* 0x0103e80000100a00 */
[----:B0-----:R-:W3:Y:S04]  /*47760*/  LDL.64 R22, [R1+0x48] ;  /* 0x0000480001167983 */ /* 0x001ee80000100a00 */
[----:B---3--:R0:W-:Y:S04]  /*47770*/  STL.64 [R1+0x2680], R22 ;  /* 0x0026801601007387 */ /* 0x0081e80000100a00 */
[----:B-1----:R-:W3:Y:S04]  /*47780*/  LDL.LU R20, [R1+0x340] ;  /* 0x0003400001147983 */ /* 0x002ee80000300800 */
[----:B------:R-:W3:Y:S04]  /*47790*/  LDL.LU R21, [R1+0x344] ;  /* 0x0003440001157983 */ /* 0x000ee80000300800 */
[----:B0-----:R-:W3:Y:S04]  /*477a0*/  LDL.LU R22, [R1+0x348] ;  /* 0x0003480001167983 */ /* 0x001ee80000300800 */
[----:B------:R-:W3:Y:S04]  /*477b0*/  LDL.LU R23, [R1+0x34c] ;  /* 0x00034c0001177983 */ /* 0x000ee80000300800 */
[----:B------:R-:W4:Y:S04]  /*477c0*/  LDL.LU.64 R14, [R1+0x2698] ;  /* 0x00269800010e7983 */ /* 0x000f280000300a00 */
[----:B------:R-:W4:Y:S04]  /*477d0*/  LDL.LU.64 R12, [R1+0x2690] ;  /* 0x00269000010c7983 */ /* 0x000f280000300a00 */
[----:B--2---:R0:W-:Y:S04]  /*477e0*/  STL.64 [R1+0x2648], R26 ;  /* 0x0026481a01007387 */ /* 0x0041e80000100a00 */
[----:B------:R-:W2:Y:S04]  /*477f0*/  LDL.LU R24, [R1+0x310] ;  /* 0x0003100001187983 */ /* 0x000ea80000300800 */
[----:B------:R-:W-:Y:S04]  /*47800*/  STL.64 [R1+0x70], R8 ;  /* 0x0000700801007387 */ /* 0x000fe80000100a00 */
[----:B------:R-:W-:Y:S04]  /*47810*/  STL.64 [R1+0x78], R10 ;  /* 0x0000780a01007387 */ /* 0x000fe80000100a00 */
[----:B------:R-:W2:Y:S04]  /*47820*/  LDL.LU R25, [R1+0x314] ;  /* 0x0003140001197983 */ /* 0x000ea80000300800 */
[----:B0-----:R-:W2:Y:S04]  /*47830*/  LDL.LU R26, [R1+0x318] ;  /* 0x00031800011a7983 */ /* 0x001ea80000300800 */
[----:B------:R-:W2:Y:S01]  /*47840*/  LDL.LU R27, [R1+0x31c] ;  /* 0x00031c00011b7983 */ /* 0x000ea20000300800 */
[----:B----4-:R-:W-:Y:S03]  /*47850*/  HMMA.16816.F32 R16, R12, R18, R4 ;  /* 0x000000120c10723c */ /* 0x010fe60000001804 */
[----:B--2---:R-:W-:Y:S04]  /*47860*/  STL.64 [R1+0x2660], R26 ;  /* 0x0026601a01007387 */ /* 0x004fe80000100a00 */
[----:B------:R0:W-:Y:S04]  /*47870*/  STL.64 [R1+0x2658], R24 ;  /* 0x0026581801007387 */ /* 0x0001e80000100a00 */
[----:B0-----:R-:W2:Y:S04]  /*47880*/  LDL.LU R24, [R1+0x320] ;  /* 0x0003200001187983 */ /* 0x001ea80000300800 */
[----:B------:R-:W2:Y:S04]  /*47890*/  LDL.LU R25, [R1+0x324] ;  /* 0x0003240001197983 */ /* 0x000ea80000300800 */
[----:B------:R-:W2:Y:S04]  /*478a0*/  LDL.LU R26, [R1+0x328] ;  /* 0x00032800011a7983 */ /* 0x000ea80000300800 */
[----:B------:R-:W4:Y:S04]  /*478b0*/  LDL.64 R10, [R1+0x18] ;  /* 0x00001800010a7983 */ /* 0x000f280000100a00 */
[----:B------:R-:W3:Y:S01]  /*478c0*/  LDL.LU.64 R6, [R1+0x2688] ;  /* 0x0026880001067983 */ /* 0x000ee20000300a00 */
[----:B------:R-:W-:-:S03]  /*478d0*/  IMAD.MOV.U32 R27, RZ, RZ, R28 ;  /* 0x000000ffff1b7224 */ /* 0x000fc600078e001c */
[----:B------:R0:W-:Y:S04]  /*478e0*/  STL.64 [R1+0x730], R16 ;  /* 0x0007301001007387 */ /* 0x0001e80000100a00 */
[----:B------:R1:W-:Y:S01]  /*478f0*/  STL.64 [R1+0x738], R18 ;  /* 0x0007381201007387 */ /* 0x0003e20000100a00 */
[----:B------:R-:W-:-:S03]  /*47900*/  IMAD.MOV.U32 R28, RZ, RZ, R16 ;  /* 0x000000ffff1c7224 */ /* 0x000fc600078e0010 */
[----:B0-----:R-:W2:Y:S04]  /*47910*/  LDL.LU R16, [R1+0x2f0] ;  /* 0x0002f00001107983 */ /* 0x001ea80000300800 */
[----:B------:R-:W2:Y:S04]  /*47920*/  LDL.LU R17, [R1+0x2f4] ;  /* 0x0002f40001117983 */ /* 0x000ea80000300800 */
[----:B-1----:R-:W2:Y:S04]  /*47930*/  LDL.LU R18, [R1+0x2f8] ;  /* 0x0002f80001127983 */ /* 0x002ea80000300800 */
        /* <DEDUP_REMOVED lines=15> */
[----:B0-----:R-:W2:Y:S04]  /*47a30*/  LDL.LU.64 R6, [R1+0x2668] ;  /* 0x0026680001067983 */ /* 0x001ea80000300a00 */
[----:B------:R0:W-:Y:S02]  /*47a40*/  STL.64 [R1+0x25e8], R22 ;  /* 0x0025e81601007387 */ /* 0x0001e40000100a00 */
[----:B0-----:R-:W-:-:S02]  /*47a50*/  IMAD.MOV.U32 R22, RZ, RZ, R2 ;  /* 0x000000ffff167224 */ /* 0x001fc400078e0002 */
[----:B------:R-:W-:-:S05]  /*47a60*/  IMAD.MOV.U32 R23, RZ, RZ, R0 ;  /* 0x000000ffff177224 */ /* 0x000fca00078e0000 */
[----:B------:R0:W-:Y:S04]  /*47a70*/  STL.64 [R1+0x2600], R22 ;  /* 0x0026001601007387 */ /* 0x0001e80000100a00 */
[----:B------:R-:W3:Y:S04]  /*47a80*/  LDL.LU R20, [R1+0x240] ;  /* 0x0002400001147983 */ /* 0x000ee80000300800 */
[----:B------:R-:W3:Y:S04]  /*47a90*/  LDL.LU R21, [R1+0x244] ;  /* 0x0002440001157983 */ /* 0x000ee80000300800 */
[----:B0-----:R-:W3:Y:S04]  /*47aa0*/  LDL.LU R22, [R1+0x248] ;  /* 0x0002480001167983 */ /* 0x001ee80000300800 */
        /* <DEDUP_REMOVED lines=11> */
[----:B------:R-:W2:-:S15]  /*47b60*/  LDL.LU.64 R26, [R1+0x2648] ;  /* 0x00264800011a7983 */ /* 0x000e9e0000300a00 */
[----:B------:R-:W-:Y:S02]  /*47b70*/  NOP ;  /* 0x0000000000007918 */ /* 0x000fe40000000000 */
        /* <DEDUP_REMOVED lines=8> */
[----:B0-----:R-:W4:Y:S04]  /*47c00*/  LDL.LU.64 R6, [R1+0x2630] ;  /* 0x0026300001067983 */ /* 0x001f280000300a00 */
        /* <DEDUP_REMOVED lines=8> */
[----:B------:R-:W2:Y:S01]  /*47c90*/  LDL.LU R9, [R1+0x234] ;  /* 0x0002340001097983 */ /* 0x000ea20000300800 */
[----:B----4-:R-:W-:Y:S01]  /*47ca0*/  HMMA.16816.F32 R16, R12, R6, R16 ;  /* 0x000000060c10723c */ /* 0x010fe20000001810 */
[----:B------:R-:W-:-:S02]  /*47cb0*/  IMAD.MOV.U32 R10, RZ, RZ, R26 ;  /* 0x000000ffff0a7224 */ /* 0x000fc400078e001a */
[----:B------:R-:W-:Y:S01]  /*47cc0*/  IMAD.MOV.U32 R11, RZ, RZ, R27 ;  /* 0x000000ffff0b7224 */ /* 0x000fe200078e001b */
[----:B------:R-:W4:Y:S04]  /*47cd0*/  LDL.LU R26, [R1+0x262c] ;  /* 0x00262c00011a7983 */ /* 0x000f280000300800 */
[----:B------:R-:W4:Y:S04]  /*47ce0*/  LDL.LU R27, [R1+0x2628] ;  /* 0x00262800011b7983 */ /* 0x000f280000300800 */
[----:B------:R0:W-:Y:S04]  /*47cf0*/  STL.64 [R1+0x2610], R10 ;  /* 0x0026100a01007387 */ /* 0x0001e80000100a00 */
[----:B--2---:R-:W-:Y:S04]  /*47d00*/  STL.64 [R1+0x2608], R8 ;  /* 0x0026080801007387 */ /* 0x004fe80000100a00 */
[----:B0-----:R-:W3:Y:S04]  /*47d10*/  LDL.64 R10, [R1+0x68] ;  /* 0x00006800010a7983 */ /* 0x001ee80000100a00 */
[----:B------:R-:W-:Y:S04]  /*47d20*/  STL.64 [R1+0x360], R16 ;  /* 0x0003601001007387 */ /* 0x000fe80000100a00 */
[----:B------:R0:W-:Y:S04]  /*47d30*/  STL.64 [R1+0x368], R18 ;  /* 0x0003681201007387 */ /* 0x0001e80000100a00 */
[----:B0-----:R-:W3:Y:S04]  /*47d40*/  LDL.LU.64 R18, [R1+0x2620] ;  /* 0x0026200001127983 */ /* 0x001ee80000300a00 */
[----:B------:R-:W3:Y:S04]  /*47d50*/  LDL.LU.64 R16, [R1+0x2618] ;  /* 0x0026180001107983 */ /* 0x000ee80000300a00 */
[----:B------:R0:W-:Y:S04]  /*47d60*/  STL.64 [R1+0x25b8], R6 ;  /* 0x0025b80601007387 */ /* 0x0001e80000100a00 */
[----:B------:R-:W4:Y:S04]  /*47d70*/  LDL.LU R4, [R1+0x250] ;  /* 0x0002500001047983 */ /* 0x000f280000300800 */
[----:B------:R-:W4:Y:S04]  /*47d80*/  LDL.LU R5, [R1+0x254] ;  /* 0x0002540001057983 */ /* 0x000f280000300800 */
[----:B0-----:R-:W4:Y:S04]  /*47d90*/  LDL.LU R6, [R1+0x258] ;  /* 0x0002580001067983 */ /* 0x001f280000300800 */
[----:B------:R-:W4:Y:S01]  /*47da0*/  LDL.LU R7, [R1+0x25c] ;  /* 0x00025c0001077983 */ /* 0x000f220000300800 */
[----:B---3--:R-:W-:Y:S08]  /*47db0*/  HMMA.16816.F32 R20, R16, R10, R20 ;  /* 0x0000000a1014723c */ /* 0x008ff00000001814 */
[----:B----4-:R-:W-:Y:S01]  /*47dc0*/  HMMA.16816.F32 R12, R12, R26, R4 ;  /* 0x0000001a0c0c723c */ /* 0x010fe20000001804 */
[----:B------:R-:W2:-:S15]  /*47dd0*/  LDL.LU R4, [R1+0x1f0] ;  /* 0x0001f00001047983 */ /* 0x000e9e0000300800 */
[----:B------:R-:W-:-:S03]  /*47de0*/  NOP ;  /* 0x0000000000007918 */ /* 0x000fc60000000000 */
[----:B------:R-:W-:Y:S04]  /*47df0*/  STL.64 [R1+0x340], R12 ;  /* 0x0003400c01007387 */ /* 0x000fe80000100a00 */
[----:B------:R0:W-:Y:S04]  /*47e00*/  STL.64 [R1+0x348], R14 ;  /* 0x0003480e01007387 */ /* 0x0001e80000100a00 */
[----:B------:R-:W2:Y:S04]  /*47e10*/  LDL.LU R5, [R1+0x1f4] ;  /* 0x0001f40001057983 */ /* 0x000ea80000300800 */
[----:B------:R-:W2:Y:S04]  /*47e20*/  LDL.LU R6, [R1+0x1f8] ;  /* 0x0001f80001067983 */ /* 0x000ea80000300800 */
[----:B------:R1:W-:Y:S04]  /*47e30*/  STL.64 [R1+0x25b0], R26 ;  /* 0x0025b01a01007387 */ /* 0x0003e80000100a00 */
[----:B0-----:R-:W3:Y:S01]  /*47e40*/  LDL.64 R14, [R1+0x28] ;  /* 0x00002800010e7983 */ /* 0x001ee20000100a00 */
[----:B-1----:R-:W-:-:S02]  /*47e50*/  IMAD.MOV.U32 R26, RZ, RZ, R2 ;  /* 0x000000ffff1a7224 */ /* 0x002fc400078e0002 */
[----:B------:R-:W-:Y:S02]  /*47e60*/  IMAD.MOV.U32 R27, RZ, RZ, R0 ;  /* 0x000000ffff1b7224 */ /* 0x000fe400078e0000 */
[----:B------:R-:W-:Y:S02]  /*47e70*/  IMAD.MOV.U32 R2, RZ, RZ, R10 ;  /* 0x000000ffff027224 */ /* 0x000fe400078e000a */
[----:B------:R-:W-:Y:S02]  /*47e80*/  IMAD.MOV.U32 R0, RZ, RZ, R11 ;  /* 0x000000ffff007224 */ /* 0x000fe400078e000b */
[----:B------:R-:W4:Y:S04]  /*47e90*/  LDL.LU.64 R10, [R1+0x2610] ;  /* 0x00261000010a7983 */ /* 0x000f280000300a00 */
[----:B------:R-:W4:Y:S04]  /*47ea0*/  LDL.LU.64 R8, [R1+0x2608] ;  /* 0x0026080001087983 */ /* 0x000f280000300a00 */
[----:B------:R-:W-:Y:S04]  /*47eb0*/  STL.64 [R1+0x7b0], R20 ;  /* 0x0007b01401007387 */ /* 0x000fe80000100a00 */
[----:B------:R0:W-:Y:S04]  /*47ec0*/  STL.64 [R1+0x7b8], R22 ;  /* 0x0007b81601007387 */ /* 0x0001e80000100a00 */
[----:B0-----:R-:W4:Y:S01]  /*47ed0*/  LDL.LU.64 R22, [R1+0x2600] ;  /* 0x0026000001167983 */ /* 0x001f220000300a00 */
[----:B------:R-:W-:-:S02]  /*47ee0*/  IMAD.MOV.U32 R7, RZ, RZ, R29 ;  /* 0x000000ffff077224 */ /* 0x000fc400078e001d */
[----:B------:R-:W-:-:S05]  /*47ef0*/  IMAD.MOV.U32 R29, RZ, RZ, R20 ;  /* 0x000000ffff1d7224 */ /* 0x000fca00078e0014 */
[----:B------:R-:W-:Y:S01]  /*47f00*/  STL [R1+0x1ff8], R29 ;  /* 0x001ff81d01007387 */ /* 0x000fe20000100800 */
[----:B----4-:R-:W-:Y:S03]  /*47f10*/  HMMA.16816.F32 R20, R16, R22, R8 ;  /* 0x000000161014723c */ /* 0x010fe60000001808 */
[----:B------:R-:W4:Y:S04]  /*47f20*/  LDL.LU.64 R10, [R1+0x25f8] ;  /* 0x0025f800010a7983 */ /* 0x000f280000300a00 */
[----:B------:R-:W4:-:S12]  /*47f30*/  LDL.LU.64 R8, [R1+0x25f0] ;  /* 0x0025f00001087983 */ /* 0x000f180000300a00 */
[----:B------:R-:W-:Y:S04]  /*47f40*/  STL.64 [R1+0x760], R20 ;  /* 0x0007601401007387 */ /* 0x000fe80000100a00 */
[----:B------:R0:W-:Y:S04]  /*47f50*/  STL.64 [R1+0x768], R22 ;  /* 0x0007681601007387 */ /* 0x0001e80000100a00 */
[----:B0-----:R-:W4:Y:S02]  /*47f60*/  LDL.LU.64 R22, [R1+0x25e8] ;  /* 0x0025e80001167983 */ /* 0x001f240000300a00 */
[----:B----4-:R-:W-:Y:S01]  /*47f70*/  HMMA.16816.F32 R8, R16, R22, R8 ;  /* 0x000000161008723c */ /* 0x010fe20000001808 */
[----:B------:R-:W-:-:S15]  /*47f80*/  IMAD.MOV.U32 R3, RZ, RZ, R23 ;  /* 0x000000ffff037224 */ /* 0x000fde00078e0017 */
[----:B------:R-:W-:-:S03]  /*47f90*/  NOP ;  /* 0x0000000000007918 */ /* 0x000fc60000000000 */
[----:B------:R0:W-:Y:S04]  /*47fa0*/  STL.64 [R1+0x6e0], R8 ;  /* 0x0006e00801007387 */ /* 0x0001e80000100a00 */
[----:B------:R1:W-:Y:S01]  /*47fb0*/  STL.64 [R1+0x6e8], R10 ;  /* 0x0006e80a01007387 */ /* 0x0003e20000100a00 */
[----:B0-----:R-:W-:-:S03]  /*47fc0*/  IMAD.MOV.U32 R8, RZ, RZ, R22 ;  /* 0x000000ffff087224 */ /* 0x001fc600078e0016 */
[----:B-1----:R-:W2:Y:S04]  /*47fd0*/  LDL.LU.64 R10, [R1+0x25e0] ;  /* 0x0025e000010a7983 */ /* 0x002ea80000300a00 */
[----:B------:R-:W4:Y:S04]  /*47fe0*/  LDL.LU.64 R22, [R1+0x25d8] ;  /* 0x0025d80001167983 */ /* 0x000f280000300a00 */
[----:B------:R-:W4:Y:S02]  /*47ff0*/  LDL.LU.64 R20, [R1+0x25d0] ;  /* 0x0025d00001147983 */ /* 0x000f240000300a00 */
[C---:B----4-:R-:W-:Y:S02]  /*48000*/  HMMA.16816.F32 R24, R16.reuse, R26, R20 ;  /* 0x0000001a1018723c */ /* 0x050fe40000001814 */
[----:B------:R-:W4:Y:S04]  /*48010*/  LDL.LU.64 R22, [R1+0x25c8] ;  /* 0x0025c80001167983 */ /* 0x000f280000300a00 */
[----:B------:R-:W4:Y:S04]  /*48020*/  LDL.LU.64 R20, [R1+0x25c0] ;  /* 0x0025c00001147983 */ /* 0x000f280000300a00 */
[----:B---3--:R0:W-:Y:S09]  /*48030*/  STL.64 [R1+0x2548], R14 ;  /* 0x0025480e01007387 */ /* 0x0081f20000100a00 */
[----:B------:R1:W-:Y:S04]  /*48040*/  STL.64 [R1+0x650], R24 ;  /* 0x0006501801007387 */ /* 0x0003e80000100a00 */
[----:B------:R3:W-:Y:S04]  /*48050*/  STL.64 [R1+0x658], R26 ;  /* 0x0006581a01007387 */ /* 0x0007e80000100a00 */
[----:B------:R-:W2:Y:S01]  /*48060*/  LDL.LU R12, [R1+0x100] ;  /* 0x00010000010c7983 */ /* 0x000ea20000300800 */
[----:B----4-:R-:W-:-:S15]  /*48070*/  HMMA.16816.F32 R20, R16, R14, R20 ;  /* 0x0000000e1014723c */ /* 0x010fde0000001814 */
[----:B------:R-:W-:-:S04]  /*48080*/  NOP ;  /* 0x0000000000007918 */ /* 0x000fc80000000000 */
[----:B------:R4:W-:Y:S04]  /*48090*/  STL.64 [R1+0x5a0], R20 ;  /* 0x0005a01401007387 */ /* 0x0009e80000100a00 */
[----:B------:R1:W-:Y:S04]  /*480a0*/  STL.64 [R1+0x5a8], R22 ;  /* 0x0005a81601007387 */ /* 0x0003e80000100a00 */
[----:B------:R-:W3:Y:S04]  /*480b0*/  LDL.LU R13, [R1+0x104] ;  /* 0x00010400010d7983 */ /* 0x000ee80000300800 */
[----:B0-----:R-:W3:Y:S04]  /*480c0*/  LDL.LU R14, [R1+0x108] ;  /* 0x00010800010e7983 */ /* 0x001ee80000300800 */
[----:B------:R-:W3:Y:S01]  /*480d0*/  LDL.LU R15, [R1+0x10c] ;  /* 0x00010c00010f7983 */ /* 0x000ee20000300800 */
[----:B--2---:R-:W-:Y:S03]  /*480e0*/  HMMA.16816.F32 R4, R16, R10, R4 ;  /* 0x0000000a1004723c */ /* 0x004fe60000001804 */
[----:B---3--:R0:W-:Y:S04]  /*480f0*/  STL.64 [R1+0x2558], R14 ;  /* 0x0025580e01007387 */ /* 0x0081e80000100a00 */
[----:B------:R-:W-:Y:S04]  /*48100*/  STL.64 [R1+0x2550], R12 ;  /* 0x0025500c01007387 */ /* 0x000fe80000100a00 */
[----:B-1----:R-:W2:Y:S04]  /*48110*/  LDL.LU R24, [R1+0x1e0] ;  /* 0x0001e00001187983 */ /* 0x002ea80000300800 */
[----:B------:R-:W2:Y:S04]  /*48120*/  LDL.LU R25, [R1+0x1e4] ;  /* 0x0001e40001197983 */ /* 0x000ea80000300800 */
[----:B------:R-:W2:Y:S04]  /*48130*/  LDL.LU R26, [R1+0x1e8] ;  /* 0x0001e800011a7983 */ /* 0x000ea80000300800 */
[----:B------:R-:W2:Y:S04]  /*48140*/  LDL.LU R27, [R1+0x1ec] ;  /* 0x0001ec00011b7983 */ /* 0x000ea80000300800 */
[----:B----4-:R-:W3:Y:S04]  /*48150*/  LDL.LU R20, [R1+0x140] ;  /* 0x0001400001147983 */ /* 0x010ee80000300800 */
[----:B------:R-:W3:Y:S04]  /*48160*/  LDL.LU R21, [R1+0x144] ;  /* 0x0001440001157983 */ /* 0x000ee80000300800 */
[----:B------:R-:W3:Y:S04]  /*48170*/  LDL.LU R22, [R1+0x148] ;  /* 0x0001480001167983 */ /* 0x000ee80000300800 */
[----:B------:R-:W3:Y:S01]  /*48180*/  LDL.LU R23, [R1+0x14c] ;  /* 0x00014c0001177983 */ /* 0x000ee20000300800 */
[----:B0-----:R-:W-:-:S02]  /*48190*/  IMAD.MOV.U32 R14, RZ, RZ, R8 ;  /* 0x000000ffff0e7224 */ /* 0x001fc400078e0008 */
[----:B------:R-:W-:-:S05]  /*481a0*/  IMAD.MOV.U32 R15, RZ, RZ, R3 ;  /* 0x000000ffff0f7224 */ /* 0x000fca00078e0003 */
[----:B------:R0:W-:Y:S04]  /*481b0*/  STL.64 [R1+0x2570], R14 ;  /* 0x0025700e01007387 */ /* 0x0001e80000100a00 */
[----:B0-----:R-:W4:Y:S04]  /*481c0*/  LDL.64 R14, [R1+0x58] ;  /* 0x00005800010e7983 */ /* 0x001f280000100a00 */
[----:B----4-:R-:W-:Y:S04]  /*481d0*/  STL.64 [R1+0x2588], R14 ;  /* 0x0025880e01007387 */ /* 0x010fe80000100a00 */
[----:B------:R-:W-:Y:S04]  /*481e0*/  STL.64 [R1+0x520], R4 ;  /* 0x0005200401007387 */ /* 0x000fe80000100a00 */
[----:B------:R0:W-:Y:S04]  /*481f0*/  STL.64 [R1+0x528], R6 ;  /* 0x0005280601007387 */ /* 0x0001e80000100a00 */
[----:B0-----:R-:W2:Y:S04]  /*48200*/  LDL.LU.64 R6, [R1+0x25b8] ;  /* 0x0025b80001067983 */ /* 0x001ea80000300a00 */
        /* <DEDUP_REMOVED lines=28> */
[----:B------:R-:W-:Y:S01]  /*483d0*/  IMAD.MOV.U32 R15, RZ, RZ, R0 ;  /* 0x000000ffff0f7224 */ /* 0x000fe200078e0000 */
[----:B---3--:R-:W-:Y:S01]  /*483e0*/  HMMA.16816.F32 R16, R16, R26, R20 ;  /* 0x0000001a1010723c */ /* 0x008fe20000001814 */
[----:B------:R-:W2:Y:S04]  /*483f0*/  LDL.LU.64 R22, [R1+0x25a8] ;  /* 0x0025a80001167983 */ /* 0x000ea80000300a00 */
[----:B------:R-:W2:-:S14]  /*48400*/  LDL.LU.64 R20, [R1+0x25a0] ;  /* 0x0025a00001147983 */ /* 0x000e9c0000300a00 */
[----:B------:R-:W-:Y:S04]  /*48410*/  STL.64 [R1+0x230], R16 ;  /* 0x0002301001007387 */ /* 0x000fe80000100a00 */
[----:B------:R0:W-:Y:S04]  /*48420*/  STL.64 [R1+0x238], R18 ;  /* 0x0002381201007387 */ /* 0x0001e80000100a00 */
[----:B0-----:R-:W3:Y:S04]  /*48430*/  LDL.64 R18, [R1+0x38] ;  /* 0x0000380001127983 */ /* 0x001ee80000100a00 */
[----:B------:R0:W-:Y:S04]  /*48440*/  STL.64 [R1+0x2538], R26 ;  /* 0x0025381a01007387 */ /* 0x0001e80000100a00 */
[----:B------:R-:W4:Y:S04]  /*48450*/  LDL.LU R24, [R1+0x390] ;  /* 0x0003900001187983 */ /* 0x000f280000300800 */
[----:B------:R-:W4:Y:S04]  /*48460*/  LDL.LU R25, [R1+0x394] ;  /* 0x0003940001197983 */ /* 0x000f280000300800 */
[----:B0-----:R-:W4:Y:S04]  /*48470*/  LDL.LU R26, [R1+0x398] ;  /* 0x00039800011a7983 */ /* 0x001f280000300800 */
[----:B------:R-:W4:Y:S01]  /*48480*/  LDL.LU R27, [R1+0x39c] ;  /* 0x00039c00011b7983 */ /* 0x000f220000300800 */
[----:B--2---:R-:W-:Y:S03]  /*48490*/  HMMA.16816.F32 R12, R20, R14, R8 ;  /* 0x0000000e140c723c */ /* 0x004fe60000001808 */
[----:B------:R-:W2:Y:S04]  /*484a0*/  LDL.LU.64 R10, [R1+0x2598] ;  /* 0x00259800010a7983 */ /* 0x000ea80000300a00 */
[----:B------:R-:W2:-:S12]  /*484b0*/  LDL.LU.64 R8, [R1+0x2590] ;  /* 0x0025900001087983 */ /* 0x000e980000300a00 */
[----:B------:R-:W-:Y:S04]  /*484c0*/  STL.64 [R1+0x7a0], R12 ;  /* 0x0007a00c01007387 */ /* 0x000fe80000100a00 */
[----:B------:R0:W-:Y:S04]  /*484d0*/  STL.64 [R1+0x7a8], R14 ;  /* 0x0007a80e01007387 */ /* 0x0001e80000100a00 */
[----:B0-----:R-:W2:Y:S02]  /*484e0*/  LDL.LU.64 R14, [R1+0x2588] ;  /* 0x00258800010e7983 */ /* 0x001ea40000300a00 */
[----:B--2---:R-:W-:Y:S01]  /*484f0*/  HMMA.16816.F32 R8, R20, R14, R8 ;  /* 0x0000000e1408723c */ /* 0x004fe20000001808 */
[----:B------:R-:W-:-:S15]  /*48500*/  IMAD.MOV.U32 R0, RZ, RZ, R15 ;  /* 0x000000ffff007224 */ /* 0x000fde00078e000f */
[----:B------:R-:W-:-:S03]  /*48510*/  NOP ;  /* 0x0000000000007918 */ /* 0x000fc60000000000 */
[----:B------:R-:W-:Y:S04]  /*48520*/  STL.64 [R1+0x720], R8 ;  /* 0x0007200801007387 */ /* 0x000fe80000100a00 */
[----:B------:R0:W-:Y:S04]  /*48530*/  STL.64 [R1+0x728], R10 ;  /* 0x0007280a01007387 */ /* 0x0001e80000100a00 */
[----:B0-----:R-:W2:Y:S04]  /*48540*/  LDL.LU.64 R10, [R1+0x2580] ;  /* 0x00258000010a7983 */ /* 0x001ea80000300a00 */
[----:B------:R-:W2:Y:S04]  /*48550*/  LDL.LU.64 R8, [R1+0x2578] ;  /* 0x0025780001087983 */ /* 0x000ea80000300a00 */
[----:B------:R-:W2:Y:S04]  /*48560*/  LDL.LU.64 R14, [R1+0x2570] ;  /* 0x00257000010e7983 */ /* 0x000ea80000300a00 */
[----:B------:R0:W-:Y:S04]  /*48570*/  STL [R1+0x2534], R0 ;  /* 0x0025340001007387 */ /* 0x0001e80000100800 */
[----:B0-----:R-:W3:Y:S01]  /*48580*/  LDL R0, [R1+0x1fe8] ;  /* 0x001fe80001007983 */ /* 0x001ee20000100800 */
[----:B--2---:R-:W-:Y:S03]  /*48590*/  HMMA.16816.F32 R12, R20, R14, R8 ;  /* 0x0000000e140c723c */ /* 0x004fe60000001808 */
[----:B------:R-:W2:Y:S04]  /*485a0*/  LDL.LU.64 R10, [R1+0x2568] ;  /* 0x00256800010a7983 */ /* 0x000ea80000300a00 */
[----:B------:R-:W2:-:S12]  /*485b0*/  LDL.LU.64 R8, [R1+0x2560] ;  /* 0x0025600001087983 */ /* 0x000e980000300a00 */
        /* <DEDUP_REMOVED lines=8> */
[----:B0-----:R-:W2:Y:S02]  /*48640*/  LDL.LU.64 R14, [R1+0x2548] ;  /* 0x00254800010e7983 */ /* 0x001ea40000300a00 */
[----:B--2---:R-:W-:Y:S01]  /*48650*/  HMMA.16816.F32 R8, R20, R14, R8 ;  /* 0x0000000e1408723c */ /* 0x004fe20000001808 */
[----:B------:R-:W-:-:S02]  /*48660*/  IMAD.MOV.U32 R29, RZ, RZ, R14 ;  /* 0x000000ffff1d7224 */ /* 0x000fc400078e000e */
[----:B------:R-:W-:Y:S02]  /*48670*/  IMAD.MOV.U32 R28, RZ, RZ, R15 ;  /* 0x000000ffff1c7224 */ /* 0x000fe400078e000f */
[----:B------:R-:W0:-:S14]  /*48680*/  LDSM.16.MT88.4 R12, [R0+UR5+0xe000] ;  /* 0x00e00005000c783b */ /* 0x000e1c0008004200 */
[----:B------:R-:W-:Y:S04]  /*48690*/  STL.64 [R1+0x580], R8 ;  /* 0x0005800801007387 */ /* 0x000fe80000100a00 */
[----:B------:R1:W-:Y:S04]  /*486a0*/  STL.64 [R1+0x588], R10 ;  /* 0x0005880a01007387 */ /* 0x0003e80000100a00 */
[----:B-1----:R-:W2:Y:S04]  /*486b0*/  LDL.LU.64 R10, [R1+0x2540] ;  /* 0x00254000010a7983 */ /* 0x002ea80000300a00 */
[----:B0-----:R-:W-:Y:S04]  /*486c0*/  STL.64 [R1+0x24a8], R14 ;  /* 0x0024a80e01007387 */ /* 0x001fe80000100a00 */
[----:B------:R0:W-:Y:S04]  /*486d0*/  STL.64 [R1+0x24a0], R12 ;  /* 0x0024a00c01007387 */ /* 0x0001e80000100a00 */
[----:B0-----:R-:W2:Y:S04]  /*486e0*/  LDL.LU R12, [R1+0x260] ;  /* 0x00026000010c7983 */ /* 0x001ea80000300800 */
[----:B------:R-:W2:Y:S04]  /*486f0*/  LDL.LU R13, [R1+0x264] ;  /* 0x00026400010d7983 */ /* 0x000ea80000300800 */
[----:B------:R-:W2:Y:S04]  /*48700*/  LDL.LU R14, [R1+0x268] ;  /* 0x00026800010e7983 */ /* 0x000ea80000300800 */
[----:B------:R-:W2:Y:S01]  /*48710*/  LDL.LU R15, [R1+0x26c] ;  /* 0x00026c00010f7983 */ /* 0x000ea20000300800 */
[C---:B----4-:R-:W-:Y:S01]  /*48720*/  HMMA.16816.F32 R24, R20.reuse, R6, R24 ;  /* 0x000000061418723c */ /* 0x050fe20000001818 */
[----:B------:R-:W0:Y:S07]  /*48730*/  S2R R3, SR_TID.X ;  /* 0x0000000000037919 */ /* 0x000e2e0000002100 */
[----:B--2---:R-:W-:-:S15]  /*48740*/  HMMA.16816.F32 R12, R20, R10, R12 ;  /* 0x0000000a140c723c */ /* 0x004fde000000180c */
[----:B------:R-:W-:-:S04]  /*48750*/  NOP ;  /* 0x0000000000007918 */ /* 0x000fc80000000000 */
[----:B------:R1:W-:Y:S02]  /*48760*/  STL.64 [R1+0x4f0], R12 ;  /* 0x0004f00c01007387 */ /* 0x0003e40000100a00 */
[----:B-1----:R-:W-:Y:S02]  /*48770*/  IMAD.MOV.U32 R13, RZ, RZ, R10 ;  /* 0x000000ffff0d7224 */ /* 0x002fe400078e000a */
[----:B------:R-:W-:Y:S02]  /*48780*/  IMAD.MOV.U32 R12, RZ, RZ, R11 ;  /* 0x000000ffff0c7224 */ /* 0x000fe400078e000b */
[----:B------:R-:W1:Y:S04]  /*48790*/  LDSM.16.MT88.4 R8, [R0+UR5+0xe080] ;  /* 0x00e080050008783b */ /* 0x000e680008004200 */
[----:B------:R-:W-:Y:S04]  /*487a0*/  STL.64 [R1+0x4f8], R14 ;  /* 0x0004f80e01007387 */ /* 0x000fe80000100a00 */
[----:B-1----:R-:W-:Y:S04]  /*487b0*/  STL.64 [R1+0x2448], R10 ;  /* 0x0024480a01007387 */ /* 0x002fe80000100a00 */
[----:B------:R1:W-:Y:S04]  /*487c0*/  STL.64 [R1+0x2440], R8 ;  /* 0x0024400801007387 */ /* 0x0003e80000100a00 */
[----:B-1----:R-:W2:Y:S04]  /*487d0*/  LDL.LU R8, [R1+0x380] ;  /* 0x0003800001087983 */ /* 0x002ea80000300800 */
[----:B------:R-:W2:Y:S04]  /*487e0*/  LDL.LU R9, [R1+0x384] ;  /* 0x0003840001097983 */ /* 0x000ea80000300800 */
[----:B------:R-:W2:Y:S04]  /*487f0*/  LDL.LU R10, [R1+0x388] ;  /* 0x00038800010a7983 */ /* 0x000ea80000300800 */
[----:B------:R-:W2:Y:S04]  /*48800*/  LDL.LU R11, [R1+0x38c] ;  /* 0x00038c00010b7983 */ /* 0x000ea80000300800 */
[----:B------:R-:W-:Y:S04]  /*48810*/  STL.64 [R1+0x350], R24 ;  /* 0x0003501801007387 */ /* 0x000fe80000100a00 */
[----:B------:R1:W-:Y:S04]  /*48820*/  STL.64 [R1+0x358], R26 ;  /* 0x0003581a01007387 */ /* 0x0003e80000100a00 */
[----:B-1----:R-:W2:Y:S01]  /*48830*/  LDL.LU.64 R26, [R1+0x2538] ;  /* 0x00253800011a7983 */ /* 0x002ea20000300a00 */
[----:B------:R-:W1:Y:S01]  /*48840*/  S2R R4, SR_TID.X ;  /* 0x0000000000047919 */ /* 0x000e620000002100 */
[C---:B0-----:R-:W-:Y:S01]  /*48850*/  IMAD.SHL.U32 R5, R3.reuse, 0x2, RZ ;  /* 0x0000000203057824 */ /* 0x041fe200078e00ff */
[----:B------:R-:W-:-:S04]  /*48860*/  LOP3.LUT R2, R3, 0x7, RZ, 0xc0, !PT ;  /* 0x0000000703027812 */ /* 0x000fc800078ec0ff */
[----:B------:R-:W-:Y:S01]  /*48870*/  LOP3.LUT R5, R5, 0x10, RZ, 0xc0, !PT ;  /* 0x0000001005057812 */ /* 0x000fe200078ec0ff */
[----:B------:R-:W-:Y:S02]  /*48880*/  IMAD R3, R2, 0x210, RZ ;  /* 0x0000021002037824 */ /* 0x000fe400078e02ff */
[----:B------:R-:W-:Y:S02]  /*48890*/  IMAD.MOV.U32 R15, RZ, RZ, R6 ;  /* 0x000000ffff0f7224 */ /* 0x000fe400078e0006 */
[----:B------:R-:W-:Y:S01]  /*488a0*/  IMAD.MOV.U32 R14, RZ, RZ, R7 ;  /* 0x000000ffff0e7224 */ /* 0x000fe200078e0007 */
[----:B-1----:R-:W-:Y:S01]  /*488b0*/  LOP3.LUT R5, R5, 0x20, R4, 0xf8, !PT ;  /* 0x0000002005057812 */ /* 0x002fe200078ef804 */
[----:B------:R-:W-:-:S03]  /*488c0*/  IMAD.SHL.U32 R2, R4, 0x100, RZ ;  /* 0x0000010004027824 */ /* 0x000fc600078e00ff */
[----:B------:R-:W-:-:S04]  /*488d0*/  LOP3.LUT R5, R3, R5, RZ, 0x3c, !PT ;  /* 0x0000000503057212 */ /* 0x000fc800078e3cff */
[----:B------:R-:W-:Y:S01]  /*488e0*/  LOP3.LUT R5, R5, 0x1000, R2, 0xf8, !PT ;  /* 0x0000100005057812 */ /* 0x000fe200078ef802 */
[----:B------:R-:W-:Y:S02]  /*488f0*/  IMAD.MOV.U32 R2, RZ, RZ, R18 ;  /* 0x000000ffff027224 */ /* 0x000fe400078e0012 */
[----:B------:R-:W-:Y:S02]  /*48900*/  IMAD.MOV.U32 R3, RZ, RZ, R19 ;  /* 0x000000ffff037224 */ /* 0x000fe400078e0013 */
[----:B------:R-:W-:Y:S04]  /*48910*/  LDSM.16.MT88.4 R16, [R5+UR5+0xe180] ;  /* 0x00e180050510783b */ /* 0x000fe80008004200 */
[----:B------:R-:W0:Y:S04]  /*48920*/  LDSM.16.MT88.4 R4, [R0+UR5+0xe100] ;  /* 0x00e100050004783b */ /* 0x000e280008004200 */
[----:B0-----:R0:W-:Y:S04]  /*48930*/  STL.64 [R1+0x23b8], R6 ;  /* 0x0023b80601007387 */ /* 0x0011e80000100a00 */
[----:B------:R-:W-:Y:S01]  /*48940*/  STL.64 [R1+0x23b0], R4 ;  /* 0x0023b00401007387 */ /* 0x000fe20000100a00 */
[----:B0-----:R-:W-:-:S02]  /*48950*/  IMAD.MOV.U32 R6, RZ, RZ, R15 ;  /* 0x000000ffff067224 */ /* 0x001fc400078e000f */
[----:B------:R-:W-:-:S05]  /*48960*/  IMAD.MOV.U32 R7, RZ, RZ, R14 ;  /* 0x000000ffff077224 */ /* 0x000fca00078e000e */
[----:B------:R-:W-:Y:S01]  /*48970*/  STL.64 [R1+0x24b8], R6 ;  /* 0x0024b80601007387 */ /* 0x000fe20000100a00 */
[----:B--2---:R-:W-:Y:S03]  /*48980*/  HMMA.16816.F32 R8, R20, R26, R8 ;  /* 0x0000001a1408723c */ /* 0x004fe60000001808 */
[----:B------:R0:W1:-:S15]  /*48990*/  LDSM.16.MT88.4 R20, [R0+UR5+0xe180] ;  /* 0x00e180050014783b */ /* 0x00005e0008004200 */
[----:B------:R-:W-:Y:S01]  /*489a0*/  NOP ;  /* 0x0000000000007918 */ /* 0x000fe20000000000 */
[----:B------:R-:W-:Y:S02]  /*489b0*/  IMAD.MOV.U32 R24, RZ, RZ, R9 ;  /* 0x000000ffff187224 */ /* 0x000fe400078e0009 */
[----:B------:R-:W-:Y:S01]  /*489c0*/  IMAD.MOV.U32 R25, RZ, RZ, R11 ;  /* 0x000000ffff197224 */ /* 0x000fe200078e000b */
[----:B------:R-:W-:Y:S04]  /*489d0*/  STL.64 [R1+0x250], R8 ;  /* 0x0002500801007387 */ /* 0x000fe80000100a00 */
[----:B------:R-:W-:Y:S04]  /*489e0*/  STL.64 [R1+0x258], R10 ;  /* 0x0002580a01007387 */ /* 0x000fe80000100a00 */
[----:B------:R2:W-:Y:S04]  /*489f0*/  STL [R1+0x2000], R24 ;  /* 0x0020001801007387 */ /* 0x0005e80000100800 */
[----:B------:R3:W-:Y:S04]  /*48a00*/  STL [R1+0x1ffc], R25 ;  /* 0x001ffc1901007387 */ /* 0x0007e80000100800 */
[----:B------:R4:W-:Y:S04]  /*48a10*/  STL.64 [R1+0x24b0], R26 ;  /* 0x0024b01a01007387 */ /* 0x0009e80000100a00 */
[----:B0-----:R-:W4:Y:S04]  /*48a20*/  LDL.LU R0, [R1+0x2534] ;  /* 0x0025340001007983 */ /* 0x001f280000300800 */
[----:B--2---:R-:W2:Y:S04]  /*48a30*/  LDL.LU R24, [R1+0x410] ;  /* 0x0004100001187983 */ /* 0x004ea80000300800 */
[----:B---3--:R-:W2:Y:S04]  /*48a40*/  LDL.LU R25, [R1+0x414] ;  /* 0x0004140001197983 */ /* 0x008ea80000300800 */
[----:B----4-:R-:W3:Y:S04]  /*48a50*/  LDL.LU R26, [R1+0x418] ;  /* 0x00041800011a7983 */ /* 0x010ee80000300800 */
[----:B------:R-:W3:Y:S01]  /*48a60*/  LDL.LU R27, [R1+0x41c] ;  /* 0x00041c00011b7983 */ /* 0x000ee20000300800 */
[----:B------:R-:W-:-:S02]  /*48a70*/  IMAD.MOV.U32 R6, RZ, RZ, R13 ;  /* 0x000000ffff067224 */ /* 0x000fc400078e000d */
[----:B------:R-:W-:Y:S01]  /*48a80*/  IMAD.MOV.U32 R7, RZ, RZ, R12 ;  /* 0x000000ffff077224 */ /* 0x000fe200078e000c */
[----:B---3--:R-:W-:Y:S04]  /*48a90*/  STL.64 [R1+0x24c8], R26 ;  /* 0x0024c81a01007387 */ /* 0x008fe80000100a00 */
[----:B--2---:R-:W-:Y:S04]  /*48aa0*/  STL.64 [R1+0x24c0], R24 ;  /* 0x0024c01801007387 */ /* 0x004fe80000100a00 */
[----:B------:R-:W2:Y:S04]  /*48ab0*/  LDL R10, [R1+0x48] ;  /* 0x00004800010a7983 */ /* 0x000ea80000100800 */
[----:B------:R-:W2:Y:S04]  /*48ac0*/  LDL R11, [R1+0x4c] ;  /* 0x00004c00010b7983 */ /* 0x000ea80000100800 */
[----:B--2---:R-:W-:Y:S04]  /*48ad0*/  STL.64 [R1+0x2508], R10 ;  /* 0x0025080a01007387 */ /* 0x004fe80000100a00 */
[----:B------:R0:W-:Y:S04]  /*48ae0*/  STL.64 [R1+0x24d0], R6 ;  /* 0x0024d00601007387 */ /* 0x0001e80000100a00 */
[----:B------:R-:W2:Y:S04]  /*48af0*/  LDL.LU R4, [R1+0x430] ;  /* 0x0004300001047983 */ /* 0x000ea80000300800 */
[----:B------:R-:W2:Y:S04]  /*48b00*/  LDL.LU R5, [R1+0x434] ;  /* 0x0004340001057983 */ /* 0x000ea80000300800 */
[----:B0-----:R-:W3:Y:S04]  /*48b10*/  LDL.LU R6, [R1+0x438] ;  /* 0x0004380001067983 */ /* 0x001ee80000300800 */
[----:B------:R-:W3:Y:S04]  /*48b20*/  LDL.LU R7, [R1+0x43c] ;  /* 0x00043c0001077983 */ /* 0x000ee80000300800 */
[----:B------:R-:W4:Y:S01]  /*48b30*/  LDL R10, [R1+0x58] ;  /* 0x00005800010a7983 */ /* 0x000f220000100800 */
[----:B------:R-:W-:-:S03]  /*48b40*/  IMAD.MOV.U32 R11, RZ, RZ, R0 ;  /* 0x000000ffff0b7224 */ /* 0x000fc600078e0000 */
[----:B------:R-:W2:Y:S04]  /*48b50*/  LDL.LU R0, [R1+0x2530] ;  /* 0x0025300001007983 */ /* 0x000ea80000300800 */
[----:B----4-:R0:W-:Y:S04]  /*48b60*/  STL.64 [R1+0x2520], R10 ;  /* 0x0025200a01007387 */ /* 0x0101e80000100a00 */
[----:B------:R-:W4:Y:S04]  /*48b70*/  LDL.LU R8, [R1+0x470] ;  /* 0x0004700001087983 */ /* 0x000f280000300800 */
[----:B------:R-:W4:Y:S04]  /*48b80*/  LDL.LU R9, [R1+0x474] ;  /* 0x0004740001097983 */ /* 0x000f280000300800 */
[----:B0-----:R-:W4:Y:S04]  /*48b90*/  LDL.LU R10, [R1+0x478] ;  /* 0x00047800010a7983 */ /* 0x001f280000300800 */
[----:B------:R-:W4:Y:S04]  /*48ba0*/  LDL.LU R11, [R1+0x47c] ;  /* 0x00047c00010b7983 */ /* 0x000f280000300800 */
[----:B------:R-:W4:Y:S04]  /*48bb0*/  LDL.64 R14, [R1+0x68] ;  /* 0x00006800010e7983 */ /* 0x000f280000100a00 */
[----:B---3--:R0:W-:Y:S04]  /*48bc0*/  STL.64 [R1+0x24e0], R6 ;  /* 0x0024e00601007387 */ /* 0x0081e80000100a00 */
[----:B--2---:R-:W-:Y:S01]  /*48bd0*/  STL.64 [R1+0x24d8], R4 ;  /* 0x0024d80401007387 */ /* 0x004fe20000100a00 */
[----:B0-----:R-:W-:-:S02]  /*48be0*/  IMAD.MOV.U32 R6, RZ, RZ, R2 ;  /* 0x000000ffff067224 */ /* 0x001fc400078e0002 */
[----:B------:R-:W-:Y:S01]  /*48bf0*/  IMAD.MOV.U32 R7, RZ, RZ, R3 ;  /* 0x000000ffff077224 */ /* 0x000fe200078e0003 */
[----:B------:R-:W2:Y:S04]  /*48c00*/  LDL.LU R2, [R1+0x252c] ;  /* 0x00252c0001027983 */ /* 0x000ea80000300800 */
[----:B------:R-:W3:Y:S04]  /*48c10*/  LDL.LU R3, [R1+0x2528] ;  /* 0x0025280001037983 */ /* 0x000ee80000300800 */
        /* <DEDUP_REMOVED lines=10> */
[----:B----4-:R-:W-:Y:S03]  /*48cc0*/  HMMA.16816.F32 R8, R16, R14, R8 ;  /* 0x0000000e1008723c */ /* 0x010fe60000001808 */
[----:B--2---:R-:W-:Y:S04]  /*48cd0*/  STL.64 [R1+0x2500], R26 ;  /* 0x0025001a01007387 */ /* 0x004fe80000100a00 */
[----:B------:R0:W-:Y:S04]  /*48ce0*/  STL.64 [R1+0x24f8], R24 ;  /* 0x0024f81801007387 */ /* 0x0001e80000100a00 */
        /* <DEDUP_REMOVED lines=10> */
[----:B-1----:R-:W-:Y:S04]  /*48d90*/  STL.64 [R1+0x2330], R22 ;  /* 0x0023301601007387 */ /* 0x002fe80000100a00 */
[----:B------:R-:W-:Y:S04]  /*48da0*/  STL.64 [R1+0x2328], R20 ;  /* 0x0023281401007387 */ /* 0x000fe80000100a00 */
[----:B------:R-:W-:Y:S04]  /*48db0*/  STL.64 [R1+0x780], R8 ;  /* 0x0007800801007387 */ /* 0x000fe80000100a00 */
[----:B------:R0:W-:Y:S04]  /*48dc0*/  STL.64 [R1+0x788], R10 ;  /* 0x0007880a01007387 */ /* 0x0001e80000100a00 */
[----:B0-----:R-:W2:Y:S04]  /*48dd0*/  LDL.LU.64 R10, [R1+0x2520] ;  /* 0x00252000010a7983 */ /* 0x001ea80000300a00 */
[----:B------:R-:W4:Y:S01]  /*48de0*/  LDL.LU R12, [R1+0x370] ;  /* 0x00037000010c7983 */ /* 0x000f220000300800 */
[----:B------:R-:W-:-:S03]  /*48df0*/  IMAD.MOV.U32 R5, RZ, RZ, R14 ;  /* 0x000000ffff057224 */ /* 0x000fc600078e000e */
[----:B------:R-:W4:Y:S01]  /*48e00*/  LDL.LU R13, [R1+0x374] ;  /* 0x00037400010d7983 */ /* 0x000f220000300800 */
[----:B------:R-:W-:-:S03]  /*48e10*/  IMAD.MOV.U32 R4, RZ, RZ, R15 ;  /* 0x000000ffff047224 */ /* 0x000fc600078e000f */
[----:B------:R-:W4:Y:S04]  /*48e20*/  LDL.LU R14, [R1+0x378] ;  /* 0x00037800010e7983 */ /* 0x000f280000300800 */
[----:B------:R-:W4:Y:S01]  /*48e30*/  LDL.LU R15, [R1+0x37c] ;  /* 0x00037c00010f7983 */ /* 0x000f220000300800 */
        /* <DEDUP_REMOVED lines=9> */
[----:B------:R0:W-:Y:S04]  /*48ed0*/  STL.64 [R1+0x680], R8 ;  /* 0x0006800801007387 */ /* 0x0001e80000100a00 */
[----:B------:R1:W-:Y:S04]  /*48ee0*/  STL.64 [R1+0x688], R10 ;  /* 0x0006880a01007387 */ /* 0x0003e80000100a00 */
[----:B0-----:R-:W2:Y:S04]  /*48ef0*/  LDL.LU R8, [R1+0x3f0] ;  /* 0x0003f00001087983 */ /* 0x001ea80000300800 */
[----:B------:R-:W2:Y:S04]  /*48f00*/  LDL.LU R9, [R1+0x3f4] ;  /* 0x0003f40001097983 */ /* 0x000ea80000300800 */
[----:B-1----:R-:W2:Y:S04]  /*48f10*/  LDL.LU R10, [R1+0x3f8] ;  /* 0x0003f800010a7983 */ /* 0x002ea80000300800 */
[----:B------:R-:W2:Y:S04]  /*48f20*/  LDL.LU R11, [R1+0x3fc] ;  /* 0x0003fc00010b7983 */ /* 0x000ea80000300800 */
[----:B--2---:R0:W-:Y:S02]  /*48f30*/  STL.64 [R1+0x2490], R10 ;  /* 0x0024900a01007387 */ /* 0x0041e40000100a00 */
[----:B0-----:R-:W-:-:S02]  /*48f40*/  IMAD.MOV.U32 R10, RZ, RZ, R5 ;  /* 0x000000ffff0a7224 */ /* 0x001fc400078e0005 */
[----:B------:R-:W-:Y:S02]  /*48f50*/  IMAD.MOV.U32 R11, RZ, RZ, R4 ;  /* 0x000000ffff0b7224 */ /* 0x000fe400078e0004 */
[----:B------:R-:W-:Y:S01]  /*48f60*/  HMMA.16816.F32 R4, R16, R6, R24 ;  /* 0x000000061004723c */ /* 0x000fe20000001818 */
[----:B------:R-:W-:Y:S04]  /*48f70*/  STL.64 [R1+0x2488], R8 ;  /* 0x0024880801007387 */ /* 0x000fe80000100a00 */
[----:B------:R-:W2:Y:S04]  /*48f80*/  LDL.LU.64 R26, [R1+0x24f0] ;  /* 0x0024f000011a7983 */ /* 0x000ea80000300a00 */
[----:B------:R-:W2:Y:S10]  /*48f90*/  LDL.LU.64 R24, [R1+0x24e8] ;  /* 0x0024e80001187983 */ /* 0x000eb40000300a00 */
[----:B------:R-:W-:Y:S04]  /*48fa0*/  STL.64 [R1+0x600], R4 ;  /* 0x0006000401007387 */ /* 0x000fe80000100a00 */
[----:B------:R0:W-:Y:S04]  /*48fb0*/  STL.64 [R1+0x608], R6 ;  /* 0x0006080601007387 */ /* 0x0001e80000100a00 */
[----:B0-----:R-:W2:Y:S04]  /*48fc0*/  LDL.LU.64 R6, [R1+0x24e0] ;  /* 0x0024e00001067983 */ /* 0x001ea80000300a00 */
[----:B------:R-:W2:Y:S01]  /*48fd0*/  LDL.LU.64 R4, [R1+0x24d8] ;  /* 0x0024d80001047983 */ /* 0x000ea20000300a00 */
[----:B------:R-:W-:-:S02]  /*48fe0*/  IMAD.MOV.U32 R22, RZ, RZ, R29 ;  /* 0x000000ffff167224 */ /* 0x000fc400078e001d */
[----:B------:R-:W-:-:S07]  /*48ff0*/  IMAD.MOV.U32 R23, RZ, RZ, R28 ;  /* 0x000000ffff177224 */ /* 0x000fce00078e001c */
[----:B--2---:R-:W-:-:S15]  /*49000*/  HMMA.16816.F32 R4, R16, R22, R4 ;  /* 0x000000161004723c */ /* 0x004fde0000001804 */
[----:B------:R-:W-:-:S04]  /*49010*/  NOP ;  /* 0x0000000000007918 */ /* 0x000fc80000000000 */
[----:B------:R-:W-:Y:S04]  /*49020*/  STL.64 [R1+0x550], R4 ;  /* 0x0005500401007387 */ /* 0x000fe80000100a00 */
[----:B------:R0:W-:Y:S04]  /*49030*/  STL.64 [R1+0x558], R6 ;  /* 0x0005580601007387 */ /* 0x0001e80000100a00 */
[----:B0-----:R-:W2:Y:S04]  /*49040*/  LDL.LU.64 R6, [R1+0x24d0] ;  /* 0x0024d00001067983 */ /* 0x001ea80000300a00 */
[----:B------:R0:W-:Y:S04]  /*49050*/  STL.64 [R1+0x2468], R22 ;  /* 0x0024681601007387 */ /* 0x0001e80000100a00 */
[----:B0-----:R-:W2:Y:S04]  /*49060*/  LDL.64 R22, [R1+0x38] ;  /* 0x0000380001167983 */ /* 0x001ea80000100a00 */
[----:B--2---:R0:W-:Y:S04]  /*49070*/  STL.64 [R1+0x2470], R22 ;  /* 0x0024701601007387 */ /* 0x0041e80000100a00 */
[----:B0-----:R-:W2:Y:S01]  /*49080*/  LDL.64 R22, [R1+0x48] ;  /* 0x0000480001167983 */ /* 0x001ea20000100a00 */
[C---:B------:R-:W-:Y:S03]  /*49090*/  HMMA.16816.F32 R4, R16.reuse, R6, R24 ;  /* 0x000000061004723c */ /* 0x040fe60000001818 */
[----:B--2---:R0:W-:Y:S04]  /*490a0*/  STL.64 [R1+0x2480], R22 ;  /* 0x0024801601007387 */ /* 0x0041e80000100a00 */
[----:B0-----:R-:W2:Y:S04]  /*490b0*/  LDL.64 R22, [R1+0x58] ;  /* 0x0000580001167983 */ /* 0x001ea80000100a00 */
        /* <DEDUP_REMOVED lines=10> */
[----:B--2---:R-:W-:-:S15]  /*49160*/  HMMA.16816.F32 R24, R16, R6, R24 ;  /* 0x000000061018723c */ /* 0x004fde0000001818 */
        /* <DEDUP_REMOVED lines=8> */
[----:B------:R-:W2:Y:S01]  /*491f0*/  LDL.LU R7, [R1+0x3ec] ;  /* 0x0003ec0001077983 */ /* 0x000ea20000300800 */
[----:B----4-:R-:W-:Y:S03]  /*49200*/  HMMA.16816.F32 R16, R16, R26, R12 ;  /* 0x0000001a1010723c */ /* 0x010fe6000000180c */
[----:B------:R-:W4:Y:S04]  /*49210*/  LDL.LU.64 R14, [R1+0x24a8] ;  /* 0x0024a800010e7983 */ /* 0x000f280000300a00 */
[----:B------:R-:W4:-:S12]  /*49220*/  LDL.LU.64 R12, [R1+0x24a0] ;  /* 0x0024a000010c7983 */ /* 0x000f180000300a00 */
[----:B------:R-:W-:Y:S04]  /*49230*/  STL.64 [R1+0x240], R16 ;  /* 0x0002401001007387 */ /* 0x000fe80000100a00 */
[----:B------:R-:W-:Y:S04]  /*49240*/  STL.64 [R1+0x248], R18 ;  /* 0x0002481201007387 */ /* 0x000fe80000100a00 */
[----:B------:R0:W-:Y:S04]  /*49250*/  STL.64 [R1+0x2450], R26 ;  /* 0x0024501a01007387 */ /* 0x0001e80000100a00 */
[----:B0-----:R-:W2:Y:S01]  /*49260*/  LDL.64 R26, [R1+0x18] ;  /* 0x00001800011a7983 */ /* 0x001ea20000100a00 */
[C---:B----4-:R-:W-:Y:S03]  /*49270*/  HMMA.16816.F32 R8, R12.reuse, R10, R20 ;  /* 0x0000000a0c08723c */ /* 0x050fe60000001814 */
[----:B--2---:R0:W-:Y:S04]  /*49280*/  STL.64 [R1+0x2460], R26 ;  /* 0x0024601a01007387 */ /* 0x0041e80000100a00 */
[----:B------:R-:W2:Y:S04]  /*49290*/  LDL.LU R24, [R1+0x3c0] ;  /* 0x0003c00001187983 */ /* 0x000ea80000300800 */
[----:B------:R-:W2:Y:S04]  /*492a0*/  LDL.LU R25, [R1+0x3c4] ;  /* 0x0003c40001197983 */ /* 0x000ea80000300800 */
[----:B0-----:R-:W2:Y:S04]  /*492b0*/  LDL.LU R26, [R1+0x3c8] ;  /* 0x0003c800011a7983 */ /* 0x001ea80000300800 */
[----:B------:R-:W2:Y:S04]  /*492c0*/  LDL.LU R27, [R1+0x3cc] ;  /* 0x0003cc00011b7983 */ /* 0x000ea80000300800 */
[----:B------:R0:W-:Y:S04]  /*492d0*/  STL [R1+0x2004], R16 ;  /* 0x0020041001007387 */ /* 0x0001e80000100800 */
[----:B0-----:R-:W4:Y:S04]  /*492e0*/  LDL.LU R16, [R1+0x3d0] ;  /* 0x0003d00001107983 */ /* 0x001f280000300800 */
[----:B------:R-:W4:Y:S04]  /*492f0*/  LDL.LU R17, [R1+0x3d4] ;  /* 0x0003d40001117983 */ /* 0x000f280000300800 */
[----:B------:R-:W4:Y:S04]  /*49300*/  LDL.LU R18, [R1+0x3d8] ;  /* 0x0003d80001127983 */ /* 0x000f280000300800 */
[----:B------:R-:W4:Y:S04]  /*49310*/  LDL.LU R19, [R1+0x3dc] ;  /* 0x0003dc0001137983 */ /* 0x000f280000300800 */
[----:B------:R-:W2:Y:S04]  /*49320*/  LDL.LU.64 R22, [R1+0x2498] ;  /* 0x0024980001167983 */ /* 0x000ea80000300a00 */
[----:B------:R-:W-:Y:S04]  /*49330*/  STL.64 [R1+0x770], R8 ;  /* 0x0007700801007387 */ /* 0x000fe80000100a00 */
        /* <DEDUP_REMOVED lines=9> */
[----:B------:R-:W2:Y:S04]  /*493d0*/  LDL.LU.64 R22, [R1+0x2480] ;  /* 0x0024800001167983 */ /* 0x000ea80000300a00 */
        /* <DEDUP_REMOVED lines=16> */
[----:B------:R-:W-:Y:S01]  /*494e0*/  STL.64 [R1+0x5b8], R18 ;  /* 0x0005b81201007387 */ /* 0x000fe20000100a00 */
[----:B0-----:R-:W-:Y:S02]  /*494f0*/  IMAD.MOV.U32 R17, RZ, RZ, R22 ;  /* 0x000000ffff117224 */ /* 0x001fe400078e0016 */
[----:B------:R-:W-:Y:S02]  /*49500*/  IMAD.MOV.U32 R16, RZ, RZ, R23 ;  /* 0x000000ffff107224 */ /* 0x000fe400078e0017 */
[----:B------:R-:W4:Y:S02]  /*49510*/  LDL.LU.64 R22, [R1+0x2468] ;  /* 0x0024680001167983 */ /* 0x000f240000300a00 */
[----:B----4-:R-:W-:-:S15]  /*49520*/  HMMA.16816.F32 R24, R12, R22, R24 ;  /* 0x000000160c18723c */ /* 0x010fde0000001818 */
[----:B------:R-:W-:-:S04]  /*49530*/  NOP ;  /* 0x0000000000007918 */ /* 0x000fc80000000000 */
        /* <DEDUP_REMOVED lines=8> */
[C---:B---3--:R-:W-:Y:S08]  /*495c0*/  HMMA.16816.F32 R8, R12.reuse, R26, R8 ;  /* 0x0000001a0c08723c */ /* 0x048ff00000001808 */
[----:B--2---:R-:W-:Y:S11]  /*495d0*/  HMMA.16816.F32 R20, R12, R6, R20 ;  /* 0x000000060c14723c */ /* 0x004ff60000001814 */
[----:B------:R0:W-:Y:S04]  /*495e0*/  STL.64 [R1+0x370], R8 ;  /* 0x0003700801007387 */ /* 0x0001e80000100a00 */
[----:B------:R1:W-:Y:S04]  /*495f0*/  STL.64 [R1+0x378], R10 ;  /* 0x0003780a01007387 */ /* 0x0003e80000100a00 */
[----:B0-----:R-:W2:Y:S01]  /*49600*/  LDL.LU.64 R8, [R1+0x2458] ;  /* 0x0024580001087983 */ /* 0x001ea20000300a00 */
[----:B-1----:R-:W-:-:S02]  /*49610*/  IMAD.MOV.U32 R11, RZ, RZ, R26 ;  /* 0x000000ffff0b7224 */ /* 0x002fc400078e001a */
[----:B------:R-:W-:Y:S02]  /*49620*/  IMAD.MOV.U32 R10, RZ, RZ, R27 ;  /* 0x000000ffff0a7224 */ /* 0x000fe400078e001b */
[----:B------:R-:W3:Y:S04]  /*49630*/  LDL.LU.64 R26, [R1+0x2450] ;  /* 0x00245000011a7983 */ /* 0x000ee80000300a00 */
[----:B------:R-:W-:Y:S01]  /*49640*/  STL.64 [R1+0x260], R20 ;  /* 0x0002601401007387 */ /* 0x000fe20000100a00 */
[----:B------:R-:W-:-:S03]  /*49650*/  IMAD.MOV.U32 R19, RZ, RZ, R23 ;  /* 0x000000ffff137224 */ /* 0x000fc600078e0017 */
[----:B------:R0:W-:Y:S02]  /*49660*/  STL.64 [R1+0x268], R22 ;  /* 0x0002681601007387 */ /* 0x0001e40000100a00 */
[----:B0-----:R-:W-:Y:S02]  /*49670*/  IMAD.MOV.U32 R22, RZ, RZ, R17 ;  /* 0x000000ffff167224 */ /* 0x001fe400078e0011 */
[----:B------:R-:W-:-:S05]  /*49680*/  IMAD.MOV.U32 R23, RZ, RZ, R16 ;  /* 0x000000ffff177224 */ /* 0x000fca00078e0010 */
[----:B------:R0:W-:Y:S04]  /*49690*/  STL.64 [R1+0x2408], R22 ;  /* 0x0024081601007387 */ /* 0x0001e80000100a00 */
[----:B------:R1:W-:Y:S01]  /*496a0*/  STL.64 [R1+0x23d0], R6 ;  /* 0x0023d00601007387 */ /* 0x0003e20000100a00 */
[----:B0-----:R-:W-:Y:S02]  /*496b0*/  IMAD.MOV.U32 R22, RZ, RZ, R5 ;  /* 0x000000ffff167224 */ /* 0x001fe400078e0005 */
[----:B------:R-:W-:Y:S02]  /*496c0*/  IMAD.MOV.U32 R23, RZ, RZ, R4 ;  /* 0x000000ffff177224 */ /* 0x000fe400078e0004 */
[----:B-1----:R-:W-:Y:S02]  /*496d0*/  IMAD.MOV.U32 R6, RZ, RZ, R11 ;  /* 0x000000ffff067224 */ /* 0x002fe400078e000b */
[----:B------:R-:W-:Y:S01]  /*496e0*/  IMAD.MOV.U32 R7, RZ, RZ, R10 ;  /* 0x000000ffff077224 */ /* 0x000fe200078e000a */
[----:B------:R-:W-:Y:S04]  /*496f0*/  STL.64 [R1+0x2420], R22 ;  /* 0x0024201601007387 */ /* 0x000fe80000100a00 */
[----:B------:R0:W-:Y:S04]  /*49700*/  STL.64 [R1+0x23e8], R6 ;  /* 0x0023e80601007387 */ /* 0x0001e80000100a00 */
[----:B------:R-:W4:Y:S04]  /*49710*/  LDL.LU R4, [R1+0x290] ;  /* 0x0002900001047983 */ /* 0x000f280000300800 */
[----:B------:R-:W4:Y:S04]  /*49720*/  LDL.LU R5, [R1+0x294] ;  /* 0x0002940001057983 */ /* 0x000f280000300800 */
[----:B0-----:R-:W3:Y:S04]  /*49730*/  LDL.LU R6, [R1+0x298] ;  /* 0x0002980001067983 */ /* 0x001ee80000300800 */
[----:B------:R-:W3:Y:S01]  /*49740*/  LDL.LU R7, [R1+0x29c] ;  /* 0x00029c0001077983 */ /* 0x000ee20000300800 */
[----:B--2---:R-:W-:-:S02]  /*49750*/  IMAD.MOV.U32 R22, RZ, RZ, R9 ;  /* 0x000000ffff167224 */ /* 0x004fc400078e0009 */
[----:B------:R-:W-:-:S05]  /*49760*/  IMAD.MOV.U32 R23, RZ, RZ, R8 ;  /* 0x000000ffff177224 */ /* 0x000fca00078e0008 */
[----:B------:R-:W-:Y:S04]  /*49770*/  STL.64 [R1+0x2438], R22 ;  /* 0x0024381601007387 */ /* 0x000fe80000100a00 */
[----:B---3--:R-:W-:Y:S04]  /*49780*/  STL.64 [R1+0x2400], R6 ;  /* 0x0024000601007387 */ /* 0x008fe80000100a00 */
[----:B----4-:R0:W-:Y:S04]  /*49790*/  STL.64 [R1+0x23f8], R4 ;  /* 0x0023f80401007387 */ /* 0x0101e80000100a00 */
[----:B0-----:R-:W2:Y:S04]  /*497a0*/  LDL.LU R4, [R1+0x2a0] ;  /* 0x0002a00001047983 */ /* 0x001ea80000300800 */
[----:B------:R-:W2:Y:S04]  /*497b0*/  LDL.LU R5, [R1+0x2a4] ;  /* 0x0002a40001057983 */ /* 0x000ea80000300800 */
[----:B------:R-:W3:Y:S04]  /*497c0*/  LDL.LU R6, [R1+0x2a8] ;  /* 0x0002a80001067983 */ /* 0x000ee80000300800 */
[----:B------:R-:W3:Y:S01]  /*497d0*/  LDL.LU R7, [R1+0x2ac] ;  /* 0x0002ac0001077983 */ /* 0x000ee20000300800 */
[----:B------:R-:W-:-:S03]  /*497e0*/  IMAD.MOV.U32 R18, RZ, RZ, R21 ;  /* 0x000000ffff127224 */ /* 0x000fc600078e0015 */
        /* <DEDUP_REMOVED lines=20> */
[----:B------:R0:W-:Y:S04]  /*49930*/  STL [R1+0x200c], R18 ;  /* 0x00200c1201007387 */ /* 0x0001e80000100800 */
[----:B------:R1:W-:Y:S04]  /*49940*/  STL [R1+0x2008], R19 ;  /* 0x0020081301007387 */ /* 0x0003e80000100800 */
[----:B------:R-:W3:Y:S04]  /*49950*/  LDL.LU R16, [R1+0x1d0] ;  /* 0x0001d00001107983 */ /* 0x000ee80000300800 */
[----:B------:R-:W3:Y:S04]  /*49960*/  LDL.LU R17, [R1+0x1d4] ;  /* 0x0001d40001117983 */ /* 0x000ee80000300800 */
[----:B0-----:R-:W2:Y:S04]  /*49970*/  LDL.LU R18, [R1+0x1d8] ;  /* 0x0001d80001127983 */ /* 0x001ea80000300800 */
[----:B-1----:R-:W2:Y:S01]  /*49980*/  LDL.LU R19, [R1+0x1dc] ;  /* 0x0001dc0001137983 */ /* 0x002ea20000300800 */
[----:B----4-:R-:W-:Y:S03]  /*49990*/  HMMA.16816.F32 R12, R12, R26, R8 ;  /* 0x0000001a0c0c723c */ /* 0x010fe60000001808 */
        /* <DEDUP_REMOVED lines=41> */
[----:B------:R-:W2:-:S15]  /*49c30*/  LDL.LU.64 R6, [R1+0x23e8] ;  /* 0x0023e80001067983 */ /* 0x000e9e0000300a00 */
[----:B------:R-:W-:Y:S02]  /*49c40*/  NOP ;  /* 0x0000000000007918 */ /* 0x000fe40000000000 */
[----:B------:R0:W-:Y:S04]  /*49c50*/  STL.64 [R1+0x510], R20 ;  /* 0x0005101401007387 */ /* 0x0001e80000100a00 */
[----:B------:R1:W-:Y:S04]  /*49c60*/  STL.64 [R1+0x518], R22 ;  /* 0x0005181601007387 */ /* 0x0003e80000100a00 */
[----:B0-----:R-:W3:Y:S04]  /*49c70*/  LDL.LU R20, [R1+0x1b0] ;  /* 0x0001b00001147983 */ /* 0x001ee80000300800 */
[----:B------:R-:W3:Y:S04]  /*49c80*/  LDL.LU R21, [R1+0x1b4] ;  /* 0x0001b40001157983 */ /* 0x000ee80000300800 */
[----:B-1----:R-:W3:Y:S04]  /*49c90*/  LDL.LU R22, [R1+0x1b8] ;  /* 0x0001b80001167983 */ /* 0x002ee80000300800 */
[----:B------:R-:W3:Y:S01]  /*49ca0*/  LDL.LU R23, [R1+0x1bc] ;  /* 0x0001bc0001177983 */ /* 0x000ee20000300800 */
        /* <DEDUP_REMOVED lines=11> */
[----:B0-----:R-:W3:Y:S04]  /*49d60*/  LDL.LU.64 R6, [R1+0x23b8] ;  /* 0x0023b80001067983 */ /* 0x001ee80000300a00 */
[----:B------:R-:W3:Y:S01]  /*49d70*/  LDL.LU.64 R4, [R1+0x23b0] ;  /* 0x0023b00001047983 */ /* 0x000ee20000300a00 */
        /* <DEDUP_REMOVED lines=8> */
[----:B----4-:R0:W-:Y:S04]  /*49e00*/  STL.64 [R1+0x23a0], R18 ;  /* 0x0023a01201007387 */ /* 0x0101e80000100a00 */
[----:B--2---:R-:W-:Y:S04]  /*49e10*/  STL.64 [R1+0x2398], R16 ;  /* 0x0023981001007387 */ /* 0x004fe80000100a00 */
[----:B0-----:R-:W2:Y:S04]  /*49e20*/  LDL.LU.64 R18, [R1+0x58] ;  /* 0x0000580001127983 */ /* 0x001ea80000300a00 */
[----:B------:R-:W-:Y:S04]  /*49e30*/  STL [R1+0x233c], R26 ;  /* 0x00233c1a01007387 */ /* 0x000fe80000100800 */
[----:B------:R0:W-:Y:S04]  /*49e40*/  STL [R1+0x2338], R27 ;  /* 0x0023381b01007387 */ /* 0x0001e80000100800 */
[----:B0-----:R-:W4:Y:S04]  /*49e50*/  LDL.LU.64 R26, [R1+0x38] ;  /* 0x00003800011a7983 */ /* 0x001f280000300a00 */
[----:B----4-:R0:W-:Y:S04]  /*49e60*/  STL.64 [R1+0x2390], R26 ;  /* 0x0023901a01007387 */ /* 0x0101e80000100a00 */
[----:B0-----:R-:W4:Y:S04]  /*49e70*/  LDL.LU.64 R26, [R1+0x48] ;  /* 0x00004800011a7983 */ /* 0x001f280000300a00 */
[----:B----4-:R0:W-:Y:S04]  /*49e80*/  STL.64 [R1+0x23a8], R26 ;  /* 0x0023a81a01007387 */ /* 0x0101e80000100a00 */
[----:B------:R-:W2:Y:S04]  /*49e90*/  LDL.LU R24, [R1+0x1a0] ;  /* 0x0001a00001187983 */ /* 0x000ea80000300800 */
[----:B------:R-:W2:Y:S04]  /*49ea0*/  LDL.LU R25, [R1+0x1a4] ;  /* 0x0001a40001197983 */ /* 0x000ea80000300800 */
[----:B0-----:R-:W2:Y:S04]  /*49eb0*/  LDL.LU R26, [R1+0x1a8] ;  /* 0x0001a800011a7983 */ /* 0x001ea80000300800 */
[----:B------:R-:W2:Y:S04]  /*49ec0*/  LDL.LU R27, [R1+0x1ac] ;  /* 0x0001ac00011b7983 */ /* 0x000ea80000300800 */
[----:B------:R-:W4:Y:S04]  /*49ed0*/  LDL.LU.64 R10, [R1+0x5f0] ;  /* 0x0005f000010a7983 */ /* 0x000f280000300a00 */
[----:B----4-:R0:W-:Y:S04]  /*49ee0*/  STL.64 [R1+0x2360], R10 ;  /* 0x0023600a01007387 */ /* 0x0101e80000100a00 */
[----:B0-----:R-:W4:Y:S01]  /*49ef0*/  LDL.LU.64 R10, [R1+0x18] ;  /* 0x00001800010a7983 */ /* 0x001f220000300a00 */
[----:B---3--:R-:W-:Y:S03]  /*49f00*/  HMMA.16816.F32 R20, R4, R14, R20 ;  /* 0x0000000e0414723c */ /* 0x008fe60000001814 */
[----:B----4-:R0:W-:Y:S04]  /*49f10*/  STL.64 [R1+0x2370], R10 ;  /* 0x0023700a01007387 */ /* 0x0101e80000100a00 */
[----:B0-----:R-:W3:Y:S04]  /*49f20*/  LDL.LU.64 R10, [R1+0x28] ;  /* 0x00002800010a7983 */ /* 0x001ee80000300a00 */
[----:B---3--:R0:W-:Y:S04]  /*49f30*/  STL.64 [R1+0x2388], R10 ;  /* 0x0023880a01007387 */ /* 0x0081e80000100a00 */
[----:B------:R-:W3:Y:S04]  /*49f40*/  LDL.LU R8, [R1+0x180] ;  /* 0x0001800001087983 */ /* 0x000ee80000300800 */
[----:B------:R-:W3:Y:S04]  /*49f50*/  LDL.LU R9, [R1+0x184] ;  /* 0x0001840001097983 */ /* 0x000ee80000300800 */
[----:B0-----:R-:W3:Y:S04]  /*49f60*/  LDL.LU R10, [R1+0x188] ;  /* 0x00018800010a7983 */ /* 0x001ee80000300800 */
[----:B------:R-:W3:Y:S04]  /*49f70*/  LDL.LU R11, [R1+0x18c] ;  /* 0x00018c00010b7983 */ /* 0x000ee80000300800 */
[----:B------:R0:W-:Y:S04]  /*49f80*/  STL.64 [R1+0x790], R20 ;  /* 0x0007901401007387 */ /* 0x0001e80000100a00 */
[----:B------:R-:W-:Y:S04]  /*49f90*/  STL.64 [R1+0x798], R22 ;  /* 0x0007981601007387 */ /* 0x000fe80000100a00 */
[----:B------:R-:W4:Y:S01]  /*49fa0*/  LDL.LU.64 R12, [R1+0x5e8] ;  /* 0x0005e800010c7983 */ /* 0x000f220000300a00 */
[----:B0-----:R-:W-:-:S02]  /*49fb0*/  IMAD.MOV.U32 R21, RZ, RZ, R14 ;  /* 0x000000ffff157224 */ /* 0x001fc400078e000e */
[----:B------:R-:W-:Y:S01]  /*49fc0*/  IMAD.MOV.U32 R20, RZ, RZ, R15 ;  /* 0x000000ffff147224 */ /* 0x000fe200078e000f */
[----:B----4-:R-:W-:Y:S04]  /*49fd0*/  STL [R1+0x2324], R13 ;  /* 0x0023240d01007387 */ /* 0x010fe80000100800 */
[----:B------:R0:W-:Y:S04]  /*49fe0*/  STL [R1+0x2368], R12 ;  /* 0x0023680c01007387 */ /* 0x0001e80000100800 */
[----:B0-----:R-:W4:Y:S04]  /*49ff0*/  LDL.LU R12, [R1+0x160] ;  /* 0x00016000010c7983 */ /* 0x001f280000300800 */
[----:B------:R-:W4:Y:S04]  /*4a000*/  LDL.LU R13, [R1+0x164] ;  /* 0x00016400010d7983 */ /* 0x000f280000300800 */
[----:B------:R-:W3:Y:S04]  /*4a010*/  LDL.LU R14, [R1+0x168] ;  /* 0x00016800010e7983 */ /* 0x000ee80000300800 */
[----:B------:R-:W3:Y:S01]  /*4a020*/  LDL.LU R15, [R1+0x16c] ;  /* 0x00016c00010f7983 */ /* 0x000ee20000300800 */
[----:B--2---:R-:W-:Y:S01]  /*4a030*/  HMMA.16816.F32 R24, R4, R18, R24 ;  /* 0x000000120418723c */ /* 0x004fe20000001818 */
[----:B------:R-:W-:-:S02]  /*4a040*/  IMAD.MOV.U32 R23, RZ, RZ, R18 ;  /* 0x000000ffff177224 */ /* 0x000fc400078e0012 */
[----:B------:R-:W-:Y:S01]  /*4a050*/  IMAD.MOV.U32 R22, RZ, RZ, R19 ;  /* 0x000000ffff167224 */ /* 0x000fe200078e0013 */
[----:B---3--:R-:W-:Y:S04]  /*4a060*/  STL.64 [R1+0x2380], R14 ;  /* 0x0023800e01007387 */ /* 0x008fe80000100a00 */
[----:B----4-:R0:W-:Y:S04]  /*4a070*/  STL.64 [R1+0x2378], R12 ;  /* 0x0023780c01007387 */ /* 0x0101e80000100a00 */
        /* <DEDUP_REMOVED lines=8> */
[----:B------:R-:W3:Y:S04]  /*4a100*/  LDL.LU.64 R16, [R1+0x2398] ;  /* 0x0023980001107983 */ /* 0x000ee80000300a00 */
[----:B------:R-:W-:Y:S04]  /*4a110*/  STL.64 [R1+0x2348], R22 ;  /* 0x0023481601007387 */ /* 0x000fe80000100a00 */
[----:B------:R0:W-:Y:S04]  /*4a120*/  STL.64 [R1+0x2340], R20 ;  /* 0x0023401401007387 */ /* 0x0001e80000100a00 */
[----:B0-----:R-:W4:Y:S01]  /*4a130*/  LDL.LU R20, [R1+0x150] ;  /* 0x0001500001147983 */ /* 0x001f220000300800 */
[----:B---3--:R-:W-:-:S15]  /*4a140*/  HMMA.16816.F32 R16, R4, R26, R16 ;  /* 0x0000001a0410723c */ /* 0x008fde0000001810 */
        /* <DEDUP_REMOVED lines=8> */
[----:B------:R-:W-:Y:S04]  /*4a1d0*/  STL.64 [R1+0x620], R8 ;  /* 0x0006200801007387 */ /* 0x000fe80000100a00 */
[----:B------:R0:W-:Y:S04]  /*4a1e0*/  STL.64 [R1+0x628], R10 ;  /* 0x0006280a01007387 */ /* 0x0001e80000100a00 */
[----:B0-----:R-:W2:Y:S01]  /*4a1f0*/  LDL.LU.64 R10, [R1+0x2388] ;  /* 0x00238800010a7983 */ /* 0x001ea20000300a00 */
[----:B------:R-:W-:Y:S02]  /*4a200*/  IMAD.MOV.U32 R19, RZ, RZ, R26 ;  /* 0x000000ffff137224 */ /* 0x000fe400078e001a */
[----:B------:R-:W-:-:S02]  /*4a210*/  IMAD.MOV.U32 R18, RZ, RZ, R27 ;  /* 0x000000ffff127224 */ /* 0x000fc400078e001b */
[----:B------:R-:W-:-:S03]  /*4a220*/  IMAD.MOV.U32 R22, RZ, RZ, R2 ;  /* 0x000000ffff167224 */ /* 0x000fc600078e0002 */
[----:B------:R0:W-:Y:S04]  /*4a230*/  STL.64 [R1+0x2358], R18 ;  /* 0x0023581201007387 */ /* 0x0001e80000100a00 */
[----:B------:R-:W-:Y:S04]  /*4a240*/  STL.64 [R1+0x2350], R16 ;  /* 0x0023501001007387 */ /* 0x000fe80000100a00 */
[----:B0-----:R-:W4:Y:S04]  /*4a250*/  LDL.LU.64 R18, [R1+0x8] ;  /* 0x0000080001127983 */ /* 0x001f280000300a00 */
[----:B------:R-:W3:Y:S04]  /*4a260*/  LDL.LU.64 R24, [R1+0x5e0] ;  /* 0x0005e00001187983 */ /* 0x000ee80000300a00 */
[----:B------:R-:W3:Y:S04]  /*4a270*/  LDL.LU.64 R28, [R1+0x5d8] ;  /* 0x0005d800011c7983 */ /* 0x000ee80000300a00 */
        /* <DEDUP_REMOVED lines=13> */
[----:B------:R-:W-:-:S15]  /*4a350*/  IMAD.MOV.U32 R0, RZ, RZ, R11 ;  /* 0x000000ffff007224 */ /* 0x000fde00078e000b */
[----:B------:R-:W-:-:S03]  /*4a360*/  NOP ;  /* 0x0000000000007918 */ /* 0x000fc60000000000 */
[----:B------:R0:W-:Y:S04]  /*4a370*/  STL.64 [R1+0x4e0], R12 ;  /* 0x0004e00c01007387 */ /* 0x0001e80000100a00 */
[----:B------:R1:W-:Y:S04]  /*4a380*/  STL.64 [R1+0x4e8], R14 ;  /* 0x0004e80e01007387 */ /* 0x0003e80000100a00 */
[----:B0-----:R-:W2:Y:S01]  /*4a390*/  LDL.LU R12, [R1+0x2368] ;  /* 0x00236800010c7983 */ /* 0x001ea20000300800 */
[----:B------:R-:W-:-:S03]  /*4a3a0*/  IMAD.MOV.U32 R13, RZ, RZ, R10 ;  /* 0x000000ffff0d7224 */ /* 0x000fc600078e000a */
[----:B------:R-:W2:Y:S01]  /*4a3b0*/  LDL.LU.64 R10, [R1+0x2360] ;  /* 0x00236000010a7983 */ /* 0x000ea20000300a00 */
[----:B----4-:R-:W-:Y:S01]  /*4a3c0*/  HMMA.16816.F32 R20, R4, R18, R20 ;  /* 0x000000120414723c */ /* 0x010fe20000001814 */
[----:B------:R-:W-:Y:S02]  /*4a3d0*/  IMAD.MOV.U32 R8, RZ, RZ, R18 ;  /* 0x000000ffff087224 */ /* 0x000fe400078e0012 */
[----:B------:R-:W-:Y:S02]  /*4a3e0*/  IMAD.MOV.U32 R3, RZ, RZ, R19 ;  /* 0x000000ffff037224 */ /* 0x000fe400078e0013 */
[----:B------:R-:W4:Y:S04]  /*4a3f0*/  LDL.LU.64 R18, [R1+0x2358] ;  /* 0x0023580001127983 */ /* 0x000f280000300a00 */
[----:B------:R-:W3:Y:S10]  /*4a400*/  LDL.LU.64 R16, [R1+0x2350] ;  /* 0x0023500001107983 */ /* 0x000ef40000300a00 */
[----:B------:R-:W-:Y:S01]  /*4a410*/  STL.64 [R1+0x490], R20 ;  /* 0x0004901401007387 */ /* 0x000fe20000100a00 */
[----:B-1----:R-:W-:-:S03]  /*4a420*/  IMAD.MOV.U32 R15, RZ, RZ, R23 ;  /* 0x000000ffff0f7224 */ /* 0x002fc600078e0017 */
[----:B------:R0:W-:Y:S01]  /*4a430*/  STL.64 [R1+0x498], R22 ;  /* 0x0004981601007387 */ /* 0x0001e20000100a00 */
[----:B------:R-:W-:-:S03]  /*4a440*/  IMAD.MOV.U32 R14, RZ, RZ, R21 ;  /* 0x000000ffff0e7224 */ /* 0x000fc600078e0015 */
[----:B0-----:R-:W3:Y:S04]  /*4a450*/  LDL.LU.64 R22, [R1+0x2348] ;  /* 0x0023480001167983 */ /* 0x001ee80000300a00 */
[----:B------:R-:W3:Y:S04]  /*4a460*/  LDL.LU.64 R20, [R1+0x2340] ;  /* 0x0023400001147983 */ /* 0x000ee80000300a00 */
[----:B--2---:R-:W-:Y:S04]  /*4a470*/  STL.64 [R1+0x2298], R10 ;  /* 0x0022980a01007387 */ /* 0x004fe80000100a00 */
[----:B------:R0:W-:Y:S04]  /*4a480*/  STL [R1+0x2290], R8 ;  /* 0x0022900801007387 */ /* 0x0001e80000100800 */
[----:B0-----:R-:W2:Y:S04]  /*4a490*/  LDL.LU R8, [R1+0x90] ;  /* 0x0000900001087983 */ /* 0x001ea80000300800 */
[----:B------:R-:W2:Y:S04]  /*4a4a0*/  LDL.LU R9, [R1+0x94] ;  /* 0x0000940001097983 */ /* 0x000ea80000300800 */
[----:B------:R-:W2:Y:S04]  /*4a4b0*/  LDL.LU R10, [R1+0x98] ;  /* 0x00009800010a7983 */ /* 0x000ea80000300800 */
[----:B------:R-:W2:Y:S04]  /*4a4c0*/  LDL.LU R11, [R1+0x9c] ;  /* 0x00009c00010b7983 */ /* 0x000ea80000300800 */
[----:B--2---:R0:W-:Y:S04]  /*4a4d0*/  STL.64 [R1+0x22a8], R10 ;  /* 0x0022a80a01007387 */ /* 0x0041e80000100a00 */
[----:B------:R-:W-:Y:S01]  /*4a4e0*/  STL.64 [R1+0x22a0], R8 ;  /* 0x0022a00801007387 */ /* 0x000fe20000100a00 */
[----:B0-----:R-:W-:-:S02]  /*4a4f0*/  IMAD.MOV.U32 R10, RZ, RZ, R26 ;  /* 0x000000ffff0a7224 */ /* 0x001fc400078e001a */
[----:B------:R-:W-:Y:S01]  /*4a500*/  IMAD.MOV.U32 R11, RZ, RZ, R27 ;  /* 0x000000ffff0b7224 */ /* 0x000fe200078e001b */
[----:B------:R-:W2:Y:S04]  /*4a510*/  LDL.LU R26, [R1+0x233c] ;  /* 0x00233c00011a7983 */ /* 0x000ea80000300800 */
[----:B------:R-:W2:Y:S04]  /*4a520*/  LDL.LU R27, [R1+0x2338] ;  /* 0x00233800011b7983 */ /* 0x000ea80000300800 */
[----:B------:R4:W-:Y:S02]  /*4a530*/  STL.64 [R1+0x22c0], R10 ;  /* 0x0022c00a01007387 */ /* 0x0009e40000100a00 */
[----:B----4-:R-:W-:-:S02]  /*4a540*/  IMAD.MOV.U32 R10, RZ, RZ, R19 ;  /* 0x000000ffff0a7224 */ /* 0x010fc400078e0013 */
[----:B------:R-:W-:-:S05]  /*4a550*/  IMAD.MOV.U32 R11, RZ, RZ, R18 ;  /* 0x000000ffff0b7224 */ /* 0x000fca00078e0012 */
[----:B------:R3:W-:Y:S02]  /*4a560*/  STL.64 [R1+0x22d8], R10 ;  /* 0x0022d80a01007387 */ /* 0x0007e40000100a00 */
[----:B---3--:R-:W-:Y:S02]  /*4a570*/  IMAD.MOV.U32 R10, RZ, RZ, R17 ;  /* 0x000000ffff0a7224 */ /* 0x008fe400078e0011 */
[----:B------:R-:W-:-:S05]  /*4a580*/  IMAD.MOV.U32 R11, RZ, RZ, R16 ;  /* 0x000000ffff0b7224 */ /* 0x000fca00078e0010 */
[----:B------:R0:W-:Y:S04]  /*4a590*/  STL.64 [R1+0x22f0], R10 ;  /* 0x0022f00a01007387 */ /* 0x0001e80000100a00 */
[----:B------:R-:W3:Y:S04]  /*4a5a0*/  LDL.LU R16, [R1+0x70] ;  /* 0x0000700001107983 */ /* 0x000ee80000300800 */
[----:B------:R-:W3:Y:S04]  /*4a5b0*/  LDL.LU R17, [R1+0x74] ;  /* 0x0000740001117983 */ /* 0x000ee80000300800 */
[----:B------:R-:W4:Y:S04]  /*4a5c0*/  LDL.LU R18, [R1+0x78] ;  /* 0x0000780001127983 */ /* 0x000f280000300800 */
[----:B------:R-:W4:Y:S01]  /*4a5d0*/  LDL.LU R19, [R1+0x7c] ;  /* 0x00007c0001137983 */ /* 0x000f220000300800 */
[----:B0-----:R-:W-:-:S02]  /*4a5e0*/  IMAD.MOV.U32 R10, RZ, RZ, R23 ;  /* 0x000000ffff0a7224 */ /* 0x001fc400078e0017 */
[----:B------:R-:W-:-:S05]  /*4a5f0*/  IMAD.MOV.U32 R11, RZ, RZ, R22 ;  /* 0x000000ffff0b7224 */ /* 0x000fca00078e0016 */
[----:B------:R-:W-:Y:S04]  /*4a600*/  STL.64 [R1+0x2308], R10 ;  /* 0x0023080a01007387 */ /* 0x000fe80000100a00 */
[----:B----4-:R-:W-:Y:S04]  /*4a610*/  STL.64 [R1+0x2288], R18 ;  /* 0x0022881201007387 */ /* 0x010fe80000100a00 */
[----:B---3--:R0:W-:Y:S04]  /*4a620*/  STL.64 [R1+0x2280], R16 ;  /* 0x0022801001007387 */ /* 0x0081e80000100a00 */
[----:B0-----:R-:W3:Y:S04]  /*4a630*/  LDL.LU R16, [R1+0x80] ;  /* 0x0000800001107983 */ /* 0x001ee80000300800 */
[----:B------:R-:W3:Y:S04]  /*4a640*/  LDL.LU R17, [R1+0x84] ;  /* 0x0000840001117983 */ /* 0x000ee80000300800 */
[----:B------:R-:W4:Y:S04]  /*4a650*/  LDL.LU R18, [R1+0x88] ;  /* 0x0000880001127983 */ /* 0x000f280000300800 */
[----:B------:R-:W4:Y:S01]  /*4a660*/  LDL.LU R19, [R1+0x8c] ;  /* 0x00008c0001137983 */ /* 0x000f220000300800 */
[----:B------:R-:W-:-:S02]  /*4a670*/  IMAD.MOV.U32 R11, RZ, RZ, R20 ;  /* 0x000000ffff0b7224 */ /* 0x000fc400078e0014 */
[----:B------:R-:W-:Y:S01]  /*4a680*/  IMAD.MOV.U32 R10, RZ, RZ, R21 ;  /* 0x000000ffff0a7224 */ /* 0x000fe200078e0015 */
[----:B------:R-:W2:Y:S04]  /*4a690*/  LDL.LU R20, [R1+0xf0] ;  /* 0x0000f00001147983 */ /* 0x000ea80000300800 */
        /* <DEDUP_REMOVED lines=26> */
[----:B------:R-:W4:Y:S01]  /*4a840*/  LDL.LU R19, [R1+0xdc] ;  /* 0x0000dc0001137983 */ /* 0x000f220000300800 */
[----:B--2---:R-:W-:Y:S03]  /*4a850*/  HMMA.16816.F32 R4, R4, R26, R20 ;  /* 0x0000001a0404723c */ /* 0x004fe60000001814 */
[----:B----4-:R-:W-:Y:S04]  /*4a860*/  STL.64 [R1+0x2318], R18 ;  /* 0x0023181201007387 */ /* 0x010fe80000100a00 */
[----:B---3--:R0:W-:Y:S04]  /*4a870*/  STL.64 [R1+0x2310], R16 ;  /* 0x0023101001007387 */ /* 0x0081e80000100a00 */
[----:B0-----:R-:W2:Y:S04]  /*4a880*/  LDL.LU R16, [R1+0xe0] ;  /* 0x0000e00001107983 */ /* 0x001ea80000300800 */
[----:B------:R-:W2:Y:S04]  /*4a890*/  LDL.LU R17, [R1+0xe4] ;  /* 0x0000e40001117983 */ /* 0x000ea80000300800 */
[----:B------:R-:W2:Y:S04]  /*4a8a0*/  LDL.LU R18, [R1+0xe8] ;  /* 0x0000e80001127983 */ /* 0x000ea80000300800 */
[----:B------:R-:W2:Y:S04]  /*4a8b0*/  LDL.LU R19, [R1+0xec] ;  /* 0x0000ec0001137983 */ /* 0x000ea80000300800 */
[----:B------:R-:W-:Y:S04]  /*4a8c0*/  STL [R1+0x2014], R14 ;  /* 0x0020140e01007387 */ /* 0x000fe80000100800 */
[----:B------:R0:W-:Y:S04]  /*4a8d0*/  STL [R1+0x2010], R15 ;  /* 0x0020100f01007387 */ /* 0x0001e80000100800 */
[----:B------:R-:W2:Y:S04]  /*4a8e0*/  LDL.LU.64 R22, [R1+0x2330] ;  /* 0x0023300001167983 */ /* 0x000ea80000300a00 */
[----:B------:R-:W2:Y:S04]  /*4a8f0*/  LDL.LU.64 R20, [R1+0x2328] ;  /* 0x0023280001147983 */ /* 0x000ea80000300a00 */
[----:B------:R-:W-:Y:S04]  /*4a900*/  STL.64 [R1+0x330], R4 ;  /* 0x0003300401007387 */ /* 0x000fe80000100a00 */
[----:B------:R1:W-:Y:S01]  /*4a910*/  STL.64 [R1+0x338], R6 ;  /* 0x0003380601007387 */ /* 0x0003e20000100a00 */
[----:B0-----:R-:W0:Y:S01]  /*4a920*/  LDC R15, c[0x0][0x3a8] ;  /* 0x0000ea00ff0f7b82 */ /* 0x001e220000000800 */
[----:B-1----:R-:W-:-:S02]  /*4a930*/  IMAD.MOV.U32 R6, RZ, RZ, R13 ;  /* 0x000000ffff067224 */ /* 0x002fc400078e000d */
[----:B------:R-:W-:Y:S01]  /*4a940*/  IMAD.MOV.U32 R7, RZ, RZ, R0 ;  /* 0x000000ffff077224 */ /* 0x000fe200078e0000 */
[----:B------:R-:W3:Y:S04]  /*4a950*/  LDL.LU R13, [R1+0x2324] ;  /* 0x00232400010d7983 */ /* 0x000ee80000300800 */
[----:B------:R-:W4:Y:S01]  /*4a960*/  LDL.LU R0, [R1+0x2320] ;  /* 0x0023200001007983 */ /* 0x000f220000300800 */
[----:B--2---:R-:W-:Y:S03]  /*4a970*/  HMMA.16816.F32 R8, R20, R10, R16 ;  /* 0x0000000a1408723c */ /* 0x004fe60000001810 */
[----:B------:R-:W2:Y:S04]  /*4a980*/  LDL.LU.64 R18, [R1+0x2318] ;  /* 0x0023180001127983 */ /* 0x000ea80000300a00 */
[----:B------:R-:W2:-:S12]  /*4a990*/  LDL.LU.64 R16, [R1+0x2310] ;  /* 0x0023100001107983 */ /* 0x000e980000300a00 */
[----:B------:R-:W-:Y:S04]  /*4a9a0*/  STL.64 [R1+0x750], R8 ;  /* 0x0007500801007387 */ /* 0x000fe80000100a00 */
[----:B------:R1:W-:Y:S04]  /*4a9b0*/  STL.64 [R1+0x758], R10 ;  /* 0x0007580a01007387 */ /* 0x0003e80000100a00 */
[----:B-1----:R-:W2:Y:S02]  /*4a9c0*/  LDL.LU.64 R10, [R1+0x2308] ;  /* 0x00230800010a7983 */ /* 0x002ea40000300a00 */
[----:B--2---:R-:W-:Y:S02]  /*4a9d0*/  HMMA.16816.F32 R8, R20, R10, R16 ;  /* 0x0000000a1408723c */ /* 0x004fe40000001810 */
[----:B------:R-:W2:Y:S04]  /*4a9e0*/  LDL.LU.64 R18, [R1+0x2300] ;  /* 0x0023000001127983 */ /* 0x000ea80000300a00 */
[----:B------:R-:W2:-:S13]  /*4a9f0*/  LDL.LU.64 R16, [R1+0x22f8] ;  /* 0x0022f80001107983 */ /* 0x000e9a0000300a00 */
        /* <DEDUP_REMOVED lines=20> */
[----:B-1----:R-:W2:Y:S04]  /*4ab40*/  LDL.LU.64 R10, [R1+0x22a8] ;  /* 0x0022a800010a7983 */ /* 0x002ea80000300a00 */
[----:B------:R-:W2:Y:S01]  /*4ab50*/  LDL.LU.64 R8, [R1+0x22a0] ;  /* 0x0022a00001087983 */ /* 0x000ea20000300a00 */
[----:B0-----:R-:W-:Y:S01]  /*4ab60*/  IMAD.SHL.U32 R15, R15, 0x80, RZ ;  /* 0x000000800f0f7824 */ /* 0x001fe200078e00ff */
[----:B--2---:R-:W-:Y:S02]  /*4ab70*/  HMMA.16816.F32 R4, R20, R6, R8 ;  /* 0x000000061404723c */ /* 0x004fe40000001808 */
[----:B------:R-:W2:Y:S04]  /*4ab80*/  LDL.LU.64 R10, [R1+0x2298] ;  /* 0x00229800010a7983 */ /* 0x000ea80000300a00 */
[----:B------:R-:W3:Y:S01]  /*4ab90*/  LDL.LU R8, [R1+0x2290] ;  /* 0x0022900001087983 */ /* 0x000ee20000300800 */
[----:B------:R-:W-:-:S12]  /*4aba0*/  IMAD.SHL.U32 R15, R15, 0x2, RZ ;  /* 0x000000020f0f7824 */ /* 0x000fd800078e00ff */
[----:B------:R-:W-:Y:S04]  /*4abb0*/  STL.64 [R1+0x480], R4 ;  /* 0x0004800401007387 */ /* 0x000fe80000100a00 */
[----:B------:R0:W-:Y:S02]  /*4abc0*/  STL.64 [R1+0x488], R6 ;  /* 0x0004880601007387 */ /* 0x0001e40000100a00 */
[----:B0-----:R-:W-:Y:S01]  /*4abd0*/  IMAD.MOV.U32 R7, RZ, RZ, R3 ;  /* 0x000000ffff077224 */ /* 0x001fe200078e0003 */
[----:B--2---:R-:W-:Y:S01]  /*4abe0*/  IADD3 R4, P0, PT, R10, R15, RZ ;  /* 0x0000000f0a047210 */ /* 0x004fe20007f1e0ff */
[----:B---3--:R-:W-:-:S04]  /*4abf0*/  IMAD.MOV.U32 R6, RZ, RZ, R8 ;  /* 0x000000ffff067224 */ /* 0x008fc800078e0008 */
[----:B------:R0:W-:Y:S03]  /*4ac00*/  STL [R1+0x20f8], R4 ;  /* 0x0020f80401007387 */ /* 0x0001e60000100800 */
[----:B0-----:R-:W-:Y:S01]  /*4ac10*/  HMMA.16816.F32 R4, R20, R6, R16 ;  /* 0x000000061404723c */ /* 0x001fe20000001810 */
[----:B------:R-:W2:Y:S04]  /*4ac20*/  LDL.LU.64 R18, [R1+0x2288] ;  /* 0x0022880001127983 */ /* 0x000ea80000300a00 */
[----:B------:R-:W2:Y:S01]  /*4ac30*/  LDL.LU.64 R16, [R1+0x2280] ;  /* 0x0022800001107983 */ /* 0x000ea20000300a00 */
[----:B----4-:R-:W-:-:S13]  /*4ac40*/  IMAD.X R10, R11, 0x1, R0, P0 ;  /* 0x000000010b0a7824 */ /* 0x010fda00000e0600 */
[----:B------:R-:W-:Y:S04]  /*4ac50*/  STL.64 [R1+0x450], R4 ;  /* 0x0004500401007387 */ /* 0x000fe80000100a00 */
[----:B------:R0:W-:Y:S02]  /*4ac60*/  STL.64 [R1+0x458], R6 ;  /* 0x0004580601007387 */ /* 0x0001e40000100a00 */
[-C--:B0-----:R-:W-:Y:S02]  /*4ac70*/  IADD3 R7, P1, PT, R12, R15.reuse, RZ ;  /* 0x0000000f0c077210 */ /* 0x081fe40007f3e0ff */
[-C--:B------:R-:W-:Y:S02]  /*4ac80*/  IADD3 R6, P0, PT, R24, R15.reuse, RZ ;  /* 0x0000000f18067210 */ /* 0x080fe40007f1e0ff */
[----:B------:R-:W-:Y:S01]  /*4ac90*/  IADD3 R5, P2, PT, R28, R15, RZ ;  /* 0x0000000f1c057210 */ /* 0x000fe20007f5e0ff */
[----:B------:R-:W-:Y:S04]  /*4aca0*/  STL [R1+0x20fc], R7 ;  /* 0x0020fc0701007387 */ /* 0x000fe80000100800 */
[----:B------:R-:W-:Y:S04]  /*4acb0*/  STL [R1+0x2100], R10 ;  /* 0x0021000a01007387 */ /* 0x000fe80000100800 */
[----:B------:R-:W-:Y:S04]  /*4acc0*/  STL [R1+0x2018], R6 ;  /* 0x0020180601007387 */ /* 0x000fe80000100800 */
[----:B------:R2:W-:Y:S01]  /*4acd0*/  STL [R1+0x201c], R5 ;  /* 0x00201c0501007387 */ /* 0x0005e20000100800 */
[----:B------:R-:W-:-:S02]  /*4ace0*/  IMAD.X R11, R13, 0x1, R0, P1 ;  /* 0x000000010d0b7824 */ /* 0x000fc400008e0600 */
[--C-:B------:R-:W-:Y:S02]  /*4acf0*/  IMAD.X R8, R25, 0x1, R0.reuse, P0 ;  /* 0x0000000119087824 */ /* 0x100fe400000e0600 */
[----:B------:R-:W-:Y:S02]  /*4ad00*/  VIADD R2, R2, 0x1 ;  /* 0x0000000102027836 */ /* 0x000fe40000000000 */
[----:B------:R-:W-:Y:S01]  /*4ad10*/  IMAD.X R9, R29, 0x1, R0, P2 ;  /* 0x000000011d097824 */ /* 0x000fe200010e0600 */
[----:B------:R-:W-:Y:S04]  /*4ad20*/  STL [R1+0x2104], R11 ;  /* 0x0021040b01007387 */ /* 0x000fe80000100800 */
[----:B------:R-:W-:Y:S04]  /*4ad30*/  STL [R1+0x2020], R8 ;  /* 0x0020200801007387 */ /* 0x000fe80000100800 */
[----:B------:R-:W-:Y:S04]  /*4ad40*/  STL [R1+0xbd8], R2 ;  /* 0x000bd80201007387 */ /* 0x000fe80000100800 */
[----:B------:R0:W-:Y:S04]  /*4ad50*/  STL [R1+0x2270], R0 ;  /* 0x0022700001007387 */ /* 0x0001e80000100800 */
[----:B------:R-:W-:Y:S01]  /*4ad60*/  STL [R1+0x2024], R9 ;  /* 0x0020240901007387 */ /* 0x000fe20000100800 */
[----:B--2---:R-:W-:-:S15]  /*4ad70*/  HMMA.16816.F32 R4, R20, R26, R16 ;  /* 0x0000001a1404723c */ /* 0x004fde0000001810 */
[----:B------:R-:W-:-:S04]  /*4ad80*/  NOP ;  /* 0x0000000000007918 */ /* 0x000fc80000000000 */
[----:B------:R-:W-:Y:S02]  /*4ad90*/  IMAD.MOV.U32 R20, RZ, RZ, R4 ;  /* 0x000000ffff147224 */ /* 0x000fe400078e0004 */
[----:B------:R-:W-:Y:S01]  /*4ada0*/  IMAD.MOV.U32 R21, RZ, RZ, R6 ;  /* 0x000000ffff157224 */ /* 0x000fe200078e0006 */
[----:B------:R-:W-:Y:S04]  /*4adb0*/  STL.64 [R1+0x460], R4 ;  /* 0x0004600401007387 */ /* 0x000fe80000100a00 */
[----:B------:R-:W-:Y:S04]  /*4adc0*/  STL.64 [R1+0x468], R6 ;  /* 0x0004680601007387 */ /* 0x000fe80000100a00 */
[----:B------:R-:W-:Y:S04]  /*4add0*/  STL [R1+0x202c], R20 ;  /* 0x00202c1401007387 */ /* 0x000fe80000100800 */
[----:B------:R-:W-:Y:S04]  /*4ade0*/  STL [R1+0x2028], R21 ;  /* 0x0020281501007387 */ /* 0x000fe80000100800 */
[----:B0-----:R-:W2:Y:S04]  /*4adf0*/  LDL.LU R0, [R1+0x1a4c] ;  /* 0x001a4c0001007983 */ /* 0x001ea80000300800 */
[----:B--2---:R0:W-:Y:S04]  /*4ae00*/  STL [R1+0x2274], R0 ;  /* 0x0022740001007387 */ /* 0x0041e80000100800 */
[----:B0-----:R-:W2:Y:S04]  /*4ae10*/  LDL.LU R0, [R1+0x1a54] ;  /* 0x001a540001007983 */ /* 0x001ea80000300800 */
[----:B--2---:R0:W-:Y:S04]  /*4ae20*/  STL [R1+0x2278], R0 ;  /* 0x0022780001007387 */ /* 0x0041e80000100800 */
        /* <DEDUP_REMOVED lines=28> */
[----:B------:R-:W-:-:S03]  /*4aff0*/  ISETP.NE.U32.AND P0, PT, R2, UR6, PT ;  /* 0x0000000602007c0c */ /* 0x000fc6000bf05070 */
[----:B------:R-:W3:Y:S04]  /*4b000*/  LDL.LU R3, [R1+0x19dc] ;  /* 0x0019dc0001037983 */ /* 0x000ee80000300800 */
[----:B------:R-:W3:Y:S01]  /*4b010*/  LDL.LU R2, [R1+0x1a00] ;  /* 0x001a000001027983 */ /* 0x000ee20000300800 */
[----:B--2---:R-:W-:-:S05]  /*4b020*/  IADD3 R0, P4, PT, R0, R15, RZ ;  /* 0x0000000f00007210 */ /* 0x004fca0007f9e0ff */
[----:B------:R0:W-:Y:S04]  /*4b030*/  STL [R1+0x1a64], R0 ;  /* 0x001a640001007387 */ /* 0x0001e80000100800 */
[----:B0-----:R-:W2:Y:S02]  /*4b040*/  LDL.LU R0, [R1+0x227c] ;  /* 0x00227c0001007983 */ /* 0x001ea40000300800 */
        /* <DEDUP_REMOVED lines=8> */
[----:B0-----:R-:W2:Y:S01]  /*4b0d0*/  LDL.LU R0, [R1+0x2270] ;  /* 0x0022700001007983 */ /* 0x001ea20000300800 */
[-C--:B---3--:R-:W-:Y:S02]  /*4b0e0*/  IADD3 R21, P2, PT, R21, R15.reuse, RZ ;  /* 0x0000000f15157210 */ /* 0x088fe40007f5e0ff */
[----:B----4-:R-:W-:-:S03]  /*4b0f0*/  IADD3 R20, P3, PT, R20, R15, RZ ;  /* 0x0000000f14147210 */ /* 0x010fc60007f7e0ff */
[----:B------:R-:W-:Y:S04]  /*4b100*/  STL [R1+0x1a44], R21 ;  /* 0x001a441501007387 */ /* 0x000fe80000100800 */
[----:B------:R-:W-:Y:S01]  /*4b110*/  STL [R1+0x1a3c], R20 ;  /* 0x001a3c1401007387 */ /* 0x000fe20000100800 */
[--C-:B--2---:R-:W-:Y:S01]  /*4b120*/  IMAD.X R22, R22, 0x1, R0.reuse, P4 ;  /* 0x0000000116167824 */ /* 0x104fe200020e0600 */
[-C--:B------:R-:W-:Y:S01]  /*4b130*/  IADD3 R23, P4, PT, R23, R15.reuse, RZ ;  /* 0x0000000f17177210 */ /* 0x080fe20007f9e0ff */
[--C-:B------:R-:W-:Y:S01]  /*4b140*/  IMAD.X R26, R26, 0x1, R0.reuse, P5 ;  /* 0x000000011a1a7824 */ /* 0x100fe200028e0600 */
[-C--:B------:R-:W-:Y:S01]  /*4b150*/  IADD3 R27, P5, PT, R27, R15.reuse, RZ ;  /* 0x0000000f1b1b7210 */ /* 0x080fe20007fbe0ff */
[----:B------:R-:W-:Y:S01]  /*4b160*/  IMAD.X R9, R9, 0x1, R0, P6 ;  /* 0x0000000109097824 */ /* 0x000fe200030e0600 */
[----:B------:R-:W-:Y:S01]  /*4b170*/  STL [R1+0x1a60], R22 ;  /* 0x001a601601007387 */ /* 0x000fe20000100800 */
[----:B------:R-:W-:-:S03]  /*4b180*/  IADD3 R8, P6, PT, R8, R15, RZ ;  /* 0x0000000f08087210 */ /* 0x000fc60007fde0ff */
[----:B------:R-:W-:Y:S01]  /*4b190*/  STL [R1+0x1a34], R23 ;  /* 0x001a341701007387 */ /* 0x000fe20000100800 */
[----:B------:R-:W-:-:S03]  /*4b1a0*/  IMAD.X R11, R11, 0x1, R0, P1 ;  /* 0x000000010b0b7824 */ /* 0x000fc600008e0600 */
        /* <DEDUP_REMOVED lines=30> */
[----:B------:R-:W-:Y:S04]  /*4b390*/  STL [R1+0x19f4], R16 ;  /* 0x0019f41001007387 */ /* 0x000fe80000100800 */
[----:B------:R-:W-:Y:S01]  /*4b3a0*/  STL [R1+0x1a18], R17 ;  /* 0x001a181101007387 */ /* 0x000fe20000100800 */
[----:B------:R-:W-:-:S03]  /*4b3b0*/  IMAD.X R28, R28, 0x1, R0, P3 ;  /* 0x000000011c1c7824 */ /* 0x000fc600018e0600 */
[----:B------:R-:W-:Y:S01]  /*4b3c0*/  STL [R1+0x19ec], R25 ;  /* 0x0019ec1901007387 */ /* 0x000fe20000100800 */
[----:B------:R-:W-:-:S03]  /*4b3d0*/  IADD3 R3, P3, PT, R3, R15, RZ ;  /* 0x0000000f03037210 */ /* 0x000fc60007f7e0ff */
[----:B------:R-:W-:Y:S04]  /*4b3e0*/  STL [R1+0x1a10], R24 ;  /* 0x001a101801007387 */ /* 0x000fe80000100800 */
[----:B------:R-:W-:Y:S04]  /*4b3f0*/  STL [R1+0x19e4], R29 ;  /* 0x0019e41d01007387 */ /* 0x000fe80000100800 */
[----:B------:R0:W-:Y:S01]  /*4b400*/  STL [R1+0x226c], R0 ;  /* 0x00226c0001007387 */ /* 0x0001e20000100800 */
[----:B------:R-:W-:-:S03]  /*4b410*/  IMAD.X R2, R2, 0x1, R0, P4 ;  /* 0x0000000102027824 */ /* 0x000fc600020e0600 */
[----:B------:R-:W-:Y:S04]  /*4b420*/  STL [R1+0x1a08], R28 ;  /* 0x001a081c01007387 */ /* 0x000fe80000100800 */
[----:B0-----:R-:W2:Y:S04]  /*4b430*/  LDL.LU R0, [R1+0x19d4] ;  /* 0x0019d40001007983 */ /* 0x001ea80000300800 */
[----:B------:R-:W-:Y:S04]  /*4b440*/  STL [R1+0x19dc], R3 ;  /* 0x0019dc0301007387 */ /* 0x000fe80000100800 */
[----:B------:R-:W3:Y:S04]  /*4b450*/  LDL.LU R21, [R1+0x19c4] ;  /* 0x0019c40001157983 */ /* 0x000ee80000300800 */
[----:B------:R-:W-:Y:S04]  /*4b460*/  STL [R1+0x1a00], R2 ;  /* 0x001a000201007387 */ /* 0x000fe80000100800 */
[----:B---3--:R0:W-:Y:S04]  /*4b470*/  STL [R1+0x2260], R21 ;  /* 0x0022601501007387 */ /* 0x0081e80000100800 */
[----:B0-----:R-:W3:Y:S04]  /*4b480*/  LDL.LU R21, [R1+0x19f0] ;  /* 0x0019f00001157983 */ /* 0x001ee80000300800 */
[----:B---3--:R0:W-:Y:S04]  /*4b490*/  STL [R1+0x2264], R21 ;  /* 0x0022641501007387 */ /* 0x0081e80000100800 */
[----:B0-----:R-:W3:Y:S01]  /*4b4a0*/  LDL.LU R21, [R1+0x19cc] ;  /* 0x0019cc0001157983 */ /* 0x001ee20000300800 */
[----:B--2---:R-:W-:-:S03]  /*4b4b0*/  IADD3 R0, P4, PT, R0, R15, RZ ;  /* 0x0000000f00007210 */ /* 0x004fc60007f9e0ff */
[----:B---3--:R0:W-:Y:S04]  /*4b4c0*/  STL [R1+0x2268], R21 ;  /* 0x0022681501007387 */ /* 0x0081e80000100800 */
[----:B0-----:R-:W2:Y:S04]  /*4b4d0*/  LDL.LU R21, [R1+0x19f8] ;  /* 0x0019f80001157983 */ /* 0x001ea80000300800 */
[----:B------:R-:W3:Y:S04]  /*4b4e0*/  LDL.LU R20, [R1+0x19e8] ;  /* 0x0019e80001147983 */ /* 0x000ee80000300800 */
[----:B------:R-:W4:Y:S04]  /*4b4f0*/  LDL.LU R22, [R1+0x19bc] ;  /* 0x0019bc0001167983 */ /* 0x000f280000300800 */
        /* <DEDUP_REMOVED lines=24> */
[----:B------:R0:W-:Y:S04]  /*4b680*/  STL [R1+0x19d4], R0 ;  /* 0x0019d40001007387 */ /* 0x0001e80000100800 */
[----:B0-----:R-:W2:Y:S02]  /*4b690*/  LDL.LU R0, [R1+0x226c] ;  /* 0x00226c0001007983 */ /* 0x001ea40000300800 */
[----:B--2---:R-:W-:-:S05]  /*4b6a0*/  IMAD.X R21, R21, 0x1, R0, P5 ;  /* 0x0000000115157824 */ /* 0x004fca00028e0600 */
[----:B------:R0:W-:Y:S04]  /*4b6b0*/  STL [R1+0x19f8], R21 ;  /* 0x0019f81501007387 */ /* 0x0001e80000100800 */
[----:B0-----:R-:W2:Y:S02]  /*4b6c0*/  LDL.LU R21, [R1+0x2268] ;  /* 0x0022680001157983 */ /* 0x001ea40000300800 */
[----:B--2---:R-:W-:-:S05]  /*4b6d0*/  IADD3 R21, P5, PT, R21, R15, RZ ;  /* 0x0000000f15157210 */ /* 0x004fca0007fbe0ff */
[----:B------:R0:W-:Y:S04]  /*4b6e0*/  STL [R1+0x19cc], R21 ;  /* 0x0019cc1501007387 */ /* 0x0001e80000100800 */
[----:B0-----:R-:W2:Y:S02]  /*4b6f0*/  LDL.LU R21, [R1+0x2264] ;  /* 0x0022640001157983 */ /* 0x001ea40000300800 */
[----:B--2---:R-:W-:-:S05]  /*4b700*/  IMAD.X R21, R21, 0x1, R0, P6 ;  /* 0x0000000115157824 */ /* 0x004fca00030e0600 */
[----:B------:R0:W-:Y:S04]  /*4b710*/  STL [R1+0x19f0], R21 ;  /* 0x0019f01501007387 */ /* 0x0001e80000100800 */
[----:B0-----:R-:W2:Y:S01]  /*4b720*/  LDL.LU R21, [R1+0x2260] ;  /* 0x0022600001157983 */ /* 0x001ea20000300800 */
[--C-:B---3--:R-:W-:Y:S01]  /*4b730*/  IMAD.X R20, R20, 0x1, R0.reuse, P1 ;  /* 0x0000000114147824 */ /* 0x108fe200008e0600 */
[-C--:B----4-:R-:W-:Y:S01]  /*4b740*/  IADD3 R22, P1, PT, R22, R15.reuse, RZ ;  /* 0x0000000f16167210 */ /* 0x090fe20007f3e0ff */
[--C-:B------:R-:W-:Y:S01]  /*4b750*/  IMAD.X R23, R23, 0x1, R0.reuse, P2 ;  /* 0x0000000117177824 */ /* 0x100fe200010e0600 */
[-C--:B------:R-:W-:Y:S01]  /*4b760*/  IADD3 R26, P2, PT, R26, R15.reuse, RZ ;  /* 0x0000000f1a1a7210 */ /* 0x080fe20007f5e0ff */
        /* <DEDUP_REMOVED lines=16> */
[----:B------:R-:W-:Y:S01]  /*4b870*/  IMAD.X R3, R3, 0x1, R0, P1 ;  /* 0x0000000103037824 */ /* 0x000fe200008e0600 */
[----:B------:R-:W-:-:S02]  /*4b880*/  IADD3 R2, P1, PT, R2, R15, RZ ;  /* 0x0000000f02027210 */ /* 0x000fc40007f3e0ff */
[----:B--2---:R-:W-:-:S05]  /*4b890*/  IADD3 R21, P6, PT, R21, R15, RZ ;  /* 0x0000000f15157210 */ /* 0x004fca0007fde0ff */
[----:B------:R-:W-:Y:S04]  /*4b8a0*/  STL [R1+0x19c4], R21 ;  /* 0x0019c41501007387 */ /* 0x000fe80000100800 */
[----:B------:R-:W-:Y:S04]  /*4b8b0*/  STL [R1+0x19e8], R20 ;  /* 0x0019e81401007387 */ /* 0x000fe80000100800 */
[----:B------:R-:W-:Y:S04]  /*4b8c0*/  STL [R1+0x19bc], R22 ;  /* 0x0019bc1601007387 */ /* 0x000fe80000100800 */
[----:B------:R-:W-:Y:S04]  /*4b8d0*/  STL [R1+0x19e0], R23 ;  /* 0x0019e01701007387 */ /* 0x000fe80000100800 */
[----:B------:R-:W-:Y:S04]  /*4b8e0*/  STL [R1+0x19b4], R26 ;  /* 0x0019b41a01007387 */ /* 0x000fe80000100800 */
[----:B------:R-:W-:Y:S04]  /*4b8f0*/  STL [R1+0x19d8], R27 ;  /* 0x0019d81b01007387 */ /* 0x000fe80000100800 */
[----:B------:R-:W-:Y:S01]  /*4b900*/  STL [R1+0x19ac], R9 ;  /* 0x0019ac0901007387 */ /* 0x000fe20000100800 */
[----:B------:R-:W-:-:S03]  /*4b910*/  IMAD.X R10, R10, 0x1, R0, P6 ;  /* 0x000000010a0a7824 */ /* 0x000fc600030e0600 */
[----:B------:R-:W-:Y:S01]  /*4b920*/  STL [R1+0x19d0], R8 ;  /* 0x0019d00801007387 */ /* 0x000fe20000100800 */
[----:B------:R-:W-:-:S03]  /*4b930*/  IADD3 R7, P6, PT, R7, R15, RZ ;  /* 0x0000000f07077210 */ /* 0x000fc60007fde0ff */
        /* <DEDUP_REMOVED lines=12> */
[----:B------:R-:W-:Y:S04]  /*4ba00*/  STL [R1+0x19a0], R16 ;  /* 0x0019a01001007387 */ /* 0x000fe80000100800 */
[----:B------:R-:W-:Y:S01]  /*4ba10*/  STL [R1+0x1974], R17 ;  /* 0x0019741101007387 */ /* 0x000fe20000100800 */
[----:B------:R-:W-:-:S03]  /*4ba20*/  IADD3 R28, P6, PT, R28, R15, RZ ;  /* 0x0000000f1c1c7210 */ /* 0x000fc60007fde0ff */
[----:B------:R-:W-:Y:S04]  /*4ba30*/  STL [R1+0x1998], R25 ;  /* 0x0019981901007387 */ /* 0x000fe80000100800 */
[----:B------:R-:W-:Y:S04]  /*4ba40*/  STL [R1+0x196c], R24 ;  /* 0x00196c1801007387 */ /* 0x000fe80000100800 */
[----:B------:R-:W-:Y:S04]  /*4ba50*/  STL [R1+0x1990], R29 ;  /* 0x0019901d01007387 */ /* 0x000fe80000100800 */
[----:B------:R0:W-:Y:S04]  /*4ba60*/  STL [R1+0x225c], R15 ;  /* 0x00225c0f01007387 */ /* 0x0001e80000100800 */
        /* <DEDUP_REMOVED lines=9> */
[----:B--2---:R-:W-:-:S03]  /*4bb00*/  IMAD.X R15, R15, 0x1, R0, P2 ;  /* 0x000000010f0f7824 */ /* 0x004fc600010e0600 */
        /* <DEDUP_REMOVED lines=30> */
[----:B--2---:R-:W-:-:S05]  /*4bcf0*/  IADD3 R21, P2, PT, R21, R15, RZ ;  /* 0x0000000f15157210 */ /* 0x004fca0007f5e0ff */
[----:B------:R0:W-:Y:S04]  /*4bd00*/  STL [R1+0x1954], R21 ;  /* 0x0019541501007387 */ /* 0x0001e80000100800 */
[----:B0-----:R-:W2:Y:S02]  /*4bd10*/  LDL.LU R21, [R1+0x2258] ;  /* 0x0022580001157983 */ /* 0x001ea40000300800 */
[----:B--2---:R-:W-:-:S05]  /*4bd20*/  IMAD.X R21, R21, 0x1, R0, P3 ;  /* 0x0000000115157824 */ /* 0x004fca00018e0600 */
[----:B------:R0:W-:Y:S04]  /*4bd30*/  STL [R1+0x1978], R21 ;  /* 0x0019781501007387 */ /* 0x0001e80000100800 */
[----:B0-----:R-:W2:Y:S02]  /*4bd40*/  LDL.LU R21, [R1+0x2254] ;  /* 0x0022540001157983 */ /* 0x001ea40000300800 */
[----:B--2---:R-:W-:-:S05]  /*4bd50*/  IADD3 R21, P3, PT, R21, R15, RZ ;  /* 0x0000000f15157210 */ /* 0x004fca0007f7e0ff */
[----:B------:R0:W-:Y:S04]  /*4bd60*/  STL [R1+0x194c], R21 ;  /* 0x00194c1501007387 */ /* 0x0001e80000100800 */
[----:B0-----:R-:W2:Y:S01]  /*4bd70*/  LDL.LU R21, [R1+0x2250] ;  /* 0x0022500001157983 */ /* 0x001ea20000300800 */
[--C-:B----4-:R-:W-:Y:S01]  /*4bd80*/  IMAD.X R22, R22, 0x1, R0.reuse, P5 ;  /* 0x0000000116167824 */ /* 0x110fe200028e0600 */
        /* <DEDUP_REMOVED lines=18> */
[----:B------:R-:W-:Y:S01]  /*4beb0*/  IADD3 R29, P3, PT, R29, R15, RZ ;  /* 0x0000000f1d1d7210 */ /* 0x000fe20007f7e0ff */
[----:B------:R-:W-:-:S02]  /*4bec0*/  IMAD.X R2, R2, 0x1, R0, P5 ;  /* 0x0000000102027824 */ /* 0x000fc400028e0600 */
[----:B--2---:R-:W-:Y:S01]  /*4bed0*/  IMAD.X R21, R21, 0x1, R0, P4 ;  /* 0x0000000115157824 */ /* 0x004fe200020e0600 */
[----:B---3--:R-:W-:-:S04]  /*4bee0*/  IADD3 R20, P4, PT, R20, R15, RZ ;  /* 0x0000000f14147210 */ /* 0x008fc80007f9e0ff */
        /* <DEDUP_REMOVED lines=1985> */
[----:B0-----:R-:W3:Y:S01]  /*53b00*/  LDL.LU R2, [R1+0xf58] ;  /* 0x000f580001027983 */ /* 0x001ee20000300800 */
        /* <DEDUP_REMOVED lines=10> */
[-C--:B---3--:R-:W-:Y:S01]  /*53bb0*/  IADD3 R23, P3, PT, R23, R15.reuse, RZ ;  /* 0x0000000f17177210 */ /* 0x088fe20007f7e0ff */
        /* <DEDUP_REMOVED lines=20> */
[----:B------:R-:W-:-:S04]  /*53d00*/  IADD3 R20, P2, PT, R20, R15, RZ ;  /* 0x0000000f14147210 */ /* 0x000fc80007f5e0ff */
        /* <DEDUP_REMOVED lines=27> */
[----:B------:R0:W-:Y:S04]  /*53ec0*/  STL [R1+0xf34], R3 ;  /* 0x000f340301007387 */ /* 0x0001e80000100800 */
[----:B------:R-:W-:Y:S04]  /*53ed0*/  STL [R1+0xf3c], R29 ;  /* 0x000f3c1d01007387 */ /* 0x000fe80000100800 */
[----:B0-----:R-:W2:Y:S04]  /*53ee0*/  LDL.LU R3, [R1+0xf2c] ;  /* 0x000f2c0001037983 */ /* 0x001ea80000300800 */
[----:B------:R-:W-:Y:S04]  /*53ef0*/  STL [R1+0xf60], R28 ;  /* 0x000f601c01007387 */ /* 0x000fe80000100800 */
[----:B------:R0:W-:Y:S04]  /*53f00*/  STL [R1+0xf58], R2 ;  /* 0x000f580201007387 */ /* 0x0001e80000100800 */
[----:B0-----:R-:W3:Y:S04]  /*53f10*/  LDL.LU R2, [R1+0xf24] ;  /* 0x000f240001027983 */ /* 0x001ee80000300800 */
[----:B---3--:R0:W-:Y:S04]  /*53f20*/  STL [R1+0x2110], R2 ;  /* 0x0021100201007387 */ /* 0x0081e80000100800 */
[----:B0-----:R-:W3:Y:S04]  /*53f30*/  LDL.LU R2, [R1+0xf50] ;  /* 0x000f500001027983 */ /* 0x001ee80000300800 */
[----:B------:R-:W4:Y:S01]  /*53f40*/  LDL.LU R21, [R1+0xf1c] ;  /* 0x000f1c0001157983 */ /* 0x000f220000300800 */
[----:B--2---:R-:W-:-:S03]  /*53f50*/  IADD3 R3, P3, PT, R3, R15, RZ ;  /* 0x0000000f03037210 */ /* 0x004fc60007f7e0ff */
[----:B----4-:R0:W-:Y:S04]  /*53f60*/  STL [R1+0x210c], R21 ;  /* 0x00210c1501007387 */ /* 0x0101e80000100800 */
[----:B0-----:R-:W2:Y:S04]  /*53f70*/  LDL.LU R21, [R1+0xf48] ;  /* 0x000f480001157983 */ /* 0x001ea80000300800 */
        /* <DEDUP_REMOVED lines=22> */
[----:B---3--:R-:W-:-:S03]  /*540e0*/  IMAD.X R2, R2, 0x1, R0, P4 ;  /* 0x0000000102027824 */ /* 0x008fc600020e0600 */
[----:B------:R-:W3:Y:S04]  /*540f0*/  LDL.LU R29, [R1+0xee8] ;  /* 0x000ee800011d7983 */ /* 0x000ee80000300800 */
[----:B------:R-:W3:Y:S04]  /*54100*/  LDL.LU R28, [R1+0xebc] ;  /* 0x000ebc00011c7983 */ /* 0x000ee80000300800 */
[----:B------:R0:W-:Y:S04]  /*54110*/  STL [R1+0xf2c], R3 ;  /* 0x000f2c0301007387 */ /* 0x0001e80000100800 */
[----:B0-----:R-:W3:Y:S04]  /*54120*/  LDL.LU R3, [R1+0xee0] ;  /* 0x000ee00001037983 */ /* 0x001ee80000300800 */
[----:B------:R0:W-:Y:S04]  /*54130*/  STL [R1+0xf50], R2 ;  /* 0x000f500201007387 */ /* 0x0001e80000100800 */
[----:B0-----:R-:W3:Y:S01]  /*54140*/  LDL.LU R2, [R1+0x2110] ;  /* 0x0021100001027983 */ /* 0x001ee20000300800 */
[----:B--2---:R-:W-:Y:S01]  /*54150*/  IMAD.X R21, R21, 0x1, R0, P5 ;  /* 0x0000000115157824 */ /* 0x004fe200028e0600 */
[----:B---3--:R-:W-:-:S05]  /*54160*/  IADD3 R2, P4, PT, R2, R15, RZ ;  /* 0x0000000f02027210 */ /* 0x008fca0007f9e0ff */
[----:B------:R0:W-:Y:S04]  /*54170*/  STL [R1+0xf24], R2 ;  /* 0x000f240201007387 */ /* 0x0001e80000100800 */
[----:B0-----:R-:W2:Y:S04]  /*54180*/  LDL.LU R2, [R1+0xeb4] ;  /* 0x000eb40001027983 */ /* 0x001ea80000300800 */
[----:B------:R0:W-:Y:S04]  /*54190*/  STL [R1+0xf48], R21 ;  /* 0x000f481501007387 */ /* 0x0001e80000100800 */
[----:B0-----:R-:W3:Y:S01]  /*541a0*/  LDL.LU R21, [R1+0x210c] ;  /* 0x00210c0001157983 */ /* 0x001ee20000300800 */
        /* <DEDUP_REMOVED lines=21> */
[----:B---3--:R-:W-:-:S05]  /*54300*/  IADD3 R21, P5, PT, R21, R15, RZ ;  /* 0x0000000f15157210 */ /* 0x008fca0007fbe0ff */
        /* <DEDUP_REMOVED lines=21> */
[----:B------:R-:W-:Y:S04]  /*54460*/  STL [R1+0xed4], R18 ;  /* 0x000ed41201007387 */ /* 0x000fe80000100800 */
[----:B------:R-:W-:Y:S04]  /*54470*/  STL [R1+0xef8], R16 ;  /* 0x000ef81001007387 */ /* 0x000fe80000100800 */
[----:B------:R-:W-:Y:S01]  /*54480*/  STL [R1+0xecc], R17 ;  /* 0x000ecc1101007387 */ /* 0x000fe20000100800 */
[----:B------:R-:W-:-:S03]  /*54490*/  IADD3 R28, P5, PT, R28, R15, RZ ;  /* 0x0000000f1c1c7210 */ /* 0x000fc60007fbe0ff */
[----:B------:R0:W-:Y:S04]  /*544a0*/  STL [R1+0xee8], R29 ;  /* 0x000ee81d01007387 */ /* 0x0001e80000100800 */
[----:B------:R-:W-:Y:S04]  /*544b0*/  STL [R1+0xef0], R25 ;  /* 0x000ef01901007387 */ /* 0x000fe80000100800 */
[----:B0-----:R-:W3:Y:S04]  /*544c0*/  LDL.LU R29, [R1+0xed8] ;  /* 0x000ed800011d7983 */ /* 0x001ee80000300800 */
[----:B------:R-:W-:Y:S04]  /*544d0*/  STL [R1+0xec4], R24 ;  /* 0x000ec41801007387 */ /* 0x000fe80000100800 */
[----:B------:R0:W-:Y:S04]  /*544e0*/  STL [R1+0xebc], R28 ;  /* 0x000ebc1c01007387 */ /* 0x0001e80000100800 */
[----:B0-----:R-:W4:Y:S04]  /*544f0*/  LDL.LU R28, [R1+0xeac] ;  /* 0x000eac00011c7983 */ /* 0x001f280000300800 */
[----:B------:R0:W-:Y:S04]  /*54500*/  STL [R1+0xee0], R3 ;  /* 0x000ee00301007387 */ /* 0x0001e80000100800 */
[----:B0-----:R-:W3:Y:S04]  /*54510*/  LDL.LU R3, [R1+0xed0] ;  /* 0x000ed00001037983 */ /* 0x001ee80000300800 */
[----:B------:R-:W3:Y:S01]  /*54520*/  LDL.LU R11, [R1+0xec8] ;  /* 0x000ec800010b7983 */ /* 0x000ee20000300800 */
[----:B--2---:R-:W-:-:S03]  /*54530*/  IADD3 R2, P6, PT, R2, R15, RZ ;  /* 0x0000000f02027210 */ /* 0x004fc60007fde0ff */
[----:B---3--:R0:W-:Y:S04]  /*54540*/  STL [R1+0x2108], R11 ;  /* 0x0021080b01007387 */ /* 0x0081e80000100800 */
[----:B0-----:R-:W2:Y:S04]  /*54550*/  LDL.LU R11, [R1+0xea4] ;  /* 0x000ea400010b7983 */ /* 0x001ea80000300800 */
[----:B------:R0:W-:Y:S04]  /*54560*/  STL [R1+0xeb4], R2 ;  /* 0x000eb40201007387 */ /* 0x0001e80000100800 */
        /* <DEDUP_REMOVED lines=19> */
[----:B------:R-:W-:-:S03]  /*546a0*/  IMAD.X R29, R29, 0x1, R0, P1 ;  /* 0x000000011d1d7824 */ /* 0x000fc600008e0600 */
[----:B------:R-:W3:Y:S04]  /*546b0*/  LDL.LU R17, [R1+0xe78] ;  /* 0x000e780001117983 */ /* 0x000ee80000300800 */
[----:B------:R-:W3:Y:S01]  /*546c0*/  LDL.LU R25, [R1+0xe4c] ;  /* 0x000e4c0001197983 */ /* 0x000ee20000300800 */
[----:B----4-:R-:W-:-:S03]  /*546d0*/  IADD3 R28, P1, PT, R28, R15, RZ ;  /* 0x0000000f1c1c7210 */ /* 0x010fc60007f3e0ff */
[----:B0-----:R-:W4:Y:S04]  /*546e0*/  LDL.LU R2, [R1+0xe70] ;  /* 0x000e700001027983 */ /* 0x001f280000300800 */
[----:B------:R-:W4:Y:S01]  /*546f0*/  LDL.LU R24, [R1+0xe44] ;  /* 0x000e440001187983 */ /* 0x000f220000300800 */
[----:B------:R-:W-:-:S03]  /*54700*/  IMAD.X R3, R3, 0x1, R0, P2 ;  /* 0x0000000103037824 */ /* 0x000fc600010e0600 */
[----:B------:R0:W-:Y:S04]  /*54710*/  STL [R1+0xed8], R29 ;  /* 0x000ed81d01007387 */ /* 0x0001e80000100800 */
[----:B0-----:R-:W4:Y:S04]  /*54720*/  LDL.LU R29, [R1+0xe68] ;  /* 0x000e6800011d7983 */ /* 0x001f280000300800 */
[----:B------:R0:W-:Y:S04]  /*54730*/  STL [R1+0xeac], R28 ;  /* 0x000eac1c01007387 */ /* 0x0001e80000100800 */
[----:B0-----:R-:W4:Y:S04]  /*54740*/  LDL.LU R28, [R1+0xe3c] ;  /* 0x000e3c00011c7983 */ /* 0x001f280000300800 */
[----:B------:R0:W-:Y:S04]  /*54750*/  STL [R1+0xed0], R3 ;  /* 0x000ed00301007387 */ /* 0x0001e80000100800 */
[----:B0-----:R-:W4:Y:S01]  /*54760*/  LDL.LU R3, [R1+0xe60] ;  /* 0x000e600001037983 */ /* 0x001f220000300800 */
[----:B--2---:R-:W-:-:S05]  /*54770*/  IADD3 R11, P2, PT, R11, R15, RZ ;  /* 0x0000000f0b0b7210 */ /* 0x004fca0007f5e0ff */
[----:B------:R0:W-:Y:S04]  /*54780*/  STL [R1+0xea4], R11 ;  /* 0x000ea40b01007387 */ /* 0x0001e80000100800 */
[----:B0-----:R-:W2:Y:S01]  /*54790*/  LDL.LU R11, [R1+0x2108] ;  /* 0x00210800010b7983 */ /* 0x001ea20000300800 */
[--C-:B---3--:R-:W-:Y:S01]  /*547a0*/  IMAD.X R21, R21, 0x1, R0.reuse, P4 ;  /* 0x0000000115157824 */ /* 0x108fe200020e0600 */
        /* <DEDUP_REMOVED lines=15> */
[----:B----4-:R-:W-:-:S02]  /*548a0*/  IMAD.X R2, R2, 0x1, R0, P2 ;  /* 0x0000000102027824 */ /* 0x010fc400010e0600 */
[--C-:B------:R-:W-:Y:S01]  /*548b0*/  IMAD.X R17, R17, 0x1, R0.reuse, P1 ;  /* 0x0000000111117824 */ /* 0x100fe200008e0600 */
[-C--:B------:R-:W-:Y:S02]  /*548c0*/  IADD3 R25, P1, PT, R25, R15.reuse, RZ ;  /* 0x0000000f19197210 */ /* 0x080fe40007f3e0ff */
[-C--:B------:R-:W-:Y:S01]  /*548d0*/  IADD3 R24, P2, PT, R24, R15.reuse, RZ ;  /* 0x0000000f18187210 */ /* 0x080fe20007f5e0ff */
[----:B--2---:R-:W-:Y:S01]  /*548e0*/  IMAD.X R11, R11, 0x1, R0, P3 ;  /* 0x000000010b0b7824 */ /* 0x004fe200018e0600 */
[----:B------:R-:W-:-:S04]  /*548f0*/  IADD3 R10, P3, PT, R10, R15, RZ ;  /* 0x0000000f0a0a7210 */ /* 0x000fc80007f7e0ff */
[----:B------:R0:W-:Y:S01]  /*54900*/  STL [R1+0xec8], R11 ;  /* 0x000ec80b01007387 */ /* 0x0001e20000100800 */
[----:B------:R-:W-:-:S03]  /*54910*/  IMAD.X R7, R7, 0x1, R0, P3 ;  /* 0x0000000107077824 */ /* 0x000fc600018e0600 */
[----:B0-----:R-:W2:Y:S04]  /*54920*/  LDL.LU R11, [R1+0x2104] ;  /* 0x00210400010b7983 */ /* 0x001ea80000300800 */
[----:B------:R0:W-:Y:S01]  /*54930*/  STL [R1+0xe9c], R10 ;  /* 0x000e9c0a01007387 */ /* 0x0001e20000100800 */
[----:B------:R-:W-:-:S03]  /*54940*/  IADD3 R4, P3, PT, R4, R15, RZ ;  /* 0x0000000f04047210 */ /* 0x000fc60007f7e0ff */
[----:B0-----:R-:W3:Y:S04]  /*54950*/  LDL.LU R10, [R1+0x2100] ;  /* 0x00210000010a7983 */ /* 0x001ee80000300800 */
        /* <DEDUP_REMOVED lines=19> */
[----:B------:R-:W-:Y:S01]  /*54a90*/  STL [R1+0xe78], R17 ;  /* 0x000e781101007387 */ /* 0x000fe20000100800 */
[----:B------:R-:W-:-:S03]  /*54aa0*/  IMAD.X R29, R29, 0x1, R0, P3 ;  /* 0x000000011d1d7824 */ /* 0x000fc600018e0600 */
[----:B0-----:R-:W4:Y:S04]  /*54ab0*/  LDL.LU R2, [R1+0xe34] ;  /* 0x000e340001027983 */ /* 0x001f280000300800 */
[----:B------:R-:W-:Y:S04]  /*54ac0*/  STL [R1+0xe4c], R25 ;  /* 0x000e4c1901007387 */ /* 0x000fe80000100800 */
[----:B------:R-:W2:Y:S04]  /*54ad0*/  LDL.LU R7, [R1+0xe58] ;  /* 0x000e580001077983 */ /* 0x000ea80000300800 */
[----:B------:R-:W2:Y:S04]  /*54ae0*/  LDL.LU R4, [R1+0xe2c] ;  /* 0x000e2c0001047983 */ /* 0x000ea80000300800 */
[----:B------:R-:W-:Y:S04]  /*54af0*/  STL [R1+0xe44], R24 ;  /* 0x000e441801007387 */ /* 0x000fe80000100800 */
[----:B------:R-:W-:Y:S04]  /*54b00*/  STL [R1+0xe68], R29 ;  /* 0x000e681d01007387 */ /* 0x000fe80000100800 */
[----:B------:R-:W2:Y:S04]  /*54b10*/  LDL.LU R21, [R1+0xe1c] ;  /* 0x000e1c0001157983 */ /* 0x000ea80000300800 */
[----:B------:R-:W2:Y:S01]  /*54b20*/  LDL.LU R20, [R1+0xe40] ;  /* 0x000e400001147983 */ /* 0x000ea20000300800 */
[----:B------:R-:W-:Y:S01]  /*54b30*/  IADD3 R28, P3, PT, R28, R15, RZ ;  /* 0x0000000f1c1c7210 */ /* 0x000fe20007f7e0ff */
[----:B------:R-:W-:-:S04]  /*54b40*/  IMAD.X R3, R3, 0x1, R0, P4 ;  /* 0x0000000103037824 */ /* 0x000fc800020e0600 */
[----:B------:R-:W-:Y:S04]  /*54b50*/  STL [R1+0xe3c], R28 ;  /* 0x000e3c1c01007387 */ /* 0x000fe80000100800 */
[----:B--2---:R0:W-:Y:S04]  /*54b60*/  STL.64 [R1+0x20f0], R20 ;  /* 0x0020f01401007387 */ /* 0x0041e80000100a00 */
[----:B------:R1:W-:Y:S04]  /*54b70*/  STL [R1+0xe60], R3 ;  /* 0x000e600301007387 */ /* 0x0003e80000100800 */
[----:B0-----:R-:W2:Y:S04]  /*54b80*/  LDL.LU R20, [R1+0xe50] ;  /* 0x000e500001147983 */ /* 0x001ea80000300800 */
        /* <DEDUP_REMOVED lines=17> */
[----:B----4-:R-:W-:-:S03]  /*54ca0*/  IADD3 R2, P4, PT, R2, R15, RZ ;  /* 0x0000000f02027210 */ /* 0x010fc60007f9e0ff */
[----:B------:R-:W4:Y:S04]  /*54cb0*/  LDL.LU R24, [R1+0xdd4] ;  /* 0x000dd40001187983 */ /* 0x000f280000300800 */
[----:B------:R-:W4:Y:S01]  /*54cc0*/  LDL.LU R29, [R1+0xdf8] ;  /* 0x000df800011d7983 */ /* 0x000f220000300800 */
[----:B------:R-:W-:-:S03]  /*54cd0*/  IMAD.X R7, R7, 0x1, R0, P5 ;  /* 0x0000000107077824 */ /* 0x000fc600028e0600 */
[----:B------:R-:W4:Y:S04]  /*54ce0*/  LDL.LU R28, [R1+0xdcc] ;  /* 0x000dcc00011c7983 */ /* 0x000f280000300800 */
[----:B-1----:R-:W4:Y:S01]  /*54cf0*/  LDL.LU R3, [R1+0xdf0] ;  /* 0x000df00001037983 */ /* 0x002f220000300800 */
[----:B------:R-:W-:-:S03]  /*54d00*/  IADD3 R4, P5, PT, R4, R15, RZ ;  /* 0x0000000f04047210 */ /* 0x000fc60007fbe0ff */
[----:B------:R0:W-:Y:S04]  /*54d10*/  STL [R1+0xe34], R2 ;  /* 0x000e340201007387 */ /* 0x0001e80000100800 */
[----:B0-----:R-:W4:Y:S04]  /*54d20*/  LDL.LU R2, [R1+0xdc4] ;  /* 0x000dc40001027983 */ /* 0x001f280000300800 */
[----:B------:R0:W-:Y:S04]  /*54d30*/  STL [R1+0xe58], R7 ;  /* 0x000e580701007387 */ /* 0x0001e80000100800 */
[----:B0-----:R-:W4:Y:S04]  /*54d40*/  LDL.LU R7, [R1+0x20fc] ;  /* 0x0020fc0001077983 */ /* 0x001f280000300800 */
[----:B------:R0:W-:Y:S04]  /*54d50*/  STL [R1+0xe2c], R4 ;  /* 0x000e2c0401007387 */ /* 0x0001e80000100800 */
[----:B0-----:R-:W4:Y:S01]  /*54d60*/  LDL.LU R4, [R1+0x20f8] ;  /* 0x0020f80001047983 */ /* 0x001f220000300800 */
[----:B--2---:R-:W-:Y:S01]  /*54d70*/  IMAD.X R20, R20, 0x1, R0, P6 ;  /* 0x0000000114147824 */ /* 0x004fe200030e0600 */
[----:B---3--:R-:W-:-:S05]  /*54d80*/  IADD3 R21, P6, PT, R21, R15, RZ ;  /* 0x0000000f15157210 */ /* 0x008fca0007fde0ff */
[----:B------:R0:W-:Y:S04]  /*54d90*/  STL [R1+0xe24], R21 ;  /* 0x000e241501007387 */ /* 0x0001e80000100800 */
[----:B------:R4:W-:Y:S01]  /*54da0*/  STL [R1+0xe50], R20 ;  /* 0x000e501401007387 */ /* 0x0009e20000100800 */
[----:B0-----:R-:W-:-:S03]  /*54db0*/  IMAD.MOV.U32 R21, RZ, RZ, R10 ;  /* 0x000000ffff157224 */ /* 0x001fc600078e000a */
[----:B------:R-:W2:Y:S01]  /*54dc0*/  LDL.LU R10, [R1+0xe48] ;  /* 0x000e4800010a7983 */ /* 0x000ea20000300800 */
[----:B----4-:R-:W-:-:S05]  /*54dd0*/  IMAD.MOV.U32 R20, RZ, RZ, R4 ;  /* 0x000000ffff147224 */ /* 0x010fca00078e0004 */
[----:B------:R0:W-:Y:S02]  /*54de0*/  STL.64 [R1+0x5f0], R20 ;  /* 0x0005f01401007387 */ /* 0x0001e40000100a00 */
[----:B0-----:R-:W-:Y:S02]  /*54df0*/  IMAD.MOV.U32 R20, RZ, RZ, R7 ;  /* 0x000000ffff147224 */ /* 0x001fe400078e0007 */
[----:B------:R-:W-:-:S05]  /*54e00*/  IMAD.MOV.U32 R21, RZ, RZ, R11 ;  /* 0x000000ffff157224 */ /* 0x000fca00078e000b */
[----:B------:R0:W-:Y:S04]  /*54e10*/  STL.64 [R1+0x5e8], R20 ;  /* 0x0005e81401007387 */ /* 0x0001e80000100a00 */
[----:B0-----:R-:W3:Y:S01]  /*54e20*/  LDL.LU.64 R20, [R1+0x20f0] ;  /* 0x0020f00001147983 */ /* 0x001ee20000300a00 */
        /* <DEDUP_REMOVED lines=11> */
[--C-:B------:R-:W-:Y:S01]  /*54ee0*/  IMAD.X R29, R29, 0x1, R0.reuse, P5 ;  /* 0x000000011d1d7824 */ /* 0x100fe200028e0600 */
[-C--:B------:R-:W-:Y:S02]  /*54ef0*/  IADD3 R28, P5, PT, R28, R15.reuse, RZ ;  /* 0x0000000f1c1c7210 */ /* 0x080fe40007fbe0ff */
[----:B------:R-:W-:Y:S01]  /*54f00*/  IADD3 R24, P4, PT, R24, R15, RZ ;  /* 0x0000000f18187210 */ /* 0x000fe20007f9e0ff */
[--C-:B------:R-:W-:Y:S02]  /*54f10*/  IMAD.X R3, R3, 0x1, R0.reuse, P6 ;  /* 0x0000000103037824 */ /* 0x100fe400030e0600 */
[----:B--2---:R-:W-:-:S05]  /*54f20*/  IMAD.X R10, R10, 0x1, R0, P1 ;  /* 0x000000010a0a7824 */ /* 0x004fca00008e0600 */
[----:B------:R-:W-:Y:S01]  /*54f30*/  STL [R1+0xe48], R10 ;  /* 0x000e480a01007387 */ /* 0x000fe20000100800 */
[-C--:B---3--:R-:W-:Y:S01]  /*54f40*/  IADD3 R21, P1, PT, R21, R15.reuse, RZ ;  /* 0x0000000f15157210 */ /* 0x088fe20007f3e0ff */
[----:B------:R-:W-:Y:S01]  /*54f50*/  IMAD.X R20, R20, 0x1, R0, P2 ;  /* 0x0000000114147824 */ /* 0x000fe200010e0600 */
[----:B------:R-:W-:-:S03]  /*54f60*/  IADD3 R22, P2, PT, R22, R15, RZ ;  /* 0x0000000f16167210 */ /* 0x000fc60007f5e0ff */
        /* <DEDUP_REMOVED lines=28> */
[----:B------:R-:W4:Y:S01]  /*55130*/  LDL.LU R7, [R1+0xdd8] ;  /* 0x000dd80001077983 */ /* 0x000f220000300800 */
[----:B------:R-:W-:-:S03]  /*55140*/  IADD3 R2, P6, PT, R2, R15, RZ ;  /* 0x0000000f02027210 */ /* 0x000fc60007fde0ff */
[----:B----4-:R0:W-:Y:S04]  /*55150*/  STL [R1+0x20e8], R7 ;  /* 0x0020e80701007387 */ /* 0x0101e80000100800 */
[----:B------:R-:W-:Y:S04]  /*55160*/  STL [R1+0xdc4], R2 ;  /* 0x000dc40201007387 */ /* 0x000fe80000100800 */
[----:B0-----:R-:W4:Y:S01]  /*55170*/  LDL.LU R7, [R1+0xdb4] ;  /* 0x000db40001077983 */ /* 0x001f220000300800 */
[----:B--2---:R-:W-:-:S03]  /*55180*/  IMAD.X R28, R28, 0x1, R0, P1 ;  /* 0x000000011c1c7824 */ /* 0x004fc600008e0600 */
        /* <DEDUP_REMOVED lines=24> */
[----:B---3--:R-:W-:-:S03]  /*55310*/  IADD3 R3, P1, PT, R3, R15, RZ ;  /* 0x0000000f03037210 */ /* 0x008fc60007f3e0ff */
[----:B------:R-:W3:Y:S04]  /*55320*/  LDL.LU R24, [R1+0xd54] ;  /* 0x000d540001187983 */ /* 0x000ee80000300800 */
[----:B------:R-:W3:Y:S04]  /*55330*/  LDL.LU R29, [R1+0xd78] ;  /* 0x000d7800011d7983 */ /* 0x000ee80000300800 */
[----:B------:R0:W-:Y:S04]  /*55340*/  STL [R1+0xde8], R28 ;  /* 0x000de81c01007387 */ /* 0x0001e80000100800 */
[----:B0-----:R-:W3:Y:S04]  /*55350*/  LDL.LU R28, [R1+0xd4c] ;  /* 0x000d4c00011c7983 */ /* 0x001ee80000300800 */
[----:B------:R0:W-:Y:S04]  /*55360*/  STL [R1+0xdbc], R3 ;  /* 0x000dbc0301007387 */ /* 0x0001e80000100800 */
[----:B0-----:R-:W3:Y:S01]  /*55370*/  LDL.LU R3, [R1+0xd70] ;  /* 0x000d700001037983 */ /* 0x001ee20000300800 */
        /* <DEDUP_REMOVED lines=25> */
[-C--:B---3--:R-:W-:Y:S01]  /*55510*/  IADD3 R24, P2, PT, R24, R15.reuse, RZ ;  /* 0x0000000f18187210 */ /* 0x088fe20007f5e0ff */
        /* <DEDUP_REMOVED lines=26> */
[----:B------:R0:W-:Y:S04]  /*556c0*/  STL [R1+0xd80], R2 ;  /* 0x000d800201007387 */ /* 0x0001e80000100800 */
[----:B------:R-:W-:Y:S04]  /*556d0*/  STL [R1+0xd88], R17 ;  /* 0x000d881101007387 */ /* 0x000fe80000100800 */
[----:B0-----:R-:W2:Y:S04]  /*556e0*/  LDL.LU R2, [R1+0xd44] ;  /* 0x000d440001027983 */ /* 0x001ea80000300800 */
[----:B------:R-:W-:Y:S04]  /*556f0*/  STL [R1+0xd5c], R25 ;  /* 0x000d5c1901007387 */ /* 0x000fe80000100800 */
[----:B------:R0:W-:Y:S04]  /*55700*/  STL [R1+0xd4c], R28 ;  /* 0x000d4c1c01007387 */ /* 0x0001e80000100800 */
[----:B------:R-:W-:Y:S04]  /*55710*/  STL [R1+0xd54], R24 ;  /* 0x000d541801007387 */ /* 0x000fe80000100800 */
[----:B0-----:R-:W3:Y:S04]  /*55720*/  LDL.LU R28, [R1+0xd68] ;  /* 0x000d6800011c7983 */ /* 0x001ee80000300800 */
[----:B------:R-:W-:Y:S04]  /*55730*/  STL [R1+0xd78], R29 ;  /* 0x000d781d01007387 */ /* 0x000fe80000100800 */
[----:B------:R-:W4:Y:S01]  /*55740*/  LDL.LU R7, [R1+0xd34] ;  /* 0x000d340001077983 */ /* 0x000f220000300800 */
[----:B------:R-:W-:-:S03]  /*55750*/  IMAD.X R3, R3, 0x1, R0, P4 ;  /* 0x0000000103037824 */ /* 0x000fc600020e0600 */
[----:B----4-:R0:W-:Y:S04]  /*55760*/  STL [R1+0x20e0], R7 ;  /* 0x0020e00701007387 */ /* 0x0101e80000100800 */
[----:B0-----:R-:W4:Y:S04]  /*55770*/  LDL.LU R7, [R1+0xd60] ;  /* 0x000d600001077983 */ /* 0x001f280000300800 */
[----:B------:R-:W-:Y:S01]  /*55780*/  STL [R1+0xd70], R3 ;  /* 0x000d700301007387 */ /* 0x000fe20000100800 */
        /* <DEDUP_REMOVED lines=26> */
[----:B------:R0:W-:Y:S04]  /*55930*/  STL [R1+0xd44], R2 ;  /* 0x000d440201007387 */ /* 0x0001e80000100800 */
[----:B0-----:R-:W3:Y:S04]  /*55940*/  LDL.LU R2, [R1+0xd00] ;  /* 0x000d000001027983 */ /* 0x001ee80000300800 */
        /* <DEDUP_REMOVED lines=27> */
[-C--:B------:R-:W-:Y:S01]  /*55b00*/  IADD3 R18, P3, PT, R18, R15.reuse, RZ ;  /* 0x0000000f12127210 */ /* 0x080fe20007f7e0ff */
[----:B------:R-:W-:Y:S01]  /*55b10*/  IMAD.X R17, R17, 0x1, R0, P5 ;  /* 0x0000000111117824 */ /* 0x000fe200028e0600 */
[-C--:B------:R-:W-:Y:S02]  /*55b20*/  IADD3 R25, P5, PT, R25, R15.reuse, RZ ;  /* 0x0000000f19197210 */ /* 0x080fe40007fbe0ff */
        /* <DEDUP_REMOVED lines=21> */
[----:B---3--:R-:W-:-:S03]  /*55c80*/  IMAD.X R2, R2, 0x1, R0, P6 ;  /* 0x0000000102027824 */ /* 0x008fc600030e0600 */
        /* <DEDUP_REMOVED lines=9> */
[----:B------:R-:W-:Y:S01]  /*55d20*/  IADD3 R24, P6, PT, R24, R15, RZ ;  /* 0x0000000f18187210 */ /* 0x000fe20007fde0ff */
[----:B------:R-:W-:-:S04]  /*55d30*/  IMAD.X R29, R29, 0x1, R0, P1 ;  /* 0x000000011d1d7824 */ /* 0x000fc800008e0600 */
[----:B------:R-:W-:Y:S04]  /*55d40*/  STL [R1+0xcd4], R24 ;  /* 0x000cd41801007387 */ /* 0x000fe80000100800 */
[----:B----4-:R0:W-:Y:S04]  /*55d50*/  STL [R1+0x20d8], R7 ;  /* 0x0020d80701007387 */ /* 0x0101e80000100800 */
[----:B------:R-:W-:Y:S04]  /*55d60*/  STL [R1+0xcf8], R29 ;  /* 0x000cf81d01007387 */ /* 0x000fe80000100800 */
[----:B0-----:R-:W4:Y:S01]  /*55d70*/  LDL.LU R7, [R1+0xcbc] ;  /* 0x000cbc0001077983 */ /* 0x001f220000300800 */
[----:B------:R-:W-:-:S05]  /*55d80*/  IADD3 R28, P1, PT, R28, R15, RZ ;  /* 0x0000000f1c1c7210 */ /* 0x000fca0007f3e0ff */
[----:B------:R-:W-:Y:S01]  /*55d90*/  STL [R1+0xccc], R28 ;  /* 0x000ccc1c01007387 */ /* 0x000fe20000100800 */
        /* <DEDUP_REMOVED lines=23> */
[----:B------:R0:W-:Y:S01]  /*55f10*/  STL [R1+0xcf0], R3 ;  /* 0x000cf00301007387 */ /* 0x0001e20000100800 */
[----:B---3--:R-:W-:-:S03]  /*55f20*/  IADD3 R2, P2, PT, R2, R15, RZ ;  /* 0x0000000f02027210 */ /* 0x008fc60007f5e0ff */
[----:B0-----:R-:W3:Y:S04]  /*55f30*/  LDL.LU R3, [R1+0xc64] ;  /* 0x000c640001037983 */ /* 0x001ee80000300800 */
[----:B------:R-:W3:Y:S04]  /*55f40*/  LDL.LU R17, [R1+0xc88] ;  /* 0x000c880001117983 */ /* 0x000ee80000300800 */
[----:B------:R-:W3:Y:S04]  /*55f50*/  LDL.LU R25, [R1+0xc5c] ;  /* 0x000c5c0001197983 */ /* 0x000ee80000300800 */
[----:B------:R-:W3:Y:S04]  /*55f60*/  LDL.LU R24, [R1+0xc80] ;  /* 0x000c800001187983 */ /* 0x000ee80000300800 */
[----:B------:R0:W-:Y:S04]  /*55f70*/  STL [R1+0xcc4], R2 ;  /* 0x000cc40201007387 */ /* 0x0001e80000100800 */
[----:B------:R-:W3:Y:S04]  /*55f80*/  LDL.LU R29, [R1+0xc50] ;  /* 0x000c5000011d7983 */ /* 0x000ee80000300800 */
        /* <DEDUP_REMOVED lines=21> */
[-C--:B------:R-:W-:Y:S01]  /*560e0*/  IADD3 R19, P6, PT, R19, R15.reuse, RZ ;  /* 0x0000000f13137210 */ /* 0x080fe20007fde0ff */
[--C-:B------:R-:W-:Y:S01]  /*560f0*/  IMAD.X R16, R16, 0x1, R0.reuse, P2 ;  /* 0x0000000110107824 */ /* 0x100fe200010e0600 */
[-C--:B---3--:R-:W-:Y:S02]  /*56100*/  IADD3 R3, P2, PT, R3, R15.reuse, RZ ;  /* 0x0000000f03037210 */ /* 0x088fe40007f5e0ff */
[-C--:B------:R-:W-:Y:S01]  /*56110*/  IADD3 R18, P1, PT, R18, R15.reuse, RZ ;  /* 0x0000000f12127210 */ /* 0x080fe20007f3e0ff */
[--C-:B------:R-:W-:Y:S01]  /*56120*/  IMAD.X R17, R17, 0x1, R0.reuse, P3 ;  /* 0x0000000111117824 */ /* 0x100fe200018e0600 */
[-C--:B------:R-:W-:Y:S01]  /*56130*/  IADD3 R25, P3, PT, R25, R15.reuse, RZ ;  /* 0x0000000f19197210 */ /* 0x080fe20007f7e0ff */
        /* <DEDUP_REMOVED lines=28> */
[----:B------:R-:W-:Y:S04]  /*56300*/  STL [R1+0xc88], R17 ;  /* 0x000c881101007387 */ /* 0x000fe80000100800 */
[----:B------:R-:W-:Y:S04]  /*56310*/  STL [R1+0xc5c], R25 ;  /* 0x000c5c1901007387 */ /* 0x000fe80000100800 */
[----:B------:R-:W4:Y:S01]  /*56320*/  LDL.LU R7, [R1+0xc38] ;  /* 0x000c380001077983 */ /* 0x000f220000300800 */
[----:B------:R-:W-:Y:S01]  /*56330*/  IMAD.X R24, R24, 0x1, R0, P4 ;  /* 0x0000000118187824 */ /* 0x000fe200020e0600 */
[----:B------:R-:W-:-:S04]  /*56340*/  IADD3 R29, P4, PT, R29, R15, RZ ;  /* 0x0000000f1d1d7210 */ /* 0x000fc80007f9e0ff */
[----:B------:R-:W-:Y:S04]  /*56350*/  STL [R1+0xc80], R24 ;  /* 0x000c801801007387 */ /* 0x000fe80000100800 */
[----:B----4-:R0:W-:Y:S04]  /*56360*/  STL [R1+0x20d0], R7 ;  /* 0x0020d00701007387 */ /* 0x0101e80000100800 */
[----:B------:R-:W-:Y:S04]  /*56370*/  STL [R1+0xc50], R29 ;  /* 0x000c501d01007387 */ /* 0x000fe80000100800 */
[----:B0-----:R-:W4:Y:S01]  /*56380*/  LDL.LU R7, [R1+0xc68] ;  /* 0x000c680001077983 */ /* 0x001f220000300800 */
[----:B------:R-:W-:-:S05]  /*56390*/  IMAD.X R2, R2, 0x1, R0, P5 ;  /* 0x0000000102027824 */ /* 0x000fca00028e0600 */
        /* <DEDUP_REMOVED lines=23> */
[----:B---3--:R-:W-:-:S03]  /*56510*/  IMAD.X R3, R3, 0x1, R0, P6 ;  /* 0x0000000103037824 */ /* 0x008fc600030e0600 */
[----:B0-----:R-:W3:Y:S04]  /*56520*/  LDL.LU R28, [R1+0xc14] ;  /* 0x000c1400011c7983 */ /* 0x001ee80000300800 */
[----:B------:R-:W3:Y:S04]  /*56530*/  LDL.LU R18, [R1+0x1a70] ;  /* 0x001a700001127983 */ /* 0x000ee80000300800 */
[----:B------:R-:W3:Y:S04]  /*56540*/  LDL.LU R16, [R1+0xc0c] ;  /* 0x000c0c0001107983 */ /* 0x000ee80000300800 */
[----:B------:R-:W3:Y:S04]  /*56550*/  LDL.LU R17, [R1+0x1a74] ;  /* 0x001a740001117983 */ /* 0x000ee80000300800 */
[----:B------:R0:W-:Y:S04]  /*56560*/  STL [R1+0xc70], R3 ;  /* 0x000c700301007387 */ /* 0x0001e80000100800 */
[----:B------:R-:W3:Y:S04]  /*56570*/  LDL.LU R25, [R1+0xc04] ;  /* 0x000c040001197983 */ /* 0x000ee80000300800 */
[----:B------:R-:W3:Y:S04]  /*56580*/  LDL.LU R24, [R1+0x1a7c] ;  /* 0x001a7c0001187983 */ /* 0x000ee80000300800 */
[----:B------:R-:W3:Y:S04]  /*56590*/  LDL.LU R29, [R1+0xbfc] ;  /* 0x000bfc00011d7983 */ /* 0x000ee80000300800 */
        /* <DEDUP_REMOVED lines=21> */
[--C-:B---3--:R-:W-:Y:S02]  /*566f0*/  IMAD.X R28, R28, 0x1, R0.reuse, P5 ;  /* 0x000000011c1c7824 */ /* 0x108fe400028e0600 */
[--C-:B------:R-:W-:Y:S01]  /*56700*/  IMAD.X R13, R13, 0x1, R0.reuse, P4 ;  /* 0x000000010d0d7824 */ /* 0x100fe200020e0600 */
[-C--:B------:R-:W-:Y:S02]  /*56710*/  IADD3 R19, P4, PT, R19, R15.reuse, RZ ;  /* 0x0000000f13137210 */ /* 0x080fe40007f9e0ff */
        /* <DEDUP_REMOVED lines=31> */
[----:B------:R-:W-:Y:S04]  /*56910*/  STL [R1+0x1a74], R17 ;  /* 0x001a741101007387 */ /* 0x000fe80000100800 */
        /* <DEDUP_REMOVED lines=39> */
[----:B------:R-:W3:Y:S04]  /*56b90*/  LDL.LU R24, [R1+0x1ac4] ;  /* 0x001ac40001187983 */ /* 0x000ee80000300800 */
        /* <DEDUP_REMOVED lines=20> */
[-C--:B---3--:R-:W-:Y:S02]  /*56ce0*/  IADD3 R2, P1, PT, R2, R15.reuse, RZ ;  /* 0x0000000f02027210 */ /* 0x088fe40007f3e0ff */
[-C--:B------:R-:W-:Y:S01]  /*56cf0*/  IADD3 R14, P6, PT, R14, R15.reuse, RZ ;  /* 0x0000000f0e0e7210 */ /* 0x080fe20007fde0ff */
[--C-:B------:R-:W-:Y:S01]  /*56d00*/  IMAD.X R13, R13, 0x1, R0.reuse, P2 ;  /* 0x000000010d0d7824 */ /* 0x100fe200010e0600 */
[-C--:B------:R-:W-:Y:S01]  /*56d10*/  IADD3 R19, P2, PT, R19, R15.reuse, RZ ;  /* 0x0000000f13137210 */ /* 0x080fe20007f5e0ff */
[--C-:B------:R-:W-:Y:S01]  /*56d20*/  IMAD.X R18, R18, 0x1, R0.reuse, P3 ;  /* 0x0000000112127824 */ /* 0x100fe200018e0600 */
        /* <DEDUP_REMOVED lines=42> */
[-C--:B--2---:R-:W-:Y:S01]  /*56fd0*/  IADD3 R3, P6, PT, R3, R15.reuse, RZ ;  /* 0x0000000f03037210 */ /* 0x084fe20007fde0ff */
[----:B---3--:R-:W-:Y:S02]  /*56fe0*/  IMAD.X R2, R2, 0x1, R0, P1 ;  /* 0x0000000102027824 */ /* 0x008fe400008e0600 */
[----:B----4-:R0:W-:Y:S04]  /*56ff0*/  STL [R1+0x20c4], R7 ;  /* 0x0020c40701007387 */ /* 0x0101e80000100800 */
        /* <DEDUP_REMOVED lines=76> */
[----:B------:R-:W-:Y:S01]  /*574c0*/  STL [R1+0x1b00], R5 ;  /* 0x001b000501007387 */ /* 0x000fe20000100800 */
        /* <DEDUP_REMOVED lines=13> */
[----:B0-----:R-:W4:Y:S04]  /*575a0*/  LDL.LU R2, [R1+0x1b58] ;  /* 0x001b580001027983 */ /* 0x001f280000300800 */
[----:B------:R-:W-:Y:S04]  /*575b0*/  STL [R1+0x1b44], R29 ;  /* 0x001b441d01007387 */ /* 0x000fe80000100800 */
[----:B----4-:R0:W-:Y:S04]  /*575c0*/  STL [R1+0x20b8], R2 ;  /* 0x0020b80201007387 */ /* 0x0101e80000100800 */
[----:B0-----:R-:W4:Y:S01]  /*575d0*/  LDL.LU R2, [R1+0x1b90] ;  /* 0x001b900001027983 */ /* 0x001f220000300800 */
[----:B--2---:R-:W-:Y:S01]  /*575e0*/  IMAD.X R28, R28, 0x1, R0, P4 ;  /* 0x000000011c1c7824 */ /* 0x004fe200020e0600 */
[----:B---3--:R-:W-:-:S02]  /*575f0*/  IADD3 R3, P4, PT, R3, R15, RZ ;  /* 0x0000000f03037210 */ /* 0x008fc40007f9e0ff */
        /* <DEDUP_REMOVED lines=28> */
[----:B0-----:R-:W3:Y:S04]  /*577c0*/  LDL.LU R28, [R1+0x1d18] ;  /* 0x001d1800011c7983 */ /* 0x001ee80000300800 */
[----:B-1----:R-:W3:Y:S01]  /*577d0*/  LDL.LU R3, [R1+0x1bc8] ;  /* 0x001bc80001037983 */ /* 0x002ee20000300800 */
        /* <DEDUP_REMOVED lines=17> */
[----:B------:R-:W-:Y:S01]  /*578f0*/  IADD3 R14, P1, PT, R14, R15, RZ ;  /* 0x0000000f0e0e7210 */ /* 0x000fe20007f3e0ff */
[--C-:B------:R-:W-:Y:S02]  /*57900*/  IMAD.X R12, R12, 0x1, R0.reuse, P2 ;  /* 0x000000010c0c7824 */ /* 0x100fe400010e0600 */
[--C-:B------:R-:W-:Y:S02]  /*57910*/  IMAD.X R19, R19, 0x1, R0.reuse, P3 ;  /* 0x0000000113137824 */ /* 0x100fe400018e0600 */
[----:B------:R-:W-:-:S02]  /*57920*/  IMAD.X R16, R16, 0x1, R0, P4 ;  /* 0x0000000110107824 */ /* 0x000fc400020e0600 */
[--C-:B------:R-:W-:Y:S02]  /*57930*/  IMAD.X R25, R25, 0x1, R0.reuse, P5 ;  /* 0x0000000119197824 */ /* 0x100fe400028e0600 */
[----:B--2---:R-:W-:Y:S01]  /*57940*/  IMAD.X R2, R2, 0x1, R0, P6 ;  /* 0x0000000102027824 */ /* 0x004fe200030e0600 */
[----:B------:R-:W-:-:S04]  /*57950*/  IADD3 R7, P6, PT, R7, R15, RZ ;  /* 0x0000000f07077210 */ /* 0x000fc80007fde0ff */
[----:B------:R0:W-:Y:S04]  /*57960*/  STL [R1+0x1b58], R2 ;  /* 0x001b580201007387 */ /* 0x0001e80000100800 */
[----:B0-----:R-:W2:Y:S04]  /*57970*/  LDL.LU R2, [R1+0x20b4] ;  /* 0x0020b40001027983 */ /* 0x001ea80000300800 */
[----:B------:R-:W-:Y:S04]  /*57980*/  STL [R1+0x1b94], R7 ;  /* 0x001b940701007387 */ /* 0x000fe80000100800 */
[----:B------:R-:W-:Y:S04]  /*57990*/  STL [R1+0x1b64], R11 ;  /* 0x001b640b01007387 */ /* 0x000fe80000100800 */
[----:B------:R-:W-:Y:S04]  /*579a0*/  STL [R1+0x1b9c], R4 ;  /* 0x001b9c0401007387 */ /* 0x000fe80000100800 */
[----:B------:R-:W-:Y:S04]  /*579b0*/  STL [R1+0x1b6c], R10 ;  /* 0x001b6c0a01007387 */ /* 0x000fe80000100800 */
[----:B------:R-:W-:Y:S04]  /*579c0*/  STL [R1+0x1ba8], R21 ;  /* 0x001ba81501007387 */ /* 0x000fe80000100800 */
[----:B------:R-:W-:Y:S04]  /*579d0*/  STL [R1+0x1b60], R20 ;  /* 0x001b601401007387 */ /* 0x000fe80000100800 */
[----:B------:R-:W-:Y:S04]  /*579e0*/  STL [R1+0x1bb0], R22 ;  /* 0x001bb01601007387 */ /* 0x000fe80000100800 */
[----:B------:R0:W-:Y:S02]  /*579f0*/  STL [R1+0x1b84], R5 ;  /* 0x001b840501007387 */ /* 0x0001e40000100800 */
[----:B0-----:R-:W0:Y:S01]  /*57a00*/  LDC R5, c[0x0][0x3ac] ;  /* 0x0000eb00ff057b82 */ /* 0x001e220000000800 */
[----:B------:R-:W-:Y:S01]  /*57a10*/  IMAD.X R9, R9, 0x1, R0, P6 ;  /* 0x0000000109097824 */ /* 0x000fe200030e0600 */
[----:B------:R-:W-:Y:S01]  /*57a20*/  IADD3 R8, P6, PT, R8, R15, RZ ;  /* 0x0000000f08087210 */ /* 0x000fe20007fde0ff */
        /* <DEDUP_REMOVED lines=8> */
[----:B0-----:R-:W-:-:S04]  /*57ab0*/  IMAD.SHL.U32 R4, R5, 0x80, RZ ;  /* 0x0000008005047824 */ /* 0x001fc800078e00ff */
[----:B------:R-:W-:-:S05]  /*57ac0*/  IMAD.SHL.U32 R4, R4, 0x2, RZ ;  /* 0x0000000204047824 */ /* 0x000fca00078e00ff */
[-C--:B------:R-:W-:Y:S02]  /*57ad0*/  IADD3 R13, P2, PT, R13, R4.reuse, RZ ;  /* 0x000000040d0d7210 */ /* 0x080fe40007f5e0ff */
[-C--:B------:R-:W-:Y:S02]  /*57ae0*/  IADD3 R18, P3, PT, R18, R4.reuse, RZ ;  /* 0x0000000412127210 */ /* 0x080fe40007f7e0ff */
[-C--:B------:R-:W-:Y:S02]  /*57af0*/  IADD3 R17, P4, PT, R17, R4.reuse, RZ ;  /* 0x0000000411117210 */ /* 0x080fe40007f9e0ff */
[-C--:B------:R-:W-:Y:S01]  /*57b00*/  IADD3 R24, P5, PT, R24, R4.reuse, RZ ;  /* 0x0000000418187210 */ /* 0x080fe20007fbe0ff */
[----:B------:R-:W-:Y:S04]  /*57b10*/  STL [R1+0x1d38], R13 ;  /* 0x001d380d01007387 */ /* 0x000fe80000100800 */
[----:B------:R-:W-:Y:S04]  /*57b20*/  STL [R1+0x1ba4], R19 ;  /* 0x001ba41301007387 */ /* 0x000fe80000100800 */
[----:B------:R-:W-:Y:S04]  /*57b30*/  STL [R1+0x1d30], R18 ;  /* 0x001d301201007387 */ /* 0x000fe80000100800 */
[----:B------:R-:W-:Y:S04]  /*57b40*/  STL [R1+0x1bac], R16 ;  /* 0x001bac1001007387 */ /* 0x000fe80000100800 */
[----:B------:R-:W-:Y:S04]  /*57b50*/  STL [R1+0x1d28], R17 ;  /* 0x001d281101007387 */ /* 0x000fe80000100800 */
[----:B------:R-:W-:Y:S04]  /*57b60*/  STL [R1+0x1ba0], R25 ;  /* 0x001ba01901007387 */ /* 0x000fe80000100800 */
[----:B------:R-:W-:Y:S04]  /*57b70*/  STL [R1+0x1d20], R24 ;  /* 0x001d201801007387 */ /* 0x000fe80000100800 */
[----:B------:R-:W3:Y:S01]  /*57b80*/  LDL.LU R7, [R1+0x1d24] ;  /* 0x001d240001077983 */ /* 0x000ee20000300800 */
[----:B------:R-:W-:Y:S01]  /*57b90*/  IMAD.X R29, R29, 0x1, R0, P6 ;  /* 0x000000011d1d7824 */ /* 0x000fe200030e0600 */
[----:B------:R-:W-:-:S04]  /*57ba0*/  IADD3 R28, P6, PT, R28, R4, RZ ;  /* 0x000000041c1c7210 */ /* 0x000fc80007fde0ff */
[----:B------:R-:W-:Y:S04]  /*57bb0*/  STL [R1+0x1bb8], R29 ;  /* 0x001bb81d01007387 */ /* 0x000fe80000100800 */
[----:B---3--:R0:W-:Y:S04]  /*57bc0*/  STL [R1+0x20a4], R7 ;  /* 0x0020a40701007387 */ /* 0x0081e80000100800 */
[----:B------:R-:W-:Y:S04]  /*57bd0*/  STL [R1+0x1d18], R28 ;  /* 0x001d181c01007387 */ /* 0x000fe80000100800 */
[----:B0-----:R-:W3:Y:S01]  /*57be0*/  LDL.LU R7, [R1+0x1d2c] ;  /* 0x001d2c0001077983 */ /* 0x001ee20000300800 */
[----:B------:R-:W-:-:S05]  /*57bf0*/  IMAD.X R3, R3, 0x1, R0, P1 ;  /* 0x0000000103037824 */ /* 0x000fca00008e0600 */
[----:B------:R-:W-:Y:S04]  /*57c00*/  STL [R1+0x1bc8], R3 ;  /* 0x001bc80301007387 */ /* 0x000fe80000100800 */
        /* <DEDUP_REMOVED lines=31> */
[----:B0-----:R-:W2:Y:S04]  /*57e00*/  LDL.LU R0, [R1+0x1d00] ;  /* 0x001d000001007983 */ /* 0x001ea80000300800 */
        /* <DEDUP_REMOVED lines=11> */
[-C--:B------:R-:W-:Y:S01]  /*57ec0*/  IADD3 R0, P3, PT, R0, R4.reuse, RZ ;  /* 0x0000000400007210 */ /* 0x080fe20007f7e0ff */
[--C-:B----4-:R-:W-:Y:S01]  /*57ed0*/  IMAD.X R10, R10, 0x1, R2.reuse, P5 ;  /* 0x000000010a0a7824 */ /* 0x110fe200028e0602 */
[-C--:B------:R-:W-:Y:S01]  /*57ee0*/  IADD3 R21, P5, PT, R21, R4.reuse, RZ ;  /* 0x0000000415157210 */ /* 0x080fe20007fbe0ff */
[--C-:B------:R-:W-:Y:S01]  /*57ef0*/  IMAD.X R20, R20, 0x1, R2.reuse, P6 ;  /* 0x0000000114147824 */ /* 0x100fe200030e0602 */
[-C--:B------:R-:W-:Y:S01]  /*57f00*/  IADD3 R22, P6, PT, R22, R4.reuse, RZ ;  /* 0x0000000416167210 */ /* 0x080fe20007fde0ff */
[----:B------:R-:W-:Y:S01]  /*57f10*/  STL [R1+0x1d00], R0 ;  /* 0x001d000001007387 */ /* 0x000fe20000100800 */
        /* <DEDUP_REMOVED lines=44> */
[----:B------:R0:W-:Y:S01]  /*581e0*/  STL [R1+0x20a0], R4 ;  /* 0x0020a00401007387 */ /* 0x0001e20000100800 */
[----:B------:R-:W-:-:S03]  /*581f0*/  IADD3 R3, P4, PT, R3, R4, RZ ;  /* 0x0000000403037210 */ /* 0x000fc60007f9e0ff */
        /* <DEDUP_REMOVED lines=670> */
[----:B------:R0:W-:Y:S04]  /*5abe0*/  STL [R1+0x1f38], R0 ;  /* 0x001f380001007387 */ /* 0x0001e80000100800 */
[----:B0-----:R0:W5:Y:S04]  /*5abf0*/  LDL.LU R0, [R1+0x2030] ;  /* 0x0020300001007983 */ /* 0x0011680000300800 */
[----:B------:R1:W-:Y:S04]  /*5ac00*/  STL [R1+0x1f74], R20 ;  /* 0x001f741401007387 */ /* 0x0003e80000100800 */
[----:B-1----:R0:W5:Y:S04]  /*5ac10*/  LDL.LU R20, [R1+0x202c] ;  /* 0x00202c0001147983 */ /* 0x0021680000300800 */
[----:B------:R1:W-:Y:S04]  /*5ac20*/  STL [R1+0x1f40], R21 ;  /* 0x001f401501007387 */ /* 0x0003e80000100800 */
[----:B-1----:R0:W5:Y:S04]  /*5ac30*/  LDL.LU R21, [R1+0x2028] ;  /* 0x0020280001157983 */ /* 0x0021680000300800 */
[----:B------:R1:W-:Y:S04]  /*5ac40*/  STL [R1+0x1f7c], R9 ;  /* 0x001f7c0901007387 */ /* 0x0003e80000100800 */
[----:B-1----:R-:W2:Y:S04]  /*5ac50*/  LDL.LU R9, [R1+0x2024] ;  /* 0x0020240001097983 */ /* 0x002ea80000300800 */
[----:B------:R1:W-:Y:S04]  /*5ac60*/  STL [R1+0x1f48], R8 ;  /* 0x001f480801007387 */ /* 0x0003e80000100800 */
[----:B-1----:R-:W3:Y:S04]  /*5ac70*/  LDL.LU R8, [R1+0x2020] ;  /* 0x0020200001087983 */ /* 0x002ee80000300800 */
[----:B------:R1:W-:Y:S01]  /*5ac80*/  STL [R1+0x1f84], R5 ;  /* 0x001f840501007387 */ /* 0x0003e20000100800 */
[----:B------:R-:W-:-:S03]  /*5ac90*/  IMAD.X R24, R24, 0x1, R2, P4 ;  /* 0x0000000118187824 */ /* 0x000fc600020e0602 */
[----:B-1----:R-:W4:Y:S04]  /*5aca0*/  LDL.LU R5, [R1+0x201c] ;  /* 0x00201c0001057983 */ /* 0x002f280000300800 */
[----:B------:R1:W-:Y:S01]  /*5acb0*/  STL [R1+0x1f50], R6 ;  /* 0x001f500601007387 */ /* 0x0003e20000100800 */
[----:B------:R-:W-:-:S03]  /*5acc0*/  IADD3 R25, P4, PT, R25, R4, RZ ;  /* 0x0000000419197210 */ /* 0x000fc60007f9e0ff */
[----:B-1----:R-:W2:Y:S04]  /*5acd0*/  LDL.LU R6, [R1+0x2018] ;  /* 0x0020180001067983 */ /* 0x002ea80000300800 */
[----:B------:R1:W-:Y:S04]  /*5ace0*/  STL [R1+0x1f8c], R14 ;  /* 0x001f8c0e01007387 */ /* 0x0003e80000100800 */
[----:B-1----:R0:W5:Y:S04]  /*5acf0*/  LDL.LU R14, [R1+0x2014] ;  /* 0x00201400010e7983 */ /* 0x0021680000300800 */
        /* <DEDUP_REMOVED lines=17> */
[----:B-1----:R-:W2:Y:S01]  /*5ae10*/  LDL.LU R3, [R1+0x1ff0] ;  /* 0x001ff00001037983 */ /* 0x002ea20000300800 */
[-C--:B------:R-:W-:Y:S01]  /*5ae20*/  IADD3 R7, P6, PT, R7, R4.reuse, RZ ;  /* 0x0000000407077210 */ /* 0x080fe20007fde0ff */
[--C-:B------:R-:W-:Y:S01]  /*5ae30*/  IMAD.X R11, R11, 0x1, R2.reuse, P1 ;  /* 0x000000010b0b7824 */ /* 0x100fe200008e0602 */
[-C--:B------:R-:W-:Y:S01]  /*5ae40*/  IADD3 R10, P1, PT, R10, R4.reuse, RZ ;  /* 0x000000040a0a7210 */ /* 0x080fe20007f3e0ff */
[--C-:B------:R-:W-:Y:S01]  /*5ae50*/  IMAD.X R22, R22, 0x1, R2.reuse, P2 ;  /* 0x0000000116167824 */ /* 0x100fe200010e0602 */
[----:B------:R-:W-:Y:S01]  /*5ae60*/  IADD3 R23, P2, PT, R23, R4, RZ ;  /* 0x0000000417177210 */ /* 0x000fe20007f5e0ff */
[----:B------:R-:W-:Y:S01]  /*5ae70*/  STL [R1+0x1fb4], R7 ;  /* 0x001fb40701007387 */ /* 0x000fe20000100800 */
[----:B------:R-:W-:-:S03]  /*5ae80*/  IMAD.X R26, R26, 0x1, R2, P3 ;  /* 0x000000011a1a7824 */ /* 0x000fc600018e0602 */
[----:B------:R-:W-:Y:S01]  /*5ae90*/  STL [R1+0x1f80], R11 ;  /* 0x001f800b01007387 */ /* 0x000fe20000100800 */
[----:B------:R-:W-:-:S03]  /*5aea0*/  IADD3 R27, P3, PT, R27, R4, RZ ;  /* 0x000000041b1b7210 */ /* 0x000fc60007f7e0ff */
[----:B------:R-:W-:Y:S01]  /*5aeb0*/  STL [R1+0x1fbc], R10 ;  /* 0x001fbc0a01007387 */ /* 0x000fe20000100800 */
[----:B------:R-:W-:-:S03]  /*5aec0*/  IMAD.X R12, R12, 0x1, R2, P4 ;  /* 0x000000010c0c7824 */ /* 0x000fc600020e0602 */
[----:B------:R-:W-:Y:S04]  /*5aed0*/  STL [R1+0x1f88], R22 ;  /* 0x001f881601007387 */ /* 0x000fe80000100800 */
[----:B------:R-:W-:Y:S04]  /*5aee0*/  STL [R1+0x1fc4], R23 ;  /* 0x001fc41701007387 */ /* 0x000fe80000100800 */
[----:B------:R-:W-:Y:S04]  /*5aef0*/  STL [R1+0x1f90], R26 ;  /* 0x001f901a01007387 */ /* 0x000fe80000100800 */
[----:B------:R-:W-:Y:S04]  /*5af00*/  STL [R1+0x1fc8], R27 ;  /* 0x001fc81b01007387 */ /* 0x000fe80000100800 */
[----:B------:R-:W-:Y:S01]  /*5af10*/  STL [R1+0x1f98], R12 ;  /* 0x001f980c01007387 */ /* 0x000fe20000100800 */
[----:B------:R-:W-:-:S02]  /*5af20*/  IMAD.X R13, R13, 0x1, R2, P5 ;  /* 0x000000010d0d7824 */ /* 0x000fc400028e0602 */
[--C-:B------:R-:W-:Y:S02]  /*5af30*/  IMAD.X R17, R17, 0x1, R2.reuse, P6 ;  /* 0x0000000111117824 */ /* 0x100fe400030e0602 */
[----:B--2---:R-:W-:-:S05]  /*5af40*/  IMAD.X R3, R3, 0x1, R2, P1 ;  /* 0x0000000103037824 */ /* 0x004fca00008e0602 */
[----:B------:R1:W-:Y:S02]  /*5af50*/  STL [R1+0x1fb0], R3 ;  /* 0x001fb00301007387 */ /* 0x0003e40000100800 */
[----:B-1----:R-:W1:Y:S02]  /*5af60*/  S2R R3, SR_TID.X ;  /* 0x0000000000037919 */ /* 0x002e640000002100 */
[----:B------:R2:W-:Y:S04]  /*5af70*/  STL [R1+0x1fa0], R13 ;  /* 0x001fa00d01007387 */ /* 0x0005e80000100800 */
[----:B------:R0:W-:Y:S01]  /*5af80*/  STL [R1+0x1fa8], R17 ;  /* 0x001fa81101007387 */ /* 0x0001e20000100800 */
[----:B-1----:R-:W-:-:S05]  /*5af90*/  LOP3.LUT R3, R3, 0x3f, RZ, 0xc0, !PT ;  /* 0x0000003f03037812 */ /* 0x002fca00078ec0ff */
[----:B------:R-:W-:Y:S01]  /*5afa0*/  IMAD.SHL.U32 R3, R3, 0x2, RZ ;  /* 0x0000000203037824 */ /* 0x000fe200078e00ff */
[----:B--2---:R-:W2:Y:S04]  /*5afb0*/  LDL.LU R13, [R1+0x1fb8] ;  /* 0x001fb800010d7983 */ /* 0x004ea80000300800 */
[----:B0-----:R-:W2:Y:S01]  /*5afc0*/  LDL.LU R17, [R1+0x1fc0] ;  /* 0x001fc00001117983 */ /* 0x001ea20000300800 */
[----:B----4-:R-:W-:Y:S02]  /*5afd0*/  IMAD.MOV.U32 R4, RZ, RZ, R5 ;  /* 0x000000ffff047224 */ /* 0x010fe400078e0005 */
[----:B------:R-:W-:Y:S02]  /*5afe0*/  IMAD.MOV.U32 R5, RZ, RZ, R9 ;  /* 0x000000ffff057224 */ /* 0x000fe400078e0009 */
[----:B---3--:R-:W-:-:S02]  /*5aff0*/  IMAD.MOV.U32 R7, RZ, RZ, R8 ;  /* 0x000000ffff077224 */ /* 0x008fc400078e0008 */
[--C-:B--2---:R-:W-:Y:S02]  /*5b000*/  IMAD.X R13, R13, 0x1, R2.reuse, P2 ;  /* 0x000000010d0d7824 */ /* 0x104fe400010e0602 */
[----:B------:R-:W-:-:S03]  /*5b010*/  IMAD.X R17, R17, 0x1, R2, P3 ;  /* 0x0000000111117824 */ /* 0x000fc600018e0602 */
[----:B------:R0:W-:Y:S04]  /*5b020*/  STL [R1+0x1fb8], R13 ;  /* 0x001fb80d01007387 */ /* 0x0001e80000100800 */
[----:B------:R0:W-:Y:S04]  /*5b030*/  STL.64 [R1+0x5d8], R4 ;  /* 0x0005d80401007387 */ /* 0x0001e80000100a00 */
[----:B------:R0:W-:Y:S04]  /*5b040*/  STL [R1+0x1fc0], R17 ;  /* 0x001fc01101007387 */ /* 0x0001e80000100800 */
[----:B------:R0:W-:Y:S01]  /*5b050*/  STL.64 [R1+0x5e0], R6 ;  /* 0x0005e00601007387 */ /* 0x0001e20000100a00 */
[----:B------:R-:W-:Y:S05]  /*5b060*/  @P0 BRA `(.L_x_1) ;  /* 0xfffffb7000b00947 */ /* 0x000fea000383ffff */
[----:B------:R-:W2:Y:S04]  /*5b070*/  LDL.LU R27, [R1+0x33c] ;  /* 0x00033c00011b7983 */ /* 0x000ea80000300800 */
[----:B------:R-:W3:Y:S04]  /*5b080*/  LDL.LU R3, [R1+0x464] ;  /* 0x0004640001037983 */ /* 0x000ee80000300800 */
[----:B------:R-:W3:Y:S04]  /*5b090*/  LDL.LU R26, [R1+0x334] ;  /* 0x00033400011a7983 */ /* 0x000ee80000300800 */
[----:B------:R-:W4:Y:S04]  /*5b0a0*/  LDL.LU R2, [R1+0x24c] ;  /* 0x00024c0001027983 */ /* 0x000f280000300800 */
[----:B-----5:R-:W2:Y:S04]  /*5b0b0*/  LDL.LU R0, [R1+0x244] ;  /* 0x0002440001007983 */ /* 0x020ea80000300800 */
        /* <DEDUP_REMOVED lines=15> */
[----:B------:R-:W-:Y:S04]  /*5b1b0*/  STL [R1+0x21fc], R14 ;  /* 0x0021fc0e01007387 */ /* 0x000fe80000100800 */
[----:B------:R-:W-:Y:S04]  /*5b1c0*/  STL [R1+0x21f8], R19 ;  /* 0x0021f81301007387 */ /* 0x000fe80000100800 */
[----:B------:R-:W-:Y:S04]  /*5b1d0*/  STL [R1+0x21f4], R18 ;  /* 0x0021f41201007387 */ /* 0x000fe80000100800 */
[----:B------:R-:W-:Y:S04]  /*5b1e0*/  STL [R1+0x1ff4], R28 ;  /* 0x001ff41c01007387 */ /* 0x000fe80000100800 */
[----:B------:R-:W-:Y:S01]  /*5b1f0*/  STL [R1+0x1ff0], R29 ;  /* 0x001ff01d01007387 */ /* 0x000fe20000100800 */
[----:B---3--:R-:W-:-:S02]  /*5b200*/  F2FP.F16.F32.PACK_AB R26, R3, R26 ;  /* 0x0000001a031a723e */ /* 0x008fc400000000ff */
[----:B----4-:R-:W-:Y:S02]  /*5b210*/  F2FP.F16.F32.PACK_AB R25, R2, R25 ;  /* 0x000000190219723e */ /* 0x010fe400000000ff */
[----:B--2---:R-:W-:Y:S02]  /*5b220*/  F2FP.F16.F32.PACK_AB R24, R0, R24 ;  /* 0x000000180018723e */ /* 0x004fe400000000ff */
[----:B------:R-:W-:Y:S02]  /*5b230*/  F2FP.F16.F32.PACK_AB R7, R5, R7 ;  /* 0x000000070507723e */ /* 0x000fe400000000ff */
[----:B------:R-:W-:Y:S02]  /*5b240*/  F2FP.F16.F32.PACK_AB R6, R9, R6 ;  /* 0x000000060906723e */ /* 0x000fe400000000ff */
[----:B------:R-:W-:Y:S02]  /*5b250*/  F2FP.F16.F32.PACK_AB R5, R8, R11 ;  /* 0x0000000b0805723e */ /* 0x000fe400000000ff */
[----:B------:R-:W-:-:S02]  /*5b260*/  F2FP.F16.F32.PACK_AB R4, R4, R10 ;  /* 0x0000000a0404723e */ /* 0x000fc400000000ff */
[----:B------:R-:W-:Y:S02]  /*5b270*/  F2FP.F16.F32.PACK_AB R11, R21, R22 ;  /* 0x00000016150b723e */ /* 0x000fe400000000ff */
[----:B------:R-:W-:Y:S02]  /*5b280*/  F2FP.F16.F32.PACK_AB R10, R20, R23 ;  /* 0x00000017140a723e */ /* 0x000fe400000000ff */
[----:B------:R-:W-:Y:S02]  /*5b290*/  F2FP.F16.F32.PACK_AB R9, R12, R13 ;  /* 0x0000000d0c09723e */ /* 0x000fe400000000ff */
[----:B------:R-:W-:Y:S02]  /*5b2a0*/  F2FP.F16.F32.PACK_AB R8, R16, R17 ;  /* 0x000000111008723e */ /* 0x000fe400000000ff */
[----:B------:R-:W-:-:S05]  /*5b2b0*/  F2FP.F16.F32.PACK_AB R27, R15, R27 ;  /* 0x0000001b0f1b723e */ /* 0x000fca00000000ff */
        /* <DEDUP_REMOVED lines=11> */
[----:B------:R-:W2:Y:S04]  /*5b370*/  LDL.LU R15, [R1+0x230] ;  /* 0x00023000010f7983 */ /* 0x000ea80000300800 */
[----:B--2---:R0:W-:Y:S04]  /*5b380*/  STL [R1+0x2204], R15 ;  /* 0x0022040f01007387 */ /* 0x0041e80000100800 */
[----:B0-----:R-:W2:Y:S04]  /*5b390*/  LDL.LU R15, [R1+0x348] ;  /* 0x00034800010f7983 */ /* 0x001ea80000300800 */
[----:B--2---:R0:W-:Y:S04]  /*5b3a0*/  STL [R1+0x220c], R15 ;  /* 0x00220c0f01007387 */ /* 0x0041e80000100800 */
[----:B0-----:R-:W2:Y:S04]  /*5b3b0*/  LDL.LU R15, [R1+0x220] ;  /* 0x00022000010f7983 */ /* 0x001ea80000300800 */
[----:B--2---:R0:W-:Y:S04]  /*5b3c0*/  STL [R1+0x2214], R15 ;  /* 0x0022140f01007387 */ /* 0x0041e80000100800 */
[----:B0-----:R-:W2:Y:S04]  /*5b3d0*/  LDL.LU R15, [R1+0x228] ;  /* 0x00022800010f7983 */ /* 0x001ea80000300800 */
[----:B------:R-:W3:Y:S04]  /*5b3e0*/  LDL.LU R14, [R1+0x340] ;  /* 0x00034000010e7983 */ /* 0x000ee80000300800 */
[----:B---3--:R0:W-:Y:S04]  /*5b3f0*/  STL [R1+0x2208], R14 ;  /* 0x0022080e01007387 */ /* 0x0081e80000100800 */
[----:B0-----:R-:W3:Y:S04]  /*5b400*/  LDL.LU R14, [R1+0x238] ;  /* 0x00023800010e7983 */ /* 0x001ee80000300800 */
[----:B---3--:R0:W-:Y:S04]  /*5b410*/  STL [R1+0x2210], R14 ;  /* 0x0022100e01007387 */ /* 0x0081e80000100800 */
[----:B0-----:R-:W3:Y:S04]  /*5b420*/  LDL.LU R14, [R1+0x470] ;  /* 0x00047000010e7983 */ /* 0x001ee80000300800 */
        /* <DEDUP_REMOVED lines=30> */
[----:B--2---:R-:W-:-:S03]  /*5b610*/  F2FP.F16.F32.PACK_AB R15, R14, R15 ;  /* 0x0000000f0e0f723e */ /* 0x004fc600000000ff */
[----:B------:R-:W2:Y:S04]  /*5b620*/  LDL.LU R14, [R1+0x2218] ;  /* 0x00221800010e7983 */ /* 0x000ea80000300800 */
[----:B------:R0:W-:Y:S04]  /*5b630*/  STL [R1+0x19c], R15 ;  /* 0x00019c0f01007387 */ /* 0x0001e80000100800 */
[----:B0-----:R-:W2:Y:S02]  /*5b640*/  LDL.LU R15, [R1+0x2214] ;  /* 0x00221400010f7983 */ /* 0x001ea40000300800 */
[----:B--2---:R-:W-:-:S02]  /*5b650*/  F2FP.F16.F32.PACK_AB R15, R14, R15 ;  /* 0x0000000f0e0f723e */ /* 0x004fc400000000ff */
        /* <DEDUP_REMOVED lines=8> */
[----:B------:R-:W3:Y:S04]  /*5b6e0*/  LDL.LU R15, [R1+0x2200] ;  /* 0x00220000010f7983 */ /* 0x000ee80000300800 */
[----:B------:R0:W-:Y:S04]  /*5b6f0*/  STL [R1+0x190], R14 ;  /* 0x0001900e01007387 */ /* 0x0001e80000100800 */
[----:B0-----:R-:W4:Y:S01]  /*5b700*/  LDL.LU R14, [R1+0x21fc] ;  /* 0x0021fc00010e7983 */ /* 0x001f220000300800 */
[----:B---3--:R-:W-:-:S03]  /*5b710*/  F2FP.F16.F32.PACK_AB R15, R19, R15 ;  /* 0x0000000f130f723e */ /* 0x008fc600000000ff */
[----:B------:R-:W2:Y:S04]  /*5b720*/  LDL.LU R19, [R1+0x21f8] ;  /* 0x0021f80001137983 */ /* 0x000ea80000300800 */
[----:B------:R0:W-:Y:S01]  /*5b730*/  STL [R1+0x2028], R15 ;  /* 0x0020280f01007387 */ /* 0x0001e20000100800 */
[----:B----4-:R-:W-:-:S03]  /*5b740*/  F2FP.F16.F32.PACK_AB R14, R18, R14 ;  /* 0x0000000e120e723e */ /* 0x010fc600000000ff */
[----:B0-----:R-:W3:Y:S04]  /*5b750*/  LDL.LU R15, [R1+0x38c] ;  /* 0x00038c00010f7983 */ /* 0x001ee80000300800 */
[----:B------:R-:W4:Y:S01]  /*5b760*/  LDL.LU R18, [R1+0x21f4] ;  /* 0x0021f40001127983 */ /* 0x000f220000300800 */
[----:B------:R-:W-:Y:S02]  /*5b770*/  F2FP.F16.F32.PACK_AB R12, R8, R12 ;  /* 0x0000000c080c723e */ /* 0x000fe400000000ff */
[----:B------:R-:W-:Y:S01]  /*5b780*/  F2FP.F16.F32.PACK_AB R17, R11, R17 ;  /* 0x000000110b11723e */ /* 0x000fe200000000ff */
[----:B------:R-:W-:Y:S01]  /*5b790*/  STL [R1+0x202c], R14 ;  /* 0x00202c0e01007387 */ /* 0x000fe20000100800 */
[----:B------:R-:W-:Y:S02]  /*5b7a0*/  F2FP.F16.F32.PACK_AB R16, R4, R16 ;  /* 0x000000100410723e */ /* 0x000fe400000000ff */
[----:B------:R-:W-:-:S02]  /*5b7b0*/  F2FP.F16.F32.PACK_AB R23, R5, R23 ;  /* 0x000000170517723e */ /* 0x000fc400000000ff */
[----:B------:R-:W-:Y:S02]  /*5b7c0*/  F2FP.F16.F32.PACK_AB R22, R6, R22 ;  /* 0x000000160616723e */ /* 0x000fe400000000ff */
[----:B------:R-:W-:Y:S02]  /*5b7d0*/  F2FP.F16.F32.PACK_AB R21, R7, R21 ;  /* 0x000000150715723e */ /* 0x000fe400000000ff */
[----:B------:R-:W-:Y:S02]  /*5b7e0*/  F2FP.F16.F32.PACK_AB R20, R24, R20 ;  /* 0x000000141814723e */ /* 0x000fe400000000ff */
[----:B------:R-:W-:Y:S02]  /*5b7f0*/  F2FP.F16.F32.PACK_AB R5, R25, R26 ;  /* 0x0000001a1905723e */ /* 0x000fe400000000ff */
[----:B------:R-:W-:Y:S02]  /*5b800*/  F2FP.F16.F32.PACK_AB R4, R27, R29 ;  /* 0x0000001d1b04723e */ /* 0x000fe400000000ff */
[----:B------:R-:W-:-:S02]  /*5b810*/  F2FP.F16.F32.PACK_AB R3, R28, R3 ;  /* 0x000000031c03723e */ /* 0x000fc400000000ff */
[----:B------:R-:W-:Y:S02]  /*5b820*/  F2FP.F16.F32.PACK_AB R0, R2, R0 ;  /* 0x000000000200723e */ /* 0x000fe400000000ff */
[----:B--2---:R-:W-:Y:S02]  /*5b830*/  F2FP.F16.F32.PACK_AB R19, R9, R19 ;  /* 0x000000130913723e */ /* 0x004fe400000000ff */
[----:B---3--:R-:W-:Y:S02]  /*5b840*/  F2FP.F16.F32.PACK_AB R13, R15, R13 ;  /* 0x0000000d0f0d723e */ /* 0x008fe400000000ff */
[----:B----4-:R-:W-:-:S03]  /*5b850*/  F2FP.F16.F32.PACK_AB R18, R10, R18 ;  /* 0x000000120a12723e */ /* 0x010fc600000000ff */
        /* <DEDUP_REMOVED lines=12> */
[----:B0-----:R-:W2:Y:S04]  /*5b920*/  LDL.LU R20, [R1+0x574] ;  /* 0x0005740001147983 */ /* 0x001ea80000300800 */
[----:B------:R-:W-:Y:S04]  /*5b930*/  STL [R1+0x4], R3 ;  /* 0x0000040301007387 */ /* 0x000fe80000100800 */
[----:B--2---:R0:W-:Y:S04]  /*5b940*/  STL [R1+0x216c], R20 ;  /* 0x00216c1401007387 */ /* 0x0041e80000100800 */
[----:B------:R-:W-:Y:S04]  /*5b950*/  STL [R1], R0 ;  /* 0x0000000001007387 */ /* 0x000fe80000100800 */
[----:B0-----:R-:W2:Y:S04]  /*5b960*/  LDL.LU R20, [R1+0x57c] ;  /* 0x00057c0001147983 */ /* 0x001ea80000300800 */
[----:B--2---:R0:W-:Y:S04]  /*5b970*/  STL [R1+0x2174], R20 ;  /* 0x0021741401007387 */ /* 0x0041e80000100800 */
        /* <DEDUP_REMOVED lines=164> */
[----:B------:R-:W2:Y:S01]  /*5c3c0*/  LDL.LU R21, [R1+0x2168] ;  /* 0x0021680001157983 */ /* 0x000ea20000300800 */
[----:B---3--:R-:W-:Y:S02]  /*5c3d0*/  F2FP.F16.F32.PACK_AB R17, R17, R18 ;  /* 0x000000121111723e */ /* 0x008fe400000000ff */
[----:B------:R-:W-:Y:S01]  /*5c3e0*/  F2FP.F16.F32.PACK_AB R13, R13, R14 ;  /* 0x0000000e0d0d723e */ /* 0x000fe200000000ff */
[----:B------:R4:W-:Y:S01]  /*5c3f0*/  STL [R1+0x58], R20 ;  /* 0x0000581401007387 */ /* 0x0009e20000100800 */
[----:B------:R-:W-:Y:S02]  /*5c400*/  F2FP.F16.F32.PACK_AB R9, R9, R10 ;  /* 0x0000000a0909723e */ /* 0x000fe400000000ff */
[----:B------:R-:W-:Y:S02]  /*5c410*/  F2FP.F16.F32.PACK_AB R3, R28, R3 ;  /* 0x000000031c03723e */ /* 0x000fe400000000ff */
[----:B------:R-:W-:Y:S02]  /*5c420*/  F2FP.F16.F32.PACK_AB R0, R2, R0 ;  /* 0x000000000200723e */ /* 0x000fe400000000ff */
[----:B----4-:R-:W-:-:S02]  /*5c430*/  F2FP.F16.F32.PACK_AB R20, R23, R16 ;  /* 0x000000101714723e */ /* 0x010fc400000000ff */
[----:B------:R-:W-:Y:S02]  /*5c440*/  F2FP.F16.F32.PACK_AB R16, R19, R12 ;  /* 0x0000000c1310723e */ /* 0x000fe400000000ff */
[----:B------:R-:W-:Y:S02]  /*5c450*/  F2FP.F16.F32.PACK_AB R12, R15, R8 ;  /* 0x000000080f0c723e */ /* 0x000fe400000000ff */
[----:B------:R-:W-:Y:S02]  /*5c460*/  F2FP.F16.F32.PACK_AB R8, R11, R4 ;  /* 0x000000040b08723e */ /* 0x000fe400000000ff */
[----:B------:R-:W-:Y:S02]  /*5c470*/  F2FP.F16.F32.PACK_AB R4, R5, R6 ;  /* 0x000000060504723e */ /* 0x000fe400000000ff */
[----:B------:R-:W-:Y:S02]  /*5c480*/  F2FP.F16.F32.PACK_AB R6, R7, R24 ;  /* 0x000000180706723e */ /* 0x000fe400000000ff */
[----:B------:R-:W-:-:S02]  /*5c490*/  F2FP.F16.F32.PACK_AB R5, R25, R26 ;  /* 0x0000001a1905723e */ /* 0x000fc400000000ff */
[----:B--2---:R-:W-:-:S05]  /*5c4a0*/  F2FP.F16.F32.PACK_AB R21, R21, R22 ;  /* 0x000000161515723e */ /* 0x004fca00000000ff */
        /* <DEDUP_REMOVED lines=10> */
[----:B------:R-:W-:Y:S01]  /*5c550*/  STL [R1+0x8c], R5 ;  /* 0x00008c0501007387 */ /* 0x000fe20000100800 */
[----:B0-----:R-:W-:-:S05]  /*5c560*/  F2FP.F16.F32.PACK_AB R4, R27, R29 ;  /* 0x0000001d1b04723e */ /* 0x001fca00000000ff */
[----:B------:R-:W-:Y:S04]  /*5c570*/  STL [R1+0x88], R4 ;  /* 0x0000880401007387 */ /* 0x000fe80000100800 */
[----:B------:R-:W2:Y:S04]  /*5c580*/  LDL.LU R20, [R1+0x694] ;  /* 0x0006940001147983 */ /* 0x000ea80000300800 */
[----:B------:R-:W-:Y:S04]  /*5c590*/  STL [R1+0x84], R3 ;  /* 0x0000840301007387 */ /* 0x000fe80000100800 */
[----:B--2---:R0:W-:Y:S04]  /*5c5a0*/  STL [R1+0x20e0], R20 ;  /* 0x0020e01401007387 */ /* 0x0041e80000100800 */
        /* <DEDUP_REMOVED lines=358> */
[----:B----4-:R-:W-:-:S03]  /*5dc10*/  F2FP.F16.F32.PACK_AB R16, R23, R16 ;  /* 0x000000101710723e */ /* 0x010fc600000000ff */
[----:B------:R0:W-:Y:S01]  /*5dc20*/  STL [R1+0x15c], R20 ;  /* 0x00015c1401007387 */ /* 0x0001e20000100800 */
[----:B---3--:R-:W-:Y:S02]  /*5dc30*/  F2FP.F16.F32.PACK_AB R18, R17, R18 ;  /* 0x000000121112723e */ /* 0x008fe400000000ff */
[----:B------:R-:W-:Y:S01]  /*5dc40*/  F2FP.F16.F32.PACK_AB R12, R19, R12 ;  /* 0x0000000c130c723e */ /* 0x000fe200000000ff */
[----:B0-----:R1:W5:Y:S01]  /*5dc50*/  LDL.LU R20, [R1+0x2054] ;  /* 0x0020540001147983 */ /* 0x0013620000300800 */
        /* <DEDUP_REMOVED lines=8> */
[----:B------:R-:W-:Y:S02]  /*5dce0*/  F2FP.F16.F32.PACK_AB R3, R29, R3 ;  /* 0x000000031d03723e */ /* 0x000fe400000000ff */
[----:B--2---:R-:W-:-:S02]  /*5dcf0*/  F2FP.F16.F32.PACK_AB R22, R21, R22 ;  /* 0x000000161516723e */ /* 0x004fc400000000ff */
[----:B------:R1:W5:Y:S04]  /*5dd00*/  LDL.LU R21, [R1+0x2050] ;  /* 0x0020500001157983 */ /* 0x0003680000300800 */
[----:B------:R0:W-:Y:S04]  /*5dd10*/  STL [R1+0x158], R22 ;  /* 0x0001581601007387 */ /* 0x0001e80000100800 */
[----:B0-----:R1:W5:Y:S04]  /*5dd20*/  LDL.LU R22, [R1+0x204c] ;  /* 0x00204c0001167983 */ /* 0x0013680000300800 */
        /* <DEDUP_REMOVED lines=32> */
[----:B0-----:R-:W2:Y:S04]  /*5df30*/  LDL.LU R28, [R1+0x1ff4] ;  /* 0x001ff400011c7983 */ /* 0x001ea80000300800 */
[----:B------:R-:W2:Y:S01]  /*5df40*/  LDL.LU R29, [R1+0x1ff0] ;  /* 0x001ff000011d7983 */ /* 0x000ea20000300800 */
[----:B------:R-:W-:-:S03]  /*5df50*/  F2FP.F16.F32.PACK_AB R2, R2, R0 ;  /* 0x000000000202723e */ /* 0x000fc600000000ff */
[----:B------:R1:W-:Y:S01]  /*5df60*/  STL [R1+0x188], R3 ;  /* 0x0001880301007387 */ /* 0x0003e20000100800 */
[----:B--2---:R-:W-:-:S05]  /*5df70*/  F2FP.F16.F32.PACK_AB R0, R29, R28 ;  /* 0x0000001c1d00723e */ /* 0x004fca00000000ff */
[----:B------:R1:W-:Y:S04]  /*5df80*/  STL [R1+0x180], R0 ;  /* 0x0001800001007387 */ /* 0x0003e80000100800 */
[----:B------:R1:W-:Y:S02]  /*5df90*/  STL [R1+0x184], R2 ;  /* 0x0001840201007387 */ /* 0x0003e40000100800 */
.L_x_0:
[----:B-----5:R-:W-:Y:S01]  /*5dfa0*/  STL.64 [R1+0x2058], R22 ;  /* 0x0020581601007387 */ /* 0x020fe20000100a00 */
[----:B------:R-:W-:Y:S01]  /*5dfb0*/  UMOV UR8, 0x400 ;  /* 0x0000040000087882 */ /* 0x000fe20000000000 */
[----:B------:R-:W2:Y:S02]  /*5dfc0*/  LDCU UR4, c[0x0][0x3b8] ;  /* 0x00007700ff0477ac */ /* 0x000ea40008000800 */
[----:B------:R-:W-:Y:S01]  /*5dfd0*/  STL.64 [R1+0x2050], R20 ;  /* 0x0020501401007387 */ /* 0x000fe20000100a00 */
[----:B------:R-:W3:Y:S03]  /*5dfe0*/  LDCU UR21, c[0x0][0x39c] ;  /* 0x00007380ff1577ac */ /* 0x000ee60008000800 */
[----:B------:R-:W-:Y:S01]  /*5dff0*/  STL.64 [R1+0x2048], R18 ;  /* 0x0020481201007387 */ /* 0x000fe20000100a00 */
[----:B------:R-:W4:Y:S03]  /*5e000*/  LDCU UR7, c[0x0][0x398] ;  /* 0x00007300ff0777ac */ /* 0x000f260008000800 */
[----:B------:R-:W-:Y:S01]  /*5e010*/  STL.64 [R1+0x2040], R16 ;  /* 0x0020401001007387 */ /* 0x000fe20000100a00 */
[----:B------:R-:W0:Y:S03]  /*5e020*/  LDCU UR6, c[0x0][0x398] ;  /* 0x00007300ff0677ac */ /* 0x000e260008000800 */
[----:B------:R-:W-:Y:S01]  /*5e030*/  STL.64 [R1+0x2038], R14 ;  /* 0x0020380e01007387 */ /* 0x000fe20000100a00 */
[----:B------:R-:W1:Y:S03]  /*5e040*/  LDCU UR5, c[0x0][0x398] ;  /* 0x00007300ff0577ac */ /* 0x000e660008000800 */
[----:B------:R0:W-:Y:S01]  /*5e050*/  STL.64 [R1+0x2030], R12 ;  /* 0x0020300c01007387 */ /* 0x0001e20000100a00 */
[----:B-1----:R-:W1:Y:S01]  /*5e060*/  S2R R2, SR_TID.X ;  /* 0x0000000000027919 */ /* 0x002e620000002100 */
[----:B------:R-:W1:Y:S01]  /*5e070*/  S2UR UR19, SR_CgaCtaId ;  /* 0x00000000001379c3 */ /* 0x000e620000008800 */
[----:B------:R-:W1:Y:S01]  /*5e080*/  LDCU.64 UR44, c[0x0][0x398] ;  /* 0x00007300ff2c77ac */ /* 0x000e620008000a00 */
[----:B------:R-:W1:Y:S01]  /*5e090*/  LDCU.64 UR46, c[0x0][0x398] ;  /* 0x00007300ff2e77ac */ /* 0x000e620008000a00 */
[----:B0-----:R-:W2:Y:S01]  /*5e0a0*/  LDL.LU R12, [R1+0x150] ;  /* 0x00015000010c7983 */ /* 0x001ea20000300800 */
[----:B------:R-:W0:Y:S03]  /*5e0b0*/  LDCU.128 UR24, c[0x0][0x390] ;  /* 0x00007200ff1877ac */ /* 0x000e260008000c00 */
[----:B------:R-:W2:Y:S01]  /*5e0c0*/  LDL.LU R13, [R1+0x154] ;  /* 0x00015400010d7983 */ /* 0x000ea20000300800 */
[----:B------:R-:W0:Y:S03]  /*5e0d0*/  LDCU.64 UR40, c[0x0][0x398] ;  /* 0x00007300ff2877ac */ /* 0x000e260008000a00 */
        /* <DEDUP_REMOVED lines=15> */
[----:B------:R-:W0:Y:S03]  /*5e1d0*/  LDCU UR77, c[0x0][0x398] ;  /* 0x00007300ff4d77ac */ /* 0x000e260008000800 */
[----:B------:R-:W2:Y:S01]  /*5e1e0*/  LDL.LU R22, [R1+0x178] ;  /* 0x0001780001167983 */ /* 0x000ea20000300800 */
[----:B------:R-:W0:Y:S03]  /*5e1f0*/  LDCU UR76, c[0x0][0x398] ;  /* 0x00007300ff4c77ac */ /* 0x000e260008000800 */
[----:B------:R-:W2:Y:S01]  /*5e200*/  LDL.LU R23, [R1+0x17c] ;  /* 0x00017c0001177983 */ /* 0x000ea20000300800 */
[----:B------:R-:W0:Y:S03]  /*5e210*/  LDCU UR75, c[0x0][0x398] ;  /* 0x00007300ff4b77ac */ /* 0x000e260008000800 */
[----:B------:R-:W-:Y:S01]  /*5e220*/  STL.64 [R1+0x2028], R10 ;  /* 0x0020280a01007387 */ /* 0x000fe20000100a00 */
[----:B------:R-:W0:Y:S03]  /*5e230*/  LDCU UR74, c[0x0][0x398] ;  /* 0x00007300ff4a77ac */ /* 0x000e260008000800 */
[----:B------:R1:W-:Y:S01]  /*5e240*/  STL.64 [R1+0x2020], R8 ;  /* 0x0020200801007387 */ /* 0x0003e20000100a00 */
[----:B------:R-:W0:Y:S01]  /*5e250*/  LDCU UR73, c[0x0][0x398] ;  /* 0x00007300ff4977ac */ /* 0x000e220008000800 */
[----:B------:R-:W0:Y:S01]  /*5e260*/  LDCU UR13, c[0x0][0x398] ;  /* 0x00007300ff0d77ac */ /* 0x000e220008000800 */
[----:B------:R-:W0:Y:S01]  /*5e270*/  LDCU UR10, c[0x0][0x398] ;  /* 0x00007300ff0a77ac */ /* 0x000e220008000800 */
[----:B-1----:R-:W2:Y:S01]  /*5e280*/  LDL.LU R8, [R1+0x180] ;  /* 0x0001800001087983 */ /* 0x002ea20000300800 */
[----:B------:R-:W1:Y:S03]  /*5e290*/  LDCU UR11, c[0x0][0x398] ;  /* 0x00007300ff0b77ac */ /* 0x000e660008000800 */
        /* <DEDUP_REMOVED lines=8> */
[----:B------:R-:W-:Y:S01]  /*5e320*/  STL.64 [R1+0x2010], R4 ;  /* 0x0020100401007387 */ /* 0x000fe20000100a00 */
[----:B------:R-:W0:Y:S03]  /*5e330*/  LDCU UR17, c[0x0][0x398] ;  /* 0x00007300ff1177ac */ /* 0x000e260008000800 */
[----:B------:R1:W-:Y:S01]  /*5e340*/  STL [R1+0x200c], R27 ;  /* 0x00200c1b01007387 */ /* 0x0003e20000100800 */
[----:B------:R-:W0:Y:S01]  /*5e350*/  LDCU UR14, c[0x0][0x398] ;  /* 0x00007300ff0e77ac */ /* 0x000e220008000800 */
[----:B------:R-:W0:Y:S02]  /*5e360*/  LDCU UR16, c[0x0][0x398] ;  /* 0x00007300ff1077ac */ /* 0x000e240008000800 */
[----:B-1----:R-:W2:Y:S01]  /*5e370*/  LDL R27, [R1+0xb08] ;  /* 0x000b0800011b7983 */ /* 0x002ea20000100800 */
[C---:B------:R-:W-:Y:S01]  /*5e380*/  IMAD.SHL.U32 R28, R2.reuse, 0x10, RZ ;  /* 0x00000010021c7824 */ /* 0x040fe200078e00ff */
[----:B------:R-:W-:Y:S01]  /*5e390*/  ULEA UR22, UR19, UR8, 0x18 ;  /* 0x0000000813167291 */ /* 0x000fe2000f8ec0ff */
[C---:B------:R-:W-:Y:S01]  /*5e3a0*/  IMAD.SHL.U32 R3, R2.reuse, 0x20, RZ ;  /* 0x0000002002037824 */ /* 0x040fe200078e00ff */
[----:B------:R-:W1:Y:S01]  /*5e3b0*/  S2R R7, SR_TID.X ;  /* 0x0000000000077919 */ /* 0x000e620000002100 */
[----:B------:R-:W-:Y:S01]  /*5e3c0*/  IMAD.SHL.U32 R29, R2, 0x8, RZ ;  /* 0x00000008021d7824 */ /* 0x000fe200078e00ff */
[----:B------:R-:W-:Y:S01]  /*5e3d0*/  LOP3.LUT R28, R28, 0xf0, RZ, 0xc0, !PT ;  /* 0x000000f01c1c7812 */ /* 0x000fe200078ec0ff */
[----:B------:R-:W0:Y:S01]  /*5e3e0*/  LDCU UR8, c[0x0][0x398] ;  /* 0x00007300ff0877ac */ /* 0x000e220008000800 */
[----:B------:R-:W-:Y:S01]  /*5e3f0*/  LOP3.LUT R3, R3, 0x200, RZ, 0xc0, !PT ;  /* 0x0000020003037812 */ /* 0x000fe200078ec0ff */
[----:B------:R-:W0:Y:S03]  /*5e400*/  LDCU UR29, c[0x0][0x39c] ;  /* 0x00007380ff1d77ac */ /* 0x000e260008000800 */
[----:B------:R-:W-:-:S02]  /*5e410*/  IADD3 R2, PT, PT, R3, UR22, R28 ;  /* 0x0000001603027c10 */ /* 0x000fc4000fffe01c */
[----:B------:R-:W-:Y:S01]  /*5e420*/  LOP3.LUT R28, R29, 0x100, RZ, 0xc0, !PT ;  /* 0x000001001d1c7812 */ /* 0x000fe200078ec0ff */
[----:B------:R-:W0:Y:S01]  /*5e430*/  LDCU UR19, c[0x0][0x398] ;  /* 0x00007300ff1377ac */ /* 0x000e220008000800 */
[----:B------:R-:W0:Y:S01]  /*5e440*/  LDC R29, c[0x0][0x3b4] ;  /* 0x0000ed00ff1d7b82 */ /* 0x000e220000000800 */
[----:B------:R-:W0:Y:S01]  /*5e450*/  LDCU UR20, c[0x0][0x39c] ;  /* 0x00007380ff1477ac */ /* 0x000e220008000800 */
[----:B------:R-:W0:Y:S01]  /*5e460*/  LDCU UR23, c[0x0][0x398] ;  /* 0x00007300ff1777ac */ /* 0x000e220008000800 */
[----:B------:R-:W0:Y:S01]  /*5e470*/  LDCU UR55, c[0x0][0x39c] ;  /* 0x00007380ff3777ac */ /* 0x000e220008000800 */
[----:B------:R-:W0:Y:S01]  /*5e480*/  LDCU UR28, c[0x0][0x398] ;  /* 0x00007300ff1c77ac */ /* 0x000e220008000800 */
[----:B------:R-:W0:Y:S01]  /*5e490*/  LDCU UR30, c[0x0][0x398] ;  /* 0x00007300ff1e77ac */ /* 0x000e220008000800 */
[----:B-1----:R-:W-:Y:S01]  /*5e4a0*/  LOP3.LUT R7, R7, 0x3f, RZ, 0xc0, !PT ;  /* 0x0000003f07077812 */ /* 0x002fe200078ec0ff */
[----:B------:R-:W1:Y:S01]  /*5e4b0*/  LDCU UR31, c[0x0][0x398] ;  /* 0x00007300ff1f77ac */ /* 0x000e620008000800 */
[----:B------:R-:W0:Y:S01]  /*5e4c0*/  LDCU UR54, c[0x0][0x398] ;  /* 0x00007300ff3677ac */ /* 0x000e220008000800 */
        /* <DEDUP_REMOVED lines=17> */
[C---:B--2---:R-:W-:Y:S01]  /*5e5e0*/  VIADD R0, R27.reuse, 0x3f ;  /* 0x0000003f1b007836 */ /* 0x044fe20000000000 */
[----:B------:R-:W-:Y:S01]  /*5e5f0*/  STL.64 [R1+0x2068], R26 ;  /* 0x0020681a01007387 */ /* 0x000fe20000100a00 */
[C---:B------:R-:W-:Y:S01]  /*5e600*/  VIADD R3, R27.reuse, 0x2 ;  /* 0x000000021b037836 */ /* 0x040fe20000000000 */
[----:B------:R-:W-:Y:S02]  /*5e610*/  BAR.SYNC.DEFER_BLOCKING 0x0 ;  /* 0x0000000000007b1d */ /* 0x000fe40000010000 */
[----:B------:R-:W-:Y:S01]  /*5e620*/  ISETP.GE.AND P0, PT, R0, UR45, PT ;  /* 0x0000002d00007c0c */ /* 0x000fe2000bf06270 */
[----:B------:R-:W-:Y:S01]  /*5e630*/  VIADD R0, R27, 0x1 ;  /* 0x000000011b007836 */ /* 0x000fe20000000000 */
[----:B---3--:R-:W-:-:S02]  /*5e640*/  ISETP.GE.AND P3, PT, R3, UR21, PT ;  /* 0x0000001503007c0c */ /* 0x008fc4000bf66270 */
[----:B------:R-:W2:Y:S02]  /*5e650*/  LDCU UR21, c[0x0][0x398] ;  /* 0x00007300ff1577ac */ /* 0x000ea40008000800 */
[----:B------:R-:W-:Y:S01]  /*5e660*/  ISETP.GE.AND P2, PT, R0, UR47, PT ;  /* 0x0000002f00007c0c */ /* 0x000fe2000bf46270 */
[----:B------:R-:W-:Y:S01]  /*5e670*/  IMAD.IADD R0, R28, 0x1, R2 ;  /* 0x000000011c007824 */ /* 0x000fe200078e0202 */
[----:B------:R-:W-:Y:S01]  /*5e680*/  LEA R2, R7, UR22, 0x4 ;  /* 0x0000001607027c11 */ /* 0x000fe2000f8e20ff */
[----:B------:R-:W-:Y:S01]  /*5e690*/  STL.64 [R1+0x2060], R24 ;  /* 0x0020601801007387 */ /* 0x000fe20000100a00 */
[----:B------:R-:W3:Y:S01]  /*5e6a0*/  LDCU UR22, c[0x0][0x398] ;  /* 0x00007300ff1677ac */ /* 0x000ee20008000800 */
[----:B------:R-:W0:Y:S02]  /*5e6b0*/  LDCU UR45, c[0x0][0x398] ;  /* 0x00007300ff2d77ac */ /* 0x000e240008000800 */
[----:B------:R-:W-:Y:S01]  /*5e6c0*/  STSM.16.M88.4 [R0], R8 ;  /* 0x0000000800007844 */ /* 0x000fe20000000200 */
[----:B------:R-:W-:Y:S06]  /*5e6d0*/  BAR.SYNC.DEFER_BLOCKING 0x0 ;  /* 0x0000000000007b1d */ /* 0x000fec0000010000 */
[----:B------:R-:W0:Y:S02]  /*5e6e0*/  LDS.128 R4, [R2] ;  /* 0x0000000002047984 */ /* 0x000e240000000c00 */
[----:B------:R-:W-:Y:S06]  /*5e6f0*/  BAR.SYNC.DEFER_BLOCKING 0x0 ;  /* 0x0000000000007b1d */ /* 0x000fec0000010000 */
[----:B------:R0:W-:Y:S04]  /*5e700*/  STSM.16.M88.4 [R0], R20 ;  /* 0x0000001400007844 */ /* 0x0001e80000000200 */
[----:B0-----:R-:W-:Y:S04]  /*5e710*/  STL.64 [R1+0x180], R4 ;  /* 0x0001800401007387 */ /* 0x001fe80000100a00 */
[----:B------:R-:W-:Y:S01]  /*5e720*/  STL.64 [R1+0x188], R6 ;  /* 0x0001880601007387 */ /* 0x000fe20000100a00 */
[----:B------:R-:W-:Y:S06]  /*5e730*/  BAR.SYNC.DEFER_BLOCKING 0x0 ;  /* 0x0000000000007b1d */ /* 0x000fec0000010000 */
[----:B------:R-:W2:Y:S04]  /*5e740*/  LDL.LU R20, [R1+0x140] ;  /* 0x0001400001147983 */ /* 0x000ea80000300800 */
[----:B------:R-:W2:Y:S04]  /*5e750*/  LDL.LU R21, [R1+0x144] ;  /* 0x0001440001157983 */ /* 0x000ea80000300800 */
[----:B------:R-:W2:Y:S04]  /*5e760*/  LDL.LU R22, [R1+0x148] ;  /* 0x0001480001167983 */ /* 0x000ea80000300800 */
[----:B------:R-:W2:Y:S04]  /*5e770*/  LDL.LU R23, [R1+0x14c] ;  /* 0x00014c0001177983 */ /* 0x000ea80000300800 */
[----:B------:R-:W0:Y:S01]  /*5e780*/  LDS.128 R4, [R2] ;  /* 0x0000000002047984 */ /* 0x000e220000000c00 */
[----:B------:R-:W-:Y:S06]  /*5e790*/  BAR.SYNC.DEFER_BLOCKING 0x0 ;  /* 0x0000000000007b1d */ /* 0x000fec0000010000 */
[----:B------:R0:W-:Y:S04]  /*5e7a0*/  STSM.16.M88.4 [R0], R16 ;  /* 0x0000001000007844 */ /* 0x0001e80000000200 */
[----:B0-----:R-:W-:Y:S04]  /*5e7b0*/  STL.64 [R1+0x170], R4 ;  /* 0x0001700401007387 */ /* 0x001fe80000100a00 */
[----:B------:R-:W-:Y:S01]  /*5e7c0*/  STL.64 [R1+0x178], R6 ;  /* 0x0001780601007387 */ /* 0x000fe20000100a00 */
[----:B------:R-:W-:Y:S06]  /*5e7d0*/  BAR.SYNC.DEFER_BLOCKING 0x0 ;  /* 0x0000000000007b1d */ /* 0x000fec0000010000 */
[----:B------:R-:W3:Y:S04]  /*5e7e0*/  LDL.LU R16, [R1+0x130] ;  /* 0x0001300001107983 */ /* 0x000ee80000300800 */
[----:B------:R-:W3:Y:S04]  /*5e7f0*/  LDL.LU R17, [R1+0x134] ;  /* 0x0001340001117983 */ /* 0x000ee80000300800 */
[----:B------:R-:W3:Y:S04]  /*5e800*/  LDL.LU R18, [R1+0x138] ;  /* 0x0001380001127983 */ /* 0x000ee80000300800 */
[----:B------:R-:W3:Y:S04]  /*5e810*/  LDL.LU R19, [R1+0x13c] ;  /* 0x00013c0001137983 */ /* 0x000ee80000300800 */
[----:B------:R-:W0:Y:S01]  /*5e820*/  LDS.128 R4, [R2] ;  /* 0x0000000002047984 */ /* 0x000e220000000c00 */
[----:B------:R-:W-:Y:S06]  /*5e830*/  BAR.SYNC.DEFER_BLOCKING 0x0 ;  /* 0x0000000000007b1d */ /* 0x000fec0000010000 */
[----:B------:R-:W-:Y:S02]  /*5e840*/  STSM.16.M88.4 [R0], R12 ;  /* 0x0000000c00007844 */ /* 0x000fe40000000200 */
[----:B------:R-:W-:Y:S06]  /*5e850*/  BAR.SYNC.DEFER_BLOCKING 0x0 ;  /* 0x0000000000007b1d */ /* 0x000fec0000010000 */
[----:B0-----:R0:W-:Y:S04]  /*5e860*/  STL.64 [R1+0x160], R4 ;  /* 0x0001600401007387 */ /* 0x0011e80000100a00 */
[----:B------:R1:W-:Y:S04]  /*5e870*/  STL.64 [R1+0x168], R6 ;  /* 0x0001680601007387 */ /* 0x0003e80000100a00 */
[----:B0-----:R-:W4:Y:S04]  /*5e880*/  LDL.LU R4, [R1+0x120] ;  /* 0x0001200001047983 */ /* 0x001f280000300800 */
[----:B------:R-:W4:Y:S04]  /*5e890*/  LDL.LU R5, [R1+0x124] ;  /* 0x0001240001057983 */ /* 0x000f280000300800 */
        /* <DEDUP_REMOVED lines=10> */
[----:B------:R-:W0:Y:S01]  /*5e940*/  LDS.128 R24, [R2] ;  /* 0x0000000002187984 */ /* 0x000e220000000c00 */
[----:B------:R-:W-:Y:S06]  /*5e950*/  BAR.SYNC.DEFER_BLOCKING 0x0 ;  /* 0x0000000000007b1d */ /* 0x000fec0000010000 */
[----:B0-----:R-:W-:Y:S04]  /*5e960*/  STL.64 [R1+0x150], R24 ;  /* 0x0001501801007387 */ /* 0x001fe80000100a00 */
[----:B------:R-:W-:Y:S04]  /*5e970*/  STL.64 [R1+0x158], R26 ;  /* 0x0001581a01007387 */ /* 0x000fe80000100a00 */
[----:B--2---:R0:W-:Y:S01]  /*5e980*/  STSM.16.M88.4 [R0], R20 ;  /* 0x0000001400007844 */ /* 0x0041e20000000200 */
[----:B------:R-:W-:Y:S06]  /*5e990*/  BAR.SYNC.DEFER_BLOCKING 0x0 ;  /* 0x0000000000007b1d */ /* 0x000fec0000010000 */
[----:B0-----:R-:W2:Y:S04]  /*5e9a0*/  LDL.LU R20, [R1+0xf0] ;  /* 0x0000f00001147983 */ /* 0x001ea80000300800 */
[----:B------:R-:W2:Y:S04]  /*5e9b0*/  LDL.LU R21, [R1+0xf4] ;  /* 0x0000f40001157983 */ /* 0x000ea80000300800 */
[----:B------:R-:W2:Y:S04]  /*5e9c0*/  LDL.LU R22, [R1+0xf8] ;  /* 0x0000f80001167983 */ /* 0x000ea80000300800 */
[----:B------:R-:W2:Y:S04]  /*5e9d0*/  LDL.LU R23, [R1+0xfc] ;  /* 0x0000fc0001177983 */ /* 0x000ea80000300800 */
[----:B------:R-:W0:Y:S01]  /*5e9e0*/  LDS.128 R24, [R2] ;  /* 0x0000000002187984 */ /* 0x000e220000000c00 */
[----:B------:R-:W-:Y:S06]  /*5e9f0*/  BAR.SYNC.DEFER_BLOCKING 0x0 ;  /* 0x0000000000007b1d */ /* 0x000fec0000010000 */
[----:B---3--:R1:W-:Y:S04]  /*5ea00*/  STSM.16.M88.4 [R0], R16 ;  /* 0x0000001000007844 */ /* 0x0083e80000000200 */
[----:B0-----:R-:W-:Y:S04]  /*5ea10*/  STL.64 [R1+0x140], R24 ;  /* 0x0001401801007387 */ /* 0x001fe80000100a00 */
[----:B------:R-:W-:Y:S01]  /*5ea20*/  STL.64 [R1+0x148], R26 ;  /* 0x0001481a01007387 */ /* 0x000fe20000100a00 */
[----:B------:R-:W-:Y:S06]  /*5ea30*/  BAR.SYNC.DEFER_BLOCKING 0x0 ;  /* 0x0000000000007b1d */ /* 0x000fec0000010000 */
[----:B-1----:R-:W3:Y:S04]  /*5ea40*/  LDL.LU R16, [R1+0xe0] ;  /* 0x0000e00001107983 */ /* 0x002ee80000300800 */
[----:B------:R-:W3:Y:S04]  /*5ea50*/  LDL.LU R17, [R1+0xe4] ;  /* 0x0000e40001117983 */ /* 0x000ee80000300800 */
[----:B------:R-:W3:Y:S04]  /*5ea60*/  LDL.LU R18, [R1+0xe8] ;  /* 0x0000e80001127983 */ /* 0x000ee80000300800 */
[----:B------:R-:W3:Y:S04]  /*5ea70*/  LDL.LU R19, [R1+0xec] ;  /* 0x0000ec0001137983 */ /* 0x000ee80000300800 */
[----:B------:R-:W0:Y:S01]  /*5ea80*/  LDS.128 R24, [R2] ;  /* 0x0000000002187984 */ /* 0x000e220000000c00 */
[----:B------:R-:W-:Y:S06]  /*5ea90*/  BAR.SYNC.DEFER_BLOCKING 0x0 ;  /* 0x0000000000007b1d */ /* 0x000fec0000010000 */
[----:B----4-:R-:W-:Y:S02]  /*5eaa0*/  STSM.16.M88.4 [R0], R4 ;  /* 0x0000000400007844 */ /* 0x010fe40000000200 */
[----:B------:R-:W-:Y:S06]  /*5eab0*/  BAR.SYNC.DEFER_BLOCKING 0x0 ;  /* 0x0000000000007b1d */ /* 0x000fec0000010000 */
[----:B0-----:R-:W-:Y:S04]  /*5eac0*/  STL.64 [R1+0x130], R24 ;  /* 0x0001301801007387 */ /* 0x001fe80000100a00 */
[----:B------:R-:W-:Y:S04]  /*5ead0*/  STL.64 [R1+0x138], R26 ;  /* 0x0001381a01007387 */ /* 0x000fe80000100a00 */
[----:B------:R-:W0:Y:S01]  /*5eae0*/  LDS.128 R4, [R2] ;  /* 0x0000000002047984 */ /* 0x000e220000000c00 */
[----:B------:R-:W-:Y:S06]  /*5eaf0*/  BAR.SYNC.DEFER_BLOCKING 0x0 ;  /* 0x0000000000007b1d */ /* 0x000fec0000010000 */
[----:B------:R-:W-:Y:S04]  /*5eb00*/  STSM.16.M88.4 [R0], R8 ;  /* 0x0000000800007844 */ /* 0x000fe80000000200 */
[----:B0-----:R-:W-:Y:S04]  /*5eb10*/  STL.64 [R1+0x120], R4 ;  /* 0x0001200401007387 */ /* 0x001fe80000100a00 */
[----:B------:R-:W-:Y:S01]  /*5eb20*/  STL.64 [R1+0x128], R6 ;  /* 0x0001280601007387 */ /* 0x000fe20000100a00 */
[----:B------:R-:W-:Y:S06]  /*5eb30*/  BAR.SYNC.DEFER_BLOCKING 0x0 ;  /* 0x0000000000007b1d */ /* 0x000fec0000010000 */
[----:B------:R-:W0:Y:S02]  /*5eb40*/  LDS.128 R4, [R2] ;  /* 0x0000000002047984 */ /* 0x000e240000000c00 */
[----:B------:R-:W-:Y:S06]  /*5eb50*/  BAR.SYNC.DEFER_BLOCKING 0x0 ;  /* 0x0000000000007b1d */ /* 0x000fec0000010000 */
[----:B------:R-:W-:Y:S04]  /*5eb60*/  STSM.16.M88.4 [R0], R12 ;  /* 0x0000000c00007844 */ /* 0x000fe80000000200 */
[----:B0-----:R-:W-:Y:S04]  /*5eb70*/  STL.64 [R1+0x110], R4 ;  /* 0x0001100401007387 */ /* 0x001fe80000100a00 */
[----:B------:R-:W-:Y:S01]  /*5eb80*/  STL.64 [R1+0x118], R6 ;  /* 0x0001180601007387 */ /* 0x000fe20000100a00 */
[----:B------:R-:W-:Y:S06]  /*5eb90*/  BAR.SYNC.DEFER_BLOCKING 0x0 ;  /* 0x0000000000007b1d */ /* 0x000fec0000010000 */
[----:B------:R-:W4:Y:S04]  /*5eba0*/  LDL.LU R24, [R1+0xd0] ;  /* 0x0000d00001187983 */ /* 0x000f280000300800 */
[----:B------:R-:W0:Y:S01]  /*5ebb0*/  LDS.128 R4, [R2] ;  /* 0x0000000002047984 */ /* 0x000e220000000c00 */
[----:B------:R-:W-:Y:S06]  /*5ebc0*/  BAR.SYNC.DEFER_BLOCKING 0x0 ;  /* 0x0000000000007b1d */ /* 0x000fec0000010000 */
[----:B0-----:R-:W-:Y:S04]  /*5ebd0*/  STL.64 [R1+0x100], R4 ;  /* 0x0001000401007387 */ /* 0x001fe80000100a00 */
[----:B------:R-:W-:Y:S04]  /*5ebe0*/  STL.64 [R1+0x108], R6 ;  /* 0x0001080601007387 */ /* 0x000fe80000100a00 */
[----:B------:R-:W4:Y:S04]  /*5ebf0*/  LDL.LU R25, [R1+0xd4] ;  /* 0x0000d40001197983 */ /* 0x000f280000300800 */
[----:B------:R-:W4:Y:S04]  /*5ec00*/  LDL.LU R26, [R1+0xd8] ;  /* 0x0000d800011a7983 */ /* 0x000f280000300800 */
[----:B------:R-:W4:Y:S04]  /*5ec10*/  LDL.LU R27, [R1+0xdc] ;  /* 0x0000dc00011b7983 */ /* 0x000f280000300800 */
        /* <DEDUP_REMOVED lines=8> */
[----:B0-----:R0:W-:Y:S04]  /*5eca0*/  STL.64 [R1+0xf0], R4 ;  /* 0x0000f00401007387 */ /* 0x0011e80000100a00 */
[----:B------:R1:W-:Y:S04]  /*5ecb0*/  STL.64 [R1+0xf8], R6 ;  /* 0x0000f80601007387 */ /* 0x0003e80000100a00 */
[----:B0-----:R-:W2:Y:S04]  /*5ecc0*/  LDL.LU R4, [R1+0xb0] ;  /* 0x0000b00001047983 */ /* 0x001ea80000300800 */
[----:B------:R-:W2:Y:S04]  /*5ecd0*/  LDL.LU R5, [R1+0xb4] ;  /* 0x0000b40001057983 */ /* 0x000ea80000300800 */
[----:B-1----:R-:W2:Y:S04]  /*5ece0*/  LDL.LU R6, [R1+0xb8] ;  /* 0x0000b80001067983 */ /* 0x002ea80000300800 */
[----:B------:R-:W2:Y:S04]  /*5ecf0*/  LDL.LU R7, [R1+0xbc] ;  /* 0x0000bc0001077983 */ /* 0x000ea80000300800 */
[----:B------:R-:W2:Y:S04]  /*5ed00*/  LDL.LU R8, [R1+0xa0] ;  /* 0x0000a00001087983 */ /* 0x000ea80000300800 */
[----:B------:R-:W2:Y:S04]  /*5ed10*/  LDL.LU R9, [R1+0xa4] ;  /* 0x0000a40001097983 */ /* 0x000ea80000300800 */
[----:B------:R-:W2:Y:S04]  /*5ed20*/  LDL.LU R10, [R1+0xa8] ;  /* 0x0000a800010a7983 */ /* 0x000ea80000300800 */
[----:B------:R-:W2:Y:S04]  /*5ed30*/  LDL.LU R11, [R1+0xac] ;  /* 0x0000ac00010b7983 */ /* 0x000ea80000300800 */
[----:B---3--:R-:W-:Y:S01]  /*5ed40*/  STSM.16.M88.4 [R0], R16 ;  /* 0x0000001000007844 */ /* 0x008fe20000000200 */
[----:B------:R-:W-:Y:S06]  /*5ed50*/  BAR.SYNC.DEFER_BLOCKING 0x0 ;  /* 0x0000000000007b1d */ /* 0x000fec0000010000 */
[----:B------:R-:W3:Y:S04]  /*5ed60*/  LDL.LU R12, [R1+0x90] ;  /* 0x00009000010c7983 */ /* 0x000ee80000300800 */
[----:B------:R-:W3:Y:S04]  /*5ed70*/  LDL.LU R13, [R1+0x94] ;  /* 0x00009400010d7983 */ /* 0x000ee80000300800 */
[----:B------:R-:W3:Y:S04]  /*5ed80*/  LDL.LU R14, [R1+0x98] ;  /* 0x00009800010e7983 */ /* 0x000ee80000300800 */
[----:B------:R-:W3:Y:S04]  /*5ed90*/  LDL.LU R15, [R1+0x9c] ;  /* 0x00009c00010f7983 */ /* 0x000ee80000300800 */
[----:B------:R-:W0:Y:S01]  /*5eda0*/  LDS.128 R16, [R2] ;  /* 0x0000000002107984 */ /* 0x000e220000000c00 */
[----:B------:R-:W-:Y:S06]  /*5edb0*/  BAR.SYNC.DEFER_BLOCKING 0x0 ;  /* 0x0000000000007b1d */ /* 0x000fec0000010000 */
[----:B0-----:R0:W-:Y:S04]  /*5edc0*/  STL.64 [R1+0xe0], R16 ;  /* 0x0000e01001007387 */ /* 0x0011e80000100a00 */
[----:B------:R1:W-:Y:S04]  /*5edd0*/  STL.64 [R1+0xe8], R18 ;  /* 0x0000e81201007387 */ /* 0x0003e80000100a00 */
[----:B0-----:R-:W3:Y:S04]  /*5ede0*/  LDL.LU R16, [R1+0x80] ;  /* 0x0000800001107983 */ /* 0x001ee80000300800 */
[----:B------:R-:W3:Y:S04]  /*5edf0*/  LDL.LU R17, [R1+0x84] ;  /* 0x0000840001117983 */ /* 0x000ee80000300800 */
[----:B-1----:R-:W3:Y:S04]  /*5ee00*/  LDL.LU R18, [R1+0x88] ;  /* 0x0000880001127983 */ /* 0x002ee80000300800 */
[----:B------:R-:W3:Y:S04]  /*5ee10*/  LDL.LU R19, [R1+0x8c] ;  /* 0x00008c0001137983 */ /* 0x000ee80000300800 */
[----:B----4-:R-:W-:Y:S01]  /*5ee20*/  STSM.16.M88.4 [R0], R24 ;  /* 0x0000001800007844 */ /* 0x010fe20000000200 */
[----:B------:R-:W-:Y:S06]  /*5ee30*/  BAR.SYNC.DEFER_BLOCKING 0x0 ;  /* 0x0000000000007b1d */ /* 0x000fec0000010000 */
[----:B------:R-:W0:Y:S02]  /*5ee40*/  LDS.128 R24, [R2] ;  /* 0x0000000002187984 */ /* 0x000e240000000c00 */
[----:B------:R-:W-:Y:S06]  /*5ee50*/  BAR.SYNC.DEFER_BLOCKING 0x0 ;  /* 0x0000000000007b1d */ /* 0x000fec0000010000 */
[----:B--2---:R1:W-:Y:S04]  /*5ee60*/  STSM.16.M88.4 [R0], R20 ;  /* 0x0000001400007844 */ /* 0x0043e80000000200 */
[----:B0-----:R-:W-:Y:S04]  /*5ee70*/  STL.64 [R1+0xd0], R24 ;  /* 0x0000d01801007387 */ /* 0x001fe80000100a00 */
[----:B------:R-:W-:Y:S01]  /*5ee80*/  STL.64 [R1+0xd8], R26 ;  /* 0x0000d81a01007387 */ /* 0x000fe20000100a00 */
[----:B------:R-:W-:Y:S06]  /*5ee90*/  BAR.SYNC.DEFER_BLOCKING 0x0 ;  /* 0x0000000000007b1d */ /* 0x000fec0000010000 */
[----:B-1----:R-:W2:Y:S04]  /*5eea0*/  LDL.LU R20, [R1+0x70] ;  /* 0x0000700001147983 */ /* 0x002ea80000300800 */
[----:B------:R-:W0:Y:S01]  /*5eeb0*/  LDS.128 R24, [R2] ;  /* 0x0000000002187984 */ /* 0x000e220000000c00 */
[----:B------:R-:W-:Y:S06]  /*5eec0*/  BAR.SYNC.DEFER_BLOCKING 0x0 ;  /* 0x0000000000007b1d */ /* 0x000fec0000010000 */
[----:B------:R-:W-:Y:S02]  /*5eed0*/  STSM.16.M88.4 [R0], R4 ;  /* 0x0000000400007844 */ /* 0x000fe40000000200 */
[----:B------:R-:W-:Y:S06]  /*5eee0*/  BAR.SYNC.DEFER_BLOCKING 0x0 ;  /* 0x0000000000007b1d */ /* 0x000fec0000010000 */
[----:B------:R-:W1:Y:S02]  /*5eef0*/  LDS.128 R4, [R2] ;  /* 0x0000000002047984 */ /* 0x000e640000000c00 */
[----:B------:R-:W-:Y:S06]  /*5ef00*/  BAR.SYNC.DEFER_BLOCKING 0x0 ;  /* 0x0000000000007b1d */ /* 0x000fec0000010000 */
[----:B------:R-:W-:Y:S02]  /*5ef10*/  STSM.16.M88.4 [R0], R8 ;  /* 0x0000000800007844 */ /* 0x000fe40000000200 */
[----:B------:R-:W-:Y:S06]  /*5ef20*/  BAR.SYNC.DEFER_BLOCKING 0x0 ;  /* 0x0000000000007b1d */ /* 0x000fec0000010000 */
[----:B0-----:R-:W-:Y:S04]  /*5ef30*/  STL.64 [R1+0xc0], R24 ;  /* 0x0000c01801007387 */ /* 0x001fe80000100a00 */
[----:B------:R-:W-:Y:S04]  /*5ef40*/  STL.64 [R1+0xc8], R26 ;  /* 0x0000c81a01007387 */ /* 0x000fe80000100a00 */
[----:B------:R-:W2:Y:S04]  /*5ef50*/  LDL.LU R21, [R1+0x74] ;  /* 0x0000740001157983 */ /* 0x000ea80000300800 */
[----:B------:R-:W2:Y:S04]  /*5ef60*/  LDL.LU R22, [R1+0x78] ;  /* 0x0000780001167983 */ /* 0x000ea80000300800 */
[----:B------:R-:W2:Y:S04]  /*5ef70*/  LDL.LU R23, [R1+0x7c] ;  /* 0x00007c0001177983 */ /* 0x000ea80000300800 */
[----:B-1----:R-:W-:Y:S04]  /*5ef80*/  STL.64 [R1+0xb0], R4 ;  /* 0x0000b00401007387 */ /* 0x002fe80000100a00 */
[----:B------:R-:W-:Y:S04]  /*5ef90*/  STL.64 [R1+0xb8], R6 ;  /* 0x0000b80601007387 */ /* 0x000fe80000100a00 */
[----:B------:R-:W0:Y:S01]  /*5efa0*/  LDS.128 R4, [R2] ;  /* 0x0000000002047984 */ /* 0x000e220000000c00 */
[----:B------:R-:W-:Y:S06]  /*5efb0*/  BAR.SYNC.DEFER_BLOCKING 0x0 ;  /* 0x0000000000007b1d */ /* 0x000fec0000010000 */
[----:B---3--:R-:W-:Y:S04]  /*5efc0*/  STSM.16.M88.4 [R0], R12 ;  /* 0x0000000c00007844 */ /* 0x008fe80000000200 */
[----:B0-----:R-:W-:Y:S04]  /*5efd0*/  STL.64 [R1+0xa0], R4 ;  /* 0x0000a00401007387 */ /* 0x001fe80000100a00 */
[----:B------:R-:W-:Y:S01]  /*5efe0*/  STL.64 [R1+0xa8], R6 ;  /* 0x0000a80601007387 */ /* 0x000fe20000100a00 */
[----:B------:R-:W-:Y:S06]  /*5eff0*/  BAR.SYNC.DEFER_BLOCKING 0x0 ;  /* 0x0000000000007b1d */ /* 0x000fec0000010000 */
[----:B------:R-:W0:Y:S02]  /*5f000*/  LDS.128 R4, [R2] ;  /* 0x0000000002047984 */ /* 0x000e240000000c00 */
[----:B------:R-:W-:Y:S06]  /*5f010*/  BAR.SYNC.DEFER_BLOCKING 0x0 ;  /* 0x0000000000007b1d */ /* 0x000fec0000010000 */
[----:B------:R-:W-:Y:S02]  /*5f020*/  STSM.16.M88.4 [R0], R16 ;  /* 0x0000001000007844 */ /* 0x000fe40000000200 */
[----:B------:R-:W-:Y:S06]  /*5f030*/  BAR.SYNC.DEFER_BLOCKING 0x0 ;  /* 0x0000000000007b1d */ /* 0x000fec0000010000 */
[----:B------:R-:W1:Y:S04]  /*5f040*/  LDS.128 R8, [R2] ;  /* 0x0000000002087984 */ /* 0x000e680000000c00 */
[----:B0-----:R0:W-:Y:S04]  /*5f050*/  STL.64 [R1+0x90], R4 ;  /* 0x0000900401007387 */ /* 0x0011e80000100a00 */
[----:B------:R3:W-:Y:S01]  /*5f060*/  STL.64 [R1+0x98], R6 ;  /* 0x0000980601007387 */ /* 0x0007e20000100a00 */
[----:B------:R-:W-:Y:S06]  /*5f070*/  BAR.SYNC.DEFER_BLOCKING 0x0 ;  /* 0x0000000000007b1d */ /* 0x000fec0000010000 */
[----:B0-----:R-:W4:Y:S04]  /*5f080*/  LDL.LU R4, [R1+0x60] ;  /* 0x0000600001047983 */ /* 0x001f280000300800 */
[----:B------:R-:W4:Y:S04]  /*5f090*/  LDL.LU R5, [R1+0x64] ;  /* 0x0000640001057983 */ /* 0x000f280000300800 */
[----:B---3--:R-:W4:Y:S04]  /*5f0a0*/  LDL.LU R6, [R1+0x68] ;  /* 0x0000680001067983 */ /* 0x008f280000300800 */
[----:B------:R-:W4:Y:S04]  /*5f0b0*/  LDL.LU R7, [R1+0x6c] ;  /* 0x00006c0001077983 */ /* 0x000f280000300800 */
[----:B------:R-:W3:Y:S04]  /*5f0c0*/  LDL.LU R24, [R1+0x50] ;  /* 0x0000500001187983 */ /* 0x000ee80000300800 */
[----:B-1----:R-:W-:Y:S04]  /*5f0d0*/  STL.64 [R1+0x80], R8 ;  /* 0x0000800801007387 */ /* 0x002fe80000100a00 */
[----:B------:R-:W-:Y:S04]  /*5f0e0*/  STL.64 [R1+0x88], R10 ;  /* 0x0000880a01007387 */ /* 0x000fe80000100a00 */
[----:B------:R-:W3:Y:S04]  /*5f0f0*/  LDL.LU R25, [R1+0x54] ;  /* 0x0000540001197983 */ /* 0x000ee80000300800 */
[----:B------:R-:W3:Y:S04]  /*5f100*/  LDL.LU R26, [R1+0x58] ;  /* 0x00005800011a7983 */ /* 0x000ee80000300800 */
[----:B------:R-:W3:Y:S04]  /*5f110*/  LDL.LU R27, [R1+0x5c] ;  /* 0x00005c00011b7983 */ /* 0x000ee80000300800 */
[----:B--2---:R0:W-:Y:S01]  /*5f120*/  STSM.16.M88.4 [R0], R20 ;  /* 0x0000001400007844 */ /* 0x0041e20000000200 */
[----:B------:R-:W-:Y:S06]  /*5f130*/  BAR.SYNC.DEFER_BLOCKING 0x0 ;  /* 0x0000000000007b1d */ /* 0x000fec0000010000 */
[----:B---3--:R-:W-:Y:S04]  /*5f140*/  STL.64 [R1+0x2078], R26 ;  /* 0x0020781a01007387 */ /* 0x008fe80000100a00 */
[----:B------:R-:W-:Y:S04]  /*5f150*/  STL.64 [R1+0x2070], R24 ;  /* 0x0020701801007387 */ /* 0x000fe80000100a00 */
[----:B------:R-:W1:Y:S01]  /*5f160*/  LDS.128 R24, [R2] ;  /* 0x0000000002187984 */ /* 0x000e620000000c00 */
[----:B------:R-:W-:Y:S06]  /*5f170*/  BAR.SYNC.DEFER_BLOCKING 0x0 ;  /* 0x0000000000007b1d */ /* 0x000fec0000010000 */
[----:B0-----:R-:W2:Y:S04]  /*5f180*/  LDL.LU R20, [R1+0x40] ;  /* 0x0000400001147983 */ /* 0x001ea80000300800 */
[----:B------:R-:W2:Y:S04]  /*5f190*/  LDL.LU R21, [R1+0x44] ;  /* 0x0000440001157983 */ /* 0x000ea80000300800 */
[----:B------:R-:W2:Y:S04]  /*5f1a0*/  LDL.LU R22, [R1+0x48] ;  /* 0x0000480001167983 */ /* 0x000ea80000300800 */
[----:B------:R-:W2:Y:S04]  /*5f1b0*/  LDL.LU R23, [R1+0x4c] ;  /* 0x00004c0001177983 */ /* 0x000ea80000300800 */
[----:B----4-:R0:W-:Y:S04]  /*5f1c0*/  STSM.16.M88.4 [R0], R4 ;  /* 0x0000000400007844 */ /* 0x0101e80000000200 */
[----:B------:R-:W3:Y:S04]  /*5f1d0*/  LDL.LU R16, [R1+0x30] ;  /* 0x0000300001107983 */ /* 0x000ee80000300800 */
[----:B------:R-:W3:Y:S04]  /*5f1e0*/  LDL.LU R17, [R1+0x34] ;  /* 0x0000340001117983 */ /* 0x000ee80000300800 */
[----:B------:R-:W3:Y:S04]  /*5f1f0*/  LDL.LU R18, [R1+0x38] ;  /* 0x0000380001127983 */ /* 0x000ee80000300800 */
[----:B------:R-:W3:Y:S01]  /*5f200*/  LDL.LU R19, [R1+0x3c] ;  /* 0x00003c0001137983 */ /* 0x000ee20000300800 */
[----:B------:R-:W-:Y:S06]  /*5f210*/  BAR.SYNC.DEFER_BLOCKING 0x0 ;  /* 0x0000000000007b1d */ /* 0x000fec0000010000 */
[----:B------:R-:W4:Y:S04]  /*5f220*/  LDL.LU R12, [R1+0x20] ;  /* 0x00002000010c7983 */ /* 0x000f280000300800 */
[----:B------:R-:W4:Y:S04]  /*5f230*/  LDL.LU R13, [R1+0x24] ;  /* 0x00002400010d7983 */ /* 0x000f280000300800 */
[----:B------:R-:W4:Y:S04]  /*5f240*/  LDL.LU R14, [R1+0x28] ;  /* 0x00002800010e7983 */ /* 0x000f280000300800 */
[----:B------:R-:W4:Y:S04]  /*5f250*/  LDL.LU R15, [R1+0x2c] ;  /* 0x00002c00010f7983 */ /* 0x000f280000300800 */
[----:B------:R-:W2:Y:S04]  /*5f260*/  LDL.LU R8, [R1+0x10] ;  /* 0x0000100001087983 */ /* 0x000ea80000300800 */
[----:B-1----:R-:W-:Y:S04]  /*5f270*/  STL.64 [R1+0x70], R24 ;  /* 0x0000701801007387 */ /* 0x002fe80000100a00 */
[----:B------:R-:W-:Y:S04]  /*5f280*/  STL.64 [R1+0x78], R26 ;  /* 0x0000781a01007387 */ /* 0x000fe80000100a00 */
[----:B------:R-:W1:Y:S04]  /*5f290*/  LDS.128 R24, [R2] ;  /* 0x0000000002187984 */ /* 0x000e680000000c00 */
[----:B------:R-:W2:Y:S04]  /*5f2a0*/  LDL.LU R9, [R1+0x14] ;  /* 0x0000140001097983 */ /* 0x000ea80000300800 */
[----:B------:R-:W2:Y:S04]  /*5f2b0*/  LDL.LU R10, [R1+0x18] ;  /* 0x00001800010a7983 */ /* 0x000ea80000300800 */
[----:B------:R-:W2:Y:S04]  /*5f2c0*/  LDL.LU R11, [R1+0x1c] ;  /* 0x00001c00010b7983 */ /* 0x000ea80000300800 */
[----:B0-----:R-:W2:Y:S04]  /*5f2d0*/  LDL.LU R4, [R1] ;  /* 0x0000000001047983 */ /* 0x001ea80000300800 */
[----:B------:R-:W2:Y:S04]  /*5f2e0*/  LDL.LU R5, [R1+0x4] ;  /* 0x0000040001057983 */ /* 0x000ea80000300800 */
[----:B------:R-:W2:Y:S04]  /*5f2f0*/  LDL.LU R6, [R1+0x8] ;  /* 0x0000080001067983 */ /* 0x000ea80000300800 */
[----:B------:R-:W2:Y:S01]  /*5f300*/  LDL.LU R7, [R1+0xc] ;  /* 0x00000c0001077983 */ /* 0x000ea20000300800 */
[----:B------:R-:W-:Y:S06]  /*5f310*/  BAR.SYNC.DEFER_BLOCKING 0x0 ;  /* 0x0000000000007b1d */ /* 0x000fec0000010000 */
[----:B-1----:R-:W-:Y:S04]  /*5f320*/  STL.64 [R1+0x60], R24 ;  /* 0x0000601801007387 */ /* 0x002fe80000100a00 */
[----:B------:R0:W-:Y:S04]  /*5f330*/  STL.64 [R1+0x68], R26 ;  /* 0x0000681a01007387 */ /* 0x0001e80000100a00 */
[----:B0-----:R-:W2:Y:S04]  /*5f340*/  LDL.LU.64 R26, [R1+0x2078] ;  /* 0x00207800011a7983 */ /* 0x001ea80000300a00 */
[----:B------:R-:W2:Y:S04]  /*5f350*/  LDL.LU.64 R24, [R1+0x2070] ;  /* 0x0020700001187983 */ /* 0x000ea80000300a00 */
[----:B--2---:R-:W-:Y:S01]  /*5f360*/  STSM.16.M88.4 [R0], R24 ;  /* 0x0000001800007844 */ /* 0x004fe20000000200 */
[----:B------:R-:W-:Y:S06]  /*5f370*/  BAR.SYNC.DEFER_BLOCKING 0x0 ;  /* 0x0000000000007b1d */ /* 0x000fec0000010000 */
[----:B------:R-:W0:Y:S02]  /*5f380*/  LDS.128 R24, [R2] ;  /* 0x0000000002187984 */ /* 0x000e240000000c00 */
[----:B------:R-:W-:Y:S06]  /*5f390*/  BAR.SYNC.DEFER_BLOCKING 0x0 ;  /* 0x0000000000007b1d */ /* 0x000fec0000010000 */
[----:B------:R-:W-:Y:S02]  /*5f3a0*/  STSM.16.M88.4 [R0], R20 ;  /* 0x0000001400007844 */ /* 0x000fe40000000200 */
[----:B------:R-:W-:Y:S06]  /*5f3b0*/  BAR.SYNC.DEFER_BLOCKING 0x0 ;  /* 0x0000000000007b1d */ /* 0x000fec0000010000 */
[----:B------:R-:W1:Y:S02]  /*5f3c0*/  LDS.128 R20, [R2] ;  /* 0x0000000002147984 */ /* 0x000e640000000c00 */
[----:B------:R-:W-:Y:S06]  /*5f3d0*/  BAR.SYNC.DEFER_BLOCKING 0x0 ;  /* 0x0000000000007b1d */ /* 0x000fec0000010000 */
[----:B0-----:R-:W-:Y:S04]  /*5f3e0*/  STL.64 [R1+0x50], R24 ;  /* 0x0000501801007387 */ /* 0x001fe80000100a00 */
[----:B------:R0:W-:Y:S04]  /*5f3f0*/  STL.64 [R1+0x58], R26 ;  /* 0x0000581a01007387 */ /* 0x0001e80000100a00 */
[----:B0-----:R-:W2:Y:S04]  /*5f400*/  LDL.LU.64 R26, [R1+0x2068] ;  /* 0x00206800011a7983 */ /* 0x001ea80000300a00 */
[----:B------:R-:W2:Y:S04]  /*5f410*/  LDL.LU.64 R24, [R1+0x2060] ;  /* 0x0020600001187983 */ /* 0x000ea80000300a00 */
[----:B---3--:R-:W-:Y:S04]  /*5f420*/  STSM.16.M88.4 [R0], R16 ;  /* 0x0000001000007844 */ /* 0x008fe80000000200 */
[----:B-1----:R-:W-:Y:S04]  /*5f430*/  STL.64 [R1+0x40], R20 ;  /* 0x0000401401007387 */ /* 0x002fe80000100a00 */
[----:B------:R0:W-:Y:S01]  /*5f440*/  STL.64 [R1+0x48], R22 ;  /* 0x0000481601007387 */ /* 0x0001e20000100a00 */
[----:B------:R-:W-:Y:S06]  /*5f450*/  BAR.SYNC.DEFER_BLOCKING 0x0 ;  /* 0x0000000000007b1d */ /* 0x000fec0000010000 */
[----:B0-----:R-:W3:Y:S04]  /*5f460*/  LDL.LU.64 R22, [R1+0x2058] ;  /* 0x0020580001167983 */ /* 0x001ee80000300a00 */
[----:B------:R-:W3:Y:S04]  /*5f470*/  LDL.LU.64 R20, [R1+0x2050] ;  /* 0x0020500001147983 */ /* 0x000ee80000300a00 */
[----:B------:R-:W0:Y:S01]  /*5f480*/  LDS.128 R16, [R2] ;  /* 0x0000000002107984 */ /* 0x000e220000000c00 */
[----:B------:R-:W-:Y:S06]  /*5f490*/  BAR.SYNC.DEFER_BLOCKING 0x0 ;  /* 0x0000000000007b1d */ /* 0x000fec0000010000 */
[----:B0-----:R-:W-:Y:S04]  /*5f4a0*/  STL.64 [R1+0x30], R16 ;  /* 0x0000301001007387 */ /* 0x001fe80000100a00 */
[----:B------:R0:W-:Y:S04]  /*5f4b0*/  STL.64 [R1+0x38], R18 ;  /* 0x0000381201007387 */ /* 0x0001e80000100a00 */
[----:B0-----:R-:W2:Y:S04]  /*5f4c0*/  LDL.LU.64 R18, [R1+0x2048] ;  /* 0x0020480001127983 */ /* 0x001ea80000300a00 */
[----:B------:R-:W2:Y:S04]  /*5f4d0*/  LDL.LU.64 R16, [R1+0x2040] ;  /* 0x0020400001107983 */ /* 0x000ea80000300a00 */
[----:B----4-:R-:W-:Y:S01]  /*5f4e0*/  STSM.16.M88.4 [R0], R12 ;  /* 0x0000000c00007844 */ /* 0x010fe20000000200 */
[----:B------:R-:W-:Y:S06]  /*5f4f0*/  BAR.SYNC.DEFER_BLOCKING 0x0 ;  /* 0x0000000000007b1d */ /* 0x000fec0000010000 */
[----:B------:R-:W0:Y:S02]  /*5f500*/  LDS.128 R12, [R2] ;  /* 0x00000000020c7984 */ /* 0x000e240000000c00 */
[----:B------:R-:W-:Y:S06]  /*5f510*/  BAR.SYNC.DEFER_BLOCKING 0x0 ;  /* 0x0000000000007b1d */ /* 0x000fec0000010000 */
[----:B------:R-:W-:Y:S02]  /*5f520*/  STSM.16.M88.4 [R0], R8 ;  /* 0x0000000800007844 */ /* 0x000fe40000000200 */
[----:B------:R-:W-:Y:S06]  /*5f530*/  BAR.SYNC.DEFER_BLOCKING 0x0 ;  /* 0x0000000000007b1d */ /* 0x000fec0000010000 */
[----:B------:R-:W1:Y:S02]  /*5f540*/  LDS.128 R8, [R2] ;  /* 0x0000000002087984 */ /* 0x000e640000000c00 */
[----:B------:R-:W-:Y:S06]  /*5f550*/  BAR.SYNC.DEFER_BLOCKING 0x0 ;  /* 0x0000000000007b1d */ /* 0x000fec0000010000 */
[----:B------:R-:W-:Y:S02]  /*5f560*/  STSM.16.M88.4 [R0], R4 ;  /* 0x0000000400007844 */ /* 0x000fe40000000200 */
[----:B------:R-:W-:Y:S06]  /*5f570*/  BAR.SYNC.DEFER_BLOCKING 0x0 ;  /* 0x0000000000007b1d */ /* 0x000fec0000010000 */
[----:B------:R-:W4:Y:S02]  /*5f580*/  LDS.128 R4, [R2] ;  /* 0x0000000002047984 */ /* 0x000f240000000c00 */
[----:B------:R-:W-:Y:S06]  /*5f590*/  BAR.SYNC.DEFER_BLOCKING 0x0 ;  /* 0x0000000000007b1d */ /* 0x000fec0000010000 */
[----:B0-----:R-:W-:Y:S04]  /*5f5a0*/  STL.64 [R1+0x20], R12 ;  /* 0x0000200c01007387 */ /* 0x001fe80000100a00 */
[----:B------:R0:W-:Y:S04]  /*5f5b0*/  STL.64 [R1+0x28], R14 ;  /* 0x0000280e01007387 */ /* 0x0001e80000100a00 */
[----:B0-----:R-:W2:Y:S04]  /*5f5c0*/  LDL.LU.64 R14, [R1+0x2038] ;  /* 0x00203800010e7983 */ /* 0x001ea80000300a00 */
[----:B------:R-:W2:Y:S04]  /*5f5d0*/  LDL.LU.64 R12, [R1+0x2030] ;  /* 0x00203000010c7983 */ /* 0x000ea80000300a00 */
[----:B-1----:R-:W-:Y:S04]  /*5f5e0*/  STL.64 [R1+0x10], R8 ;  /* 0x0000100801007387 */ /* 0x002fe80000100a00 */
[----:B------:R0:W-:Y:S04]  /*5f5f0*/  STL.64 [R1+0x18], R10 ;  /* 0x0000180a01007387 */ /* 0x0001e80000100a00 */
[----:B0-----:R-:W2:Y:S04]  /*5f600*/  LDL.LU.64 R10, [R1+0x2028] ;  /* 0x00202800010a7983 */ /* 0x001ea80000300a00 */
[----:B------:R-:W2:Y:S04]  /*5f610*/  LDL.LU.64 R8, [R1+0x2020] ;  /* 0x0020200001087983 */ /* 0x000ea80000300a00 */
[----:B----4-:R-:W-:Y:S04]  /*5f620*/  STL.64 [R1+0x1b0], R4 ;  /* 0x0001b00401007387 */ /* 0x010fe80000100a00 */
[----:B---3--:R0:W-:Y:S04]  /*5f630*/  STSM.16.M88.4 [R0], R20 ;  /* 0x0000001400007844 */ /* 0x0081e80000000200 */
[----:B------:R-:W-:Y:S01]  /*5f640*/  STL.64 [R1+0x1b8], R6 ;  /* 0x0001b80601007387 */ /* 0x000fe20000100a00 */
[----:B------:R-:W-:Y:S06]  /*5f650*/  BAR.SYNC.DEFER_BLOCKING 0x0 ;  /* 0x0000000000007b1d */ /* 0x000fec0000010000 */
[----:B0-----:R-:W3:Y:S04]  /*5f660*/  LDL R20, [R1+0xbdc] ;  /* 0x000bdc0001147983 */ /* 0x001ee80000100800 */
        /* <DEDUP_REMOVED lines=12> */
[----:B0-----:R-:W-:Y:S04]  /*5f730*/  STL.64 [R1], R4 ;  /* 0x0000000401007387 */ /* 0x001fe80000100a00 */
[----:B------:R0:W-:Y:S04]  /*5f740*/  STL.64 [R1+0x8], R6 ;  /* 0x0000080601007387 */ /* 0x0001e80000100a00 */
[----:B0-----:R-:W4:Y:S04]  /*5f750*/  LDL.LU.64 R6, [R1+0x2018] ;  /* 0x0020180001067983 */ /* 0x001f280000300a00 */
[----:B------:R-:W4:Y:S04]  /*5f760*/  LDL.LU.64 R4, [R1+0x2010] ;  /* 0x0020100001047983 */ /* 0x000f280000300a00 */
[----:B------:R-:W-:Y:S01]  /*5f770*/  STSM.16.M88.4 [R0], R12 ;  /* 0x0000000c00007844 */ /* 0x000fe20000000200 */
[----:B------:R-:W-:Y:S06]  /*5f780*/  BAR.SYNC.DEFER_BLOCKING 0x0 ;  /* 0x0000000000007b1d */ /* 0x000fec0000010000 */
[----:B------:R-:W0:Y:S02]  /*5f790*/  LDS.128 R12, [R2] ;  /* 0x00000000020c7984 */ /* 0x000e240000000c00 */
[----:B------:R-:W-:Y:S06]  /*5f7a0*/  BAR.SYNC.DEFER_BLOCKING 0x0 ;  /* 0x0000000000007b1d */ /* 0x000fec0000010000 */
[----:B0-----:R-:W-:Y:S04]  /*5f7b0*/  STL [R1+0x2008], R12 ;  /* 0x0020080c01007387 */ /* 0x001fe80000100800 */
[----:B------:R-:W-:Y:S04]  /*5f7c0*/  STL [R1+0x2004], R13 ;  /* 0x0020040d01007387 */ /* 0x000fe80000100800 */
[----:B------:R-:W-:Y:S04]  /*5f7d0*/  STL [R1+0x2000], R14 ;  /* 0x0020000e01007387 */ /* 0x000fe80000100800 */
[----:B------:R-:W-:Y:S01]  /*5f7e0*/  STL [R1+0x1ffc], R15 ;  /* 0x001ffc0f01007387 */ /* 0x000fe20000100800 */
[----:B---3--:R-:W-:Y:S01]  /*5f7f0*/  ISETP.GE.AND P1, PT, R20, UR26, PT ;  /* 0x0000001a14007c0c */ /* 0x008fe2000bf26270 */
[----:B------:R-:W-:-:S02]  /*5f800*/  IMAD R28, R27, UR4, RZ ;  /* 0x000000041b1c7c24 */ /* 0x000fc4000f8e02ff */
[----:B------:R-:W3:Y:S04]  /*5f810*/  LDL.LU R23, [R1+0x180] ;  /* 0x0001800001177983 */ /* 0x000ee80000300800 */
        /* <DEDUP_REMOVED lines=8> */
[----:B----4-:R-:W-:Y:S02]  /*5f8a0*/  STSM.16.M88.4 [R0], R4 ;  /* 0x0000000400007844 */ /* 0x010fe40000000200 */
[----:B------:R-:W-:Y:S01]  /*5f8b0*/  BAR.SYNC.DEFER_BLOCKING 0x0 ;  /* 0x0000000000007b1d */ /* 0x000fe20000010000 */
[----:B------:R-:W-:Y:S01]  /*5f8c0*/  ISETP.LT.AND P1, PT, R27, UR41, !P1 ;  /* 0x000000291b007c0c */ /* 0x000fe2000cf21270 */
[----:B------:R-:W-:-:S04]  /*5f8d0*/  IMAD R3, R20, R29, RZ ;  /* 0x0000001d14037224 */ /* 0x000fc800078e02ff */
[----:B------:R-:W2:Y:S01]  /*5f8e0*/  LDCU UR41, c[0x0][0x39c] ;  /* 0x00007380ff2977ac */ /* 0x000ea20008000800 */
[----:B0-----:R0:W-:Y:S04]  /*5f8f0*/  STL.64 [R1+0x1c0], R12 ;  /* 0x0001c00c01007387 */ /* 0x0011e80000100a00 */
[----:B------:R-:W4:Y:S04]  /*5f900*/  LDS.128 R4, [R2] ;  /* 0x0000000002047984 */ /* 0x000f280000000c00 */
[----:B------:R1:W-:Y:S04]  /*5f910*/  STL.64 [R1+0x1c8], R14 ;  /* 0x0001c80e01007387 */ /* 0x0003e80000100a00 */
[----:B------:R-:W2:Y:S04]  /*5f920*/  LDL.LU R27, [R1+0x200c] ;  /* 0x00200c00011b7983 */ /* 0x000ea80000300800 */
[----:B0-----:R-:W3:Y:S04]  /*5f930*/  LDL.LU R12, [R1+0x170] ;  /* 0x00017000010c7983 */ /* 0x001ee80000300800 */
[----:B-1----:R-:W3:Y:S04]  /*5f940*/  LDL R14, [R1+0xc54] ;  /* 0x000c5400010e7983 */ /* 0x002ee80000100800 */
[----:B------:R-:W-:Y:S04]  /*5f950*/  STL.64 [R1+0x190], R16 ;  /* 0x0001901001007387 */ /* 0x000fe80000100a00 */
[----:B------:R-:W-:Y:S04]  /*5f960*/  STL.64 [R1+0x198], R18 ;  /* 0x0001981201007387 */ /* 0x000fe80000100a00 */
[----:B------:R-:W3:Y:S01]  /*5f970*/  LDL R15, [R1+0xbe0] ;  /* 0x000be000010f7983 */ /* 0x000ee20000100800 */
[----:B------:R-:W-:Y:S06]  /*5f980*/  BAR.SYNC.DEFER_BLOCKING 0x0 ;  /* 0x0000000000007b1d */ /* 0x000fec0000010000 */
[----:B----4-:R-:W-:Y:S04]  /*5f990*/  STL [R1+0x1ff8], R5 ;  /* 0x001ff80501007387 */ /* 0x010fe80000100800 */
[----:B------:R0:W-:Y:S04]  /*5f9a0*/  STL [R1+0x1ff4], R6 ;  /* 0x001ff40601007387 */ /* 0x0001e80000100800 */
[----:B0-----:R-:W4:Y:S01]  /*5f9b0*/  LDL.LU R6, [R1+0xb08] ;  /* 0x000b080001067983 */ /* 0x001f220000300800 */
[----:B------:R-:W-:-:S03]  /*5f9c0*/  LEA R8, P4, R3, UR24, 0x1 ;  /* 0x0000001803087c11 */ /* 0x000fc6000f8808ff */
[----:B------:R0:W-:Y:S01]  /*5f9d0*/  STL [R1+0x1ff0], R7 ;  /* 0x001ff00701007387 */ /* 0x0001e20000100800 */
[----:B------:R-:W-:Y:S01]  /*5f9e0*/  LEA.HI.X.SX32 R9, R3, UR25, 0x1, P4 ;  /* 0x0000001903097c11 */ /* 0x000fe2000a0f0eff */
[C---:B------:R-:W-:Y:S02]  /*5f9f0*/  IMAD R3, R29.reuse, 0x80, R3 ;  /* 0x000000801d037824 */ /* 0x040fe400078e0203 */
[----:B0-----:R-:W4:Y:S02]  /*5fa00*/  LDL.LU R7, [R1+0xbe4] ;  /* 0x000be40001077983 */ /* 0x001f240000300800 */
[----:B------:R-:W-:Y:S02]  /*5fa10*/  IMAD R19, R29, 0x40, R3 ;  /* 0x000000401d137824 */ /* 0x000fe400078e0203 */
[----:B------:R-:W-:Y:S01]  /*5fa20*/  IMAD.WIDE R10, R28, 0x2, R8 ;  /* 0x000000021c0a7825 */ /* 0x000fe200078e0208 */
[----:B--2---:R0:W-:Y:S01]  /*5fa30*/  STSM.16.M88.4 [R0], R24 ;  /* 0x0000001800007844 */ /* 0x0041e20000000200 */
[----:B------:R-:W-:Y:S06]  /*5fa40*/  BAR.SYNC.DEFER_BLOCKING 0x0 ;  /* 0x0000000000007b1d */ /* 0x000fec0000010000 */
[----:B0-----:R-:W2:Y:S01]  /*5fa50*/  LDL.LU R27, [R1+0x160] ;  /* 0x00016000011b7983 */ /* 0x001ea20000300800 */
[----:B---3--:R-:W-:-:S03]  /*5fa60*/  IMAD R0, R15, R29, RZ ;  /* 0x0000001d0f007224 */ /* 0x008fc600078e02ff */
[----:B------:R-:W3:Y:S04]  /*5fa70*/  LDL.LU R5, [R1+0x150] ;  /* 0x0001500001057983 */ /* 0x000ee80000300800 */
[----:B------:R-:W2:Y:S01]  /*5fa80*/  LDL R29, [R1+0xbdc] ;  /* 0x000bdc00011d7983 */ /* 0x000ea20000100800 */
[----:B------:R-:W-:Y:S01]  /*5fa90*/  ISETP.GE.AND P4, PT, R15, UR46, PT ;  /* 0x0000002e0f007c0c */ /* 0x000fe2000bf86270 */
[----:B------:R-:W0:Y:S01]  /*5faa0*/  LDCU.64 UR46, c[0x0][0x398] ;  /* 0x00007300ff2e77ac */ /* 0x000e220008000a00 */
[C---:B------:R-:W-:Y:S01]  /*5fab0*/  LEA R16, P5, R0.reuse, UR24, 0x1 ;  /* 0x0000001800107c11 */ /* 0x040fe2000f8a08ff */
[----:B------:R1:W-:Y:S03]  /*5fac0*/  @P1 STG.E.U16 desc[UR38][R10.64], R23 ;  /* 0x000000170a001986 */ /* 0x0003e6000c101526 */
[----:B------:R-:W-:Y:S01]  /*5fad0*/  LEA.HI.X.SX32 R17, R0, UR25, 0x1, P5 ;  /* 0x0000001900117c11 */ /* 0x000fe2000a8f0eff */
[----:B------:R-:W3:Y:S01]  /*5fae0*/  LDL.LU R13, [R1+0x184] ;  /* 0x00018400010d7983 */ /* 0x000ee20000300800 */
[----:B-1----:R-:W-:-:S02]  /*5faf0*/  LEA R10, P6, R3, UR24, 0x1 ;  /* 0x00000018030a7c11 */ /* 0x002fc4000f8c08ff */
[C---:B----4-:R-:W-:Y:S02]  /*5fb00*/  ISETP.GE.AND P1, PT, R6.reuse, UR27, PT ;  /* 0x0000001b06007c0c */ /* 0x050fe4000bf26270 */
[----:B------:R-:W-:Y:S01]  /*5fb10*/  ISETP.LT.AND P4, PT, R6, UR43, !P4 ;  /* 0x0000002b06007c0c */ /* 0x000fe2000e781270 */
[----:B------:R-:W-:Y:S01]  /*5fb20*/  IMAD.WIDE R20, R28, 0x2, R16 ;  /* 0x000000021c147825 */ /* 0x000fe200078e0210 */
[----:B------:R-:W-:Y:S01]  /*5fb30*/  ISETP.LT.AND P5, PT, R14, UR34, !P1 ;  /* 0x000000220e007c0c */ /* 0x000fe2000cfa1270 */
[----:B------:R-:W1:Y:S01]  /*5fb40*/  LDCU.64 UR26, c[0x0][0x398] ;  /* 0x00007300ff1a77ac */ /* 0x000e620008000a00 */
[----:B------:R-:W-:Y:S02]  /*5fb50*/  LEA.HI.X.SX32 R11, R3, UR25, 0x1, P6 ;  /* 0x00000019030b7c11 */ /* 0x000fe4000b0f0eff */
[----:B------:R-:W-:Y:S01]  /*5fb60*/  PRMT R24, R23, 0x7632, R24 ;  /* 0x0000763217187816 */ /* 0x000fe20000000018 */
[C---:B------:R-:W-:Y:S01]  /*5fb70*/  VIADD R0, R28.reuse, UR4 ;  /* 0x000000041c007c36 */ /* 0x040fe20008000000 */
[----:B------:R-:W4:Y:S01]  /*5fb80*/  LDCU UR43, c[0x0][0x39c] ;  /* 0x00007380ff2b77ac */ /* 0x000f220008000800 */
[----:B------:R-:W-:Y:S01]  /*5fb90*/  IMAD.WIDE R22, R28, 0x2, R10 ;  /* 0x000000021c167825 */ /* 0x000fe200078e020a */
[----:B------:R-:W0:Y:S03]  /*5fba0*/  LDCU UR34, c[0x0][0x398] ;  /* 0x00007300ff2277ac */ /* 0x000e260008000800 */
[----:B------:R-:W-:Y:S04]  /*5fbb0*/  @P4 STG.E.U16 desc[UR38][R20.64], R24 ;  /* 0x0000001814004986 */ /* 0x000fe8000c101526 */
[----:B------:R0:W-:Y:S02]  /*5fbc0*/  @P5 STG.E.U16 desc[UR38][R22.64], R12 ;  /* 0x0000000c16005986 */ /* 0x0001e4000c101526 */
[----:B0-----:R-:W-:-:S02]  /*5fbd0*/  PRMT R22, R12, 0x7632, R22 ;  /* 0x000076320c167816 */ /* 0x001fc40000000016 */
[----:B------:R-:W4:Y:S01]  /*5fbe0*/  LDL.LU R12, [R1+0x174] ;  /* 0x00017400010c7983 */ /* 0x000f220000300800 */
[----:B------:R-:W-:Y:S02]  /*5fbf0*/  LEA R18, P6, R19, UR24, 0x1 ;  /* 0x0000001813127c11 */ /* 0x000fe4000f8c08ff */
[----:B------:R-:W-:Y:S01]  /*5fc00*/  ISETP.LT.AND P1, PT, R7, UR36, !P1 ;  /* 0x0000002407007c0c */ /* 0x000fe2000cf21270 */
[----:B------:R-:W-:Y:S01]  /*5fc10*/  VIADD R3, R6, 0x3 ;  /* 0x0000000306037836 */ /* 0x000fe20000000000 */
[----:B------:R-:W-:Y:S01]  /*5fc20*/  LEA.HI.X.SX32 R19, R19, UR25, 0x1, P6 ;  /* 0x0000001913137c11 */ /* 0x000fe2000b0f0eff */
[----:B------:R-:W0:Y:S01]  /*5fc30*/  LDCU.64 UR24, c[0x0][0x398] ;  /* 0x00007300ff1877ac */ /* 0x000e220008000a00 */
[----:B------:R-:W-:Y:S01]  /*5fc40*/  ISETP.LT.AND P4, PT, R15, UR46, !P2 ;  /* 0x0000002e0f007c0c */ /* 0x000fe2000d781270 */
[----:B------:R-:W-:Y:S01]  /*5fc50*/  IMAD.WIDE R20, R28, 0x2, R18 ;  /* 0x000000021c147825 */ /* 0x000fe200078e0212 */
[----:B-1----:R-:W-:Y:S01]  /*5fc60*/  ISETP.LT.AND P6, PT, R14, UR26, !P2 ;  /* 0x0000001a0e007c0c */ /* 0x002fe2000d7c1270 */
[----:B------:R-:W1:Y:S06]  /*5fc70*/  LDCU UR46, c[0x0][0x398] ;  /* 0x00007300ff2e77ac */ /* 0x000e6c0008000800 */
[----:B------:R0:W-:Y:S01]  /*5fc80*/  @P1 STG.E.U16 desc[UR38][R20.64], R22 ;  /* 0x0000001614001986 */ /* 0x0001e2000c101526 */
[----:B------:R-:W-:Y:S01]  /*5fc90*/  ISETP.GE.AND P1, PT, R3, UR41, PT ;  /* 0x0000002903007c0c */ /* 0x000fe2000bf26270 */
[C---:B------:R-:W-:Y:S01]  /*5fca0*/  IMAD.WIDE R24, R0.reuse, 0x2, R10 ;  /* 0x0000000200187825 */ /* 0x040fe200078e020a */
[----:B------:R-:W1:Y:S01]  /*5fcb0*/  LDCU UR26, c[0x0][0x398] ;  /* 0x00007300ff1a77ac */ /* 0x000e620008000800 */
[----:B------:R-:W1:Y:S01]  /*5fcc0*/  LDCU UR41, c[0x0][0x398] ;  /* 0x00007300ff2977ac */ /* 0x000e620008000800 */
[----:B------:R-:W1:Y:S01]  /*5fcd0*/  LDCU UR36, c[0x0][0x398] ;  /* 0x00007300ff2477ac */ /* 0x000e620008000800 */
[----:B0-----:R-:W-:-:S04]  /*5fce0*/  IMAD.WIDE R20, R0, 0x2, R8 ;  /* 0x0000000200147825 */ /* 0x001fc800078e0208 */
[C---:B------:R-:W-:Y:S01]  /*5fcf0*/  IMAD.WIDE R22, R0.reuse, 0x2, R16 ;  /* 0x0000000200167825 */ /* 0x040fe200078e0210 */
[----:B--2---:R-:W-:Y:S01]  /*5fd00*/  ISETP.LT.AND P5, PT, R29, UR32, !P2 ;  /* 0x000000201d007c0c */ /* 0x004fe2000d7a1270 */
[----:B------:R-:W0:Y:S01]  /*5fd10*/  LDCU UR32, c[0x0][0x398] ;  /* 0x00007300ff2077ac */ /* 0x000e220008000800 */
[----:B------:R-:W-:Y:S02]  /*5fd20*/  ISETP.LT.AND P2, PT, R7, UR48, !P2 ;  /* 0x0000003007007c0c */ /* 0x000fe4000d741270 */
[----:B------:R-:W-:Y:S01]  /*5fd30*/  PRMT R3, R27, 0x7632, R3 ;  /* 0x000076321b037816 */ /* 0x000fe20000000003 */
[----:B------:R-:W2:Y:S08]  /*5fd40*/  LDCU UR48, c[0x0][0x39c] ;  /* 0x00007380ff3077ac */ /* 0x000eb00008000800 */
[----:B------:R0:W-:Y:S01]  /*5fd50*/  @P5 STG.E.U16 desc[UR38][R20.64], R27 ;  /* 0x0000001b14005986 */ /* 0x0001e2000c101526 */
[----:B------:R-:W-:Y:S01]  /*5fd60*/  ISETP.LT.AND P5, PT, R29, UR24, !P3 ;  /* 0x000000181d007c0c */ /* 0x000fe2000dfa1270 */
[----:B------:R-:W1:Y:S02]  /*5fd70*/  LDCU UR24, c[0x0][0x39c] ;  /* 0x00007380ff1877ac */ /* 0x000e640008000800 */
[----:B------:R2:W-:Y:S04]  /*5fd80*/  @P4 STG.E.U16 desc[UR38][R22.64], R3 ;  /* 0x0000000316004986 */ /* 0x0005e8000c101526 */
[----:B0-----:R-:W4:Y:S01]  /*5fd90*/  LDL.LU R27, [R1+0x164] ;  /* 0x00016400011b7983 */ /* 0x001f220000300800 */
[----:B------:R-:W-:-:S03]  /*5fda0*/  IMAD.WIDE R20, R0, 0x2, R18 ;  /* 0x0000000200147825 */ /* 0x000fc600078e0212 */
[----:B---3--:R0:W-:Y:S01]  /*5fdb0*/  @P6 STG.E.U16 desc[UR38][R24.64], R5 ;  /* 0x0000000518006986 */ /* 0x0081e2000c101526 */
[----:B--2---:R-:W-:Y:S01]  /*5fdc0*/  PRMT R22, R5, 0x7632, R22 ;  /* 0x0000763205167816 */ /* 0x004fe20000000016 */
[----:B------:R-:W-:Y:S01]  /*5fdd0*/  VIADD R0, R0, UR4 ;  /* 0x0000000400007c36 */ /* 0x000fe20008000000 */
[----:B------:R-:W-:Y:S01]  /*5fde0*/  ISETP.LT.AND P4, PT, R15, UR50, !P3 ;  /* 0x000000320f007c0c */ /* 0x000fe2000df81270 */
[----:B------:R-:W-:Y:S01]  /*5fdf0*/  VIADD R3, R6, 0x4 ;  /* 0x0000000406037836 */ /* 0x000fe20000000000 */
[----:B------:R-:W-:Y:S01]  /*5fe00*/  ISETP.LT.AND P6, PT, R14, UR52, !P3 ;  /* 0x000000340e007c0c */ /* 0x000fe2000dfc1270 */
[----:B------:R2:W-:Y:S01]  /*5fe10*/  @P2 STG.E.U16 desc[UR38][R20.64], R22 ;  /* 0x0000001614002986 */ /* 0x0005e2000c101526 */
[----:B------:R-:W3:Y:S03]  /*5fe20*/  LDCU UR50, c[0x0][0x39c] ;  /* 0x00007380ff3277ac */ /* 0x000ee60008000800 */
[----:B0-----:R-:W3:Y:S01]  /*5fe30*/  LDL.LU R5, [R1+0x154] ;  /* 0x0001540001057983 */ /* 0x001ee20000300800 */
[----:B----4-:R-:W-:Y:S01]  /*5fe40*/  ISETP.GE.AND P2, PT, R3, UR43, PT ;  /* 0x0000002b03007c0c */ /* 0x010fe2000bf46270 */
[C---:B------:R-:W-:Y:S01]  /*5fe50*/  IMAD.WIDE R24, R0.reuse, 0x2, R10 ;  /* 0x0000000200187825 */ /* 0x040fe200078e020a */
[----:B------:R-:W0:Y:S03]  /*5fe60*/  LDCU UR52, c[0x0][0x398] ;  /* 0x00007300ff3477ac */ /* 0x000e260008000800 */
[C---:B--2---:R-:W-:Y:S01]  /*5fe70*/  IMAD.WIDE R20, R0.reuse, 0x2, R8 ;  /* 0x0000000200147825 */ /* 0x044fe200078e0208 */
[----:B------:R-:W-:Y:S01]  /*5fe80*/  PRMT R3, R13, 0x7632, R3 ;  /* 0x000076320d037816 */ /* 0x000fe20000000003 */
[----:B------:R-:W2:Y:S02]  /*5fe90*/  LDCU UR43, c[0x0][0x398] ;  /* 0x00007300ff2b77ac */ /* 0x000ea40008000800 */
[----:B------:R-:W-:Y:S01]  /*5fea0*/  IMAD.WIDE R22, R0, 0x2, R16 ;  /* 0x0000000200167825 */ /* 0x000fe200078e0210 */
[----:B------:R4:W-:Y:S04]  /*5feb0*/  @P5 STG.E.U16 desc[UR38][R20.64], R13 ;  /* 0x0000000d14005986 */ /* 0x0009e8000c101526 */
[----:B------:R0:W-:Y:S04]  /*5fec0*/  @P4 STG.E.U16 desc[UR38][R22.64], R3 ;  /* 0x0000000316004986 */ /* 0x0001e8000c101526 */
[----:B----4-:R-:W4:Y:S04]  /*5fed0*/  LDL.LU R13, [R1+0x188] ;  /* 0x00018800010d7983 */ /* 0x010f280000300800 */
[----:B------:R1:W-:Y:S01]  /*5fee0*/  @P6 STG.E.U16 desc[UR38][R24.64], R12 ;  /* 0x0000000c18006986 */ /* 0x0003e2000c101526 */
[----:B0-----:R-:W-:-:S03]  /*5fef0*/  PRMT R22, R12, 0x7632, R22 ;  /* 0x000076320c167816 */ /* 0x001fc60000000016 */
[----:B-1----:R-:W2:Y:S01]  /*5ff00*/  LDL.LU R12, [R1+0x178] ;  /* 0x00017800010c7983 */ /* 0x002ea20000300800 */
[----:B------:R-:W-:Y:S02]  /*5ff10*/  ISETP.LT.AND P3, PT, R7, UR44, !P3 ;  /* 0x0000002c07007c0c */ /* 0x000fe4000df61270 */
[----:B------:R-:W-:Y:S01]  /*5ff20*/  ISETP.LT.AND P5, PT, R29, UR40, !P1 ;  /* 0x000000281d007c0c */ /* 0x000fe2000cfa1270 */
[C---:B------:R-:W-:Y:S01]  /*5ff30*/  IMAD.WIDE R20, R0.reuse, 0x2, R18 ;  /* 0x0000000200147825 */ /* 0x040fe200078e0212 */
[----:B------:R-:W-:Y:S01]  /*5ff40*/  ISETP.LT.AND P4, PT, R15, UR42, !P1 ;  /* 0x0000002a0f007c0c */ /* 0x000fe2000cf81270 */
[----:B------:R-:W0:Y:S02]  /*5ff50*/  LDCU UR40, c[0x0][0x39c] ;  /* 0x00007380ff2877ac */ /* 0x000e240008000800 */
[----:B------:R-:W-:Y:S01]  /*5ff60*/  VIADD R0, R0, UR4 ;  /* 0x0000000400007c36 */ /* 0x000fe20008000000 */
[----:B------:R-:W-:Y:S01]  /*5ff70*/  ISETP.LT.AND P6, PT, R14, UR46, !P1 ;  /* 0x0000002e0e007c0c */ /* 0x000fe2000cfc1270 */
[----:B------:R-:W-:Y:S01]  /*5ff80*/  VIADD R3, R6, 0x5 ;  /* 0x0000000506037836 */ /* 0x000fe20000000000 */
[----:B------:R-:W-:Y:S01]  /*5ff90*/  ISETP.LT.AND P1, PT, R7, UR77, !P1 ;  /* 0x0000004d07007c0c */ /* 0x000fe2000cf21270 */
[----:B------:R-:W1:Y:S02]  /*5ffa0*/  LDCU UR77, c[0x0][0x39c] ;  /* 0x00007380ff4d77ac */ /* 0x000e640008000800 */
[----:B------:R0:W-:Y:S01]  /*5ffb0*/  @P3 STG.E.U16 desc[UR38][R20.64], R22 ;  /* 0x0000001614003986 */ /* 0x0001e2000c101526 */
[----:B------:R-:W-:Y:S01]  /*5ffc0*/  ISETP.GE.AND P3, PT, R3, UR48, PT ;  /* 0x0000003003007c0c */ /* 0x000fe2000bf66270 */
[C---:B------:R-:W-:Y:S01]  /*5ffd0*/  IMAD.WIDE R24, R0.reuse, 0x2, R10 ;  /* 0x0000000200187825 */ /* 0x040fe200078e020a */
[----:B------:R-:W1:Y:S01]  /*5ffe0*/  LDCU UR42, c[0x0][0x398] ;  /* 0x00007300ff2a77ac */ /* 0x000e620008000800 */
[----:B------:R-:W1:Y:S01]  /*5fff0*/  LDCU UR46, c[0x0][0x398] ;  /* 0x00007300ff2e77ac */ /* 0x000e620008000800 */
[----:B------:R-:W1:Y:S01]  /*60000*/  LDCU UR44, c[0x0][0x398] ;  /* 0x00007300ff2c77ac */ /* 0x000e620008000800 */
[C---:B0-----:R-:W-:Y:S01]  /*60010*/  IMAD.WIDE R20, R0.reuse, 0x2, R8 ;  /* 0x0000000200147825 */ /* 0x041fe200078e0208 */
[----:B------:R-:W0:Y:S03]  /*60020*/  LDCU UR48, c[0x0][0x398] ;  /* 0x00007300ff3077ac */ /* 0x000e260008000800 */
[C---:B------:R-:W-:Y:S01]  /*60030*/  IMAD.WIDE R22, R0.reuse, 0x2, R16 ;  /* 0x0000000200167825 */ /* 0x040fe200078e0210 */
[----:B------:R-:W-:Y:S01]  /*60040*/  PRMT R3, R27, 0x7632, R3 ;  /* 0x000076321b037816 */ /* 0x000fe20000000003 */
[----:B------:R0:W-:Y:S01]  /*60050*/  @P5 STG.E.U16 desc[UR38][R20.64], R27 ;  /* 0x0000001b14005986 */ /* 0x0001e2000c101526 */
[----:B------:R-:W-:Y:S01]  /*60060*/  ISETP.LT.AND P5, PT, R29, UR76, !P2 ;  /* 0x0000004c1d007c0c */ /* 0x000fe2000d7a1270 */
[----:B------:R-:W1:Y:S02]  /*60070*/  LDCU UR76, c[0x0][0x398] ;  /* 0x00007300ff4c77ac */ /* 0x000e640008000800 */
[----:B------:R3:W-:Y:S04]  /*60080*/  @P4 STG.E.U16 desc[UR38][R22.64], R3 ;  /* 0x0000000316004986 */ /* 0x0007e8000c101526 */
[----:B0-----:R-:W2:Y:S01]  /*60090*/  LDL.LU R27, [R1+0x168] ;  /* 0x00016800011b7983 */ /* 0x001ea20000300800 */
[----:B------:R-:W-:-:S03]  /*600a0*/  IMAD.WIDE R20, R0, 0x2, R18 ;  /* 0x0000000200147825 */ /* 0x000fc600078e0212 */
[----:B---3--:R0:W-:Y:S01]  /*600b0*/  @P6 STG.E.U16 desc[UR38][R24.64], R5 ;  /* 0x0000000518006986 */ /* 0x0081e2000c101526 */
[----:B------:R-:W-:Y:S01]  /*600c0*/  PRMT R22, R5, 0x7632, R22 ;  /* 0x0000763205167816 */ /* 0x000fe20000000016 */
[----:B------:R-:W-:Y:S01]  /*600d0*/  VIADD R0, R0, UR4 ;  /* 0x0000000400007c36 */ /* 0x000fe20008000000 */
[----:B------:R-:W-:Y:S01]  /*600e0*/  ISETP.LT.AND P4, PT, R15, UR75, !P2 ;  /* 0x0000004b0f007c0c */ /* 0x000fe2000d781270 */
[----:B------:R-:W-:Y:S01]  /*600f0*/  VIADD R3, R6, 0x6 ;  /* 0x0000000606037836 */ /* 0x000fe20000000000 */
[----:B------:R-:W-:Y:S01]  /*60100*/  ISETP.LT.AND P6, PT, R14, UR74, !P2 ;  /* 0x0000004a0e007c0c */ /* 0x000fe2000d7c1270 */
[----:B------:R3:W-:Y:S01]  /*60110*/  @P1 STG.E.U16 desc[UR38][R20.64], R22 ;  /* 0x0000001614001986 */ /* 0x0007e2000c101526 */
[----:B------:R-:W2:Y:S03]  /*60120*/  LDCU UR75, c[0x0][0x398] ;  /* 0x00007300ff4b77ac */ /* 0x000ea60008000800 */
[----:B0-----:R-:W2:Y:S01]  /*60130*/  LDL.LU R5, [R1+0x158] ;  /* 0x0001580001057983 */ /* 0x001ea20000300800 */
[----:B-1----:R-:W-:Y:S01]  /*60140*/  ISETP.GE.AND P1, PT, R3, UR77, PT ;  /* 0x0000004d03007c0c */ /* 0x002fe2000bf26270 */
[C---:B------:R-:W-:Y:S01]  /*60150*/  IMAD.WIDE R24, R0.reuse, 0x2, R10 ;  /* 0x0000000200187825 */ /* 0x040fe200078e020a */
[----:B------:R-:W-:Y:S01]  /*60160*/  ISETP.LT.AND P2, PT, R7, UR73, !P2 ;  /* 0x0000004907007c0c */ /* 0x000fe2000d741270 */
[----:B------:R-:W0:Y:S02]  /*60170*/  LDCU UR77, c[0x0][0x39c] ;  /* 0x00007380ff4d77ac */ /* 0x000e240008000800 */
[C---:B---3--:R-:W-:Y:S01]  /*60180*/  IMAD.WIDE R20, R0.reuse, 0x2, R8 ;  /* 0x0000000200147825 */ /* 0x048fe200078e0208 */
[----:B------:R-:W1:Y:S03]  /*60190*/  LDCU UR74, c[0x0][0x398] ;  /* 0x00007300ff4a77ac */ /* 0x000e660008000800 */
[----:B------:R-:W-:Y:S01]  /*601a0*/  IMAD.WIDE R22, R0, 0x2, R16 ;  /* 0x0000000200167825 */ /* 0x000fe200078e0210 */
[----:B----4-:R-:W-:Y:S01]  /*601b0*/  PRMT R3, R13, 0x7632, R3 ;  /* 0x000076320d037816 */ /* 0x010fe20000000003 */
[----:B------:R3:W-:Y:S01]  /*601c0*/  @P5 STG.E.U16 desc[UR38][R20.64], R13 ;  /* 0x0000000d14005986 */ /* 0x0007e2000c101526 */
[----:B------:R-:W4:Y:S03]  /*601d0*/  LDCU UR73, c[0x0][0x398] ;  /* 0x00007300ff4977ac */ /* 0x000f260008000800 */
[----:B------:R0:W-:Y:S04]  /*601e0*/  @P4 STG.E.U16 desc[UR38][R22.64], R3 ;  /* 0x0000000316004986 */ /* 0x0001e8000c101526 */
[----:B---3--:R-:W3:Y:S04]  /*601f0*/  LDL.LU R13, [R1+0x18c] ;  /* 0x00018c00010d7983 */ /* 0x008ee80000300800 */
[----:B--2---:R2:W-:Y:S01]  /*60200*/  @P6 STG.E.U16 desc[UR38][R24.64], R12 ;  /* 0x0000000c18006986 */ /* 0x0045e2000c101526 */
[----:B0-----:R-:W-:-:S03]  /*60210*/  PRMT R22, R12, 0x7632, R22 ;  /* 0x000076320c167816 */ /* 0x001fc60000000016 */
[----:B--2---:R-:W2:Y:S01]  /*60220*/  LDL.LU R12, [R1+0x17c] ;  /* 0x00017c00010c7983 */ /* 0x004ea20000300800 */
[----:B------:R-:W-:Y:S01]  /*60230*/  ISETP.LT.AND P5, PT, R29, UR13, !P3 ;  /* 0x0000000d1d007c0c */ /* 0x000fe2000dfa1270 */
[C---:B------:R-:W-:Y:S01]  /*60240*/  IMAD.WIDE R20, R0.reuse, 0x2, R18 ;  /* 0x0000000200147825 */ /* 0x040fe200078e0212 */
[----:B------:R-:W-:Y:S01]  /*60250*/  ISETP.LT.AND P4, PT, R15, UR10, !P3 ;  /* 0x0000000a0f007c0c */ /* 0x000fe2000df81270 */
[----:B------:R-:W0:Y:S02]  /*60260*/  LDCU UR13, c[0x0][0x39c] ;  /* 0x00007380ff0d77ac */ /* 0x000e240008000800 */
[----:B------:R-:W-:Y:S01]  /*60270*/  VIADD R0, R0, UR4 ;  /* 0x0000000400007c36 */ /* 0x000fe20008000000 */
[----:B------:R-:W-:Y:S01]  /*60280*/  ISETP.LT.AND P6, PT, R14, UR11, !P3 ;  /* 0x0000000b0e007c0c */ /* 0x000fe2000dfc1270 */
[----:B------:R-:W-:Y:S01]  /*60290*/  VIADD R3, R6, 0x7 ;  /* 0x0000000706037836 */ /* 0x000fe20000000000 */
[----:B------:R1:W-:Y:S01]  /*602a0*/  @P2 STG.E.U16 desc[UR38][R20.64], R22 ;  /* 0x0000001614002986 */ /* 0x0003e2000c101526 */
[----:B------:R-:W-:Y:S01]  /*602b0*/  IMAD.WIDE R24, R0, 0x2, R10 ;  /* 0x0000000200187825 */ /* 0x000fe200078e020a */
[----:B------:R-:W0:Y:S02]  /*602c0*/  LDCU UR10, c[0x0][0x398] ;  /* 0x00007300ff0a77ac */ /* 0x000e240008000800 */
[----:B------:R-:W-:-:S02]  /*602d0*/  ISETP.GE.AND P2, PT, R3, UR77, PT ;  /* 0x0000004d03007c0c */ /* 0x000fc4000bf46270 */
[----:B------:R-:W-:Y:S01]  /*602e0*/  ISETP.LT.AND P3, PT, R7, UR9, !P3 ;  /* 0x0000000907007c0c */ /* 0x000fe2000df61270 */
[----:B------:R-:W0:Y:S01]  /*602f0*/  LDCU UR11, c[0x0][0x398] ;  /* 0x00007300ff0b77ac */ /* 0x000e220008000800 */
[----:B------:R-:W0:Y:S01]  /*60300*/  LDCU UR9, c[0x0][0x398] ;  /* 0x00007300ff0977ac */ /* 0x000e220008000800 */
[C---:B-1----:R-:W-:Y:S01]  /*60310*/  IMAD.WIDE R20, R0.reuse, 0x2, R8 ;  /* 0x0000000200147825 */ /* 0x042fe200078e0208 */
[----:B------:R-:W1:Y:S03]  /*60320*/  LDCU UR77, c[0x0][0x398] ;  /* 0x00007300ff4d77ac */ /* 0x000e660008000800 */
[----:B------:R-:W-:Y:S01]  /*60330*/  IMAD.WIDE R22, R0, 0x2, R16 ;  /* 0x0000000200167825 */ /* 0x000fe200078e0210 */
[----:B------:R-:W-:Y:S01]  /*60340*/  PRMT R3, R27, 0x7632, R3 ;  /* 0x000076321b037816 */ /* 0x000fe20000000003 */
[----:B------:R0:W-:Y:S01]  /*60350*/  @P5 STG.E.U16 desc[UR38][R20.64], R27 ;  /* 0x0000001b14005986 */ /* 0x0001e2000c101526 */
[----:B------:R-:W-:Y:S01]  /*60360*/  ISETP.LT.AND P5, PT, R29, UR15, !P1 ;  /* 0x0000000f1d007c0c */ /* 0x000fe2000cfa1270 */
[----:B------:R-:W1:Y:S02]  /*60370*/  LDCU UR15, c[0x0][0x39c] ;  /* 0x00007380ff0f77ac */ /* 0x000e640008000800 */
[----:B------:R4:W-:Y:S04]  /*60380*/  @P4 STG.E.U16 desc[UR38][R22.64], R3 ;  /* 0x0000000316004986 */ /* 0x0009e8000c101526 */
[----:B0-----:R-:W2:Y:S01]  /*60390*/  LDL.LU R27, [R1+0x16c] ;  /* 0x00016c00011b7983 */ /* 0x001ea20000300800 */
[----:B------:R-:W-:-:S03]  /*603a0*/  PRMT R26, R5, 0x7632, R26 ;  /* 0x00007632051a7816 */ /* 0x000fc6000000001a */
[----:B------:R0:W-:Y:S01]  /*603b0*/  @P6 STG.E.U16 desc[UR38][R24.64], R5 ;  /* 0x0000000518006986 */ /* 0x0001e2000c101526 */
[C---:B----4-:R-:W-:Y:S01]  /*603c0*/  VIADD R3, R0.reuse, UR4 ;  /* 0x0000000400037c36 */ /* 0x050fe20008000000 */
[----:B------:R-:W-:Y:S01]  /*603d0*/  ISETP.LT.AND P6, PT, R15, UR18, !P1 ;  /* 0x000000120f007c0c */ /* 0x000fe2000cfc1270 */
[----:B------:R-:W-:Y:S01]  /*603e0*/  IMAD.WIDE R20, R0, 0x2, R18 ;  /* 0x0000000200147825 */ /* 0x000fe200078e0212 */
[----:B------:R-:W-:Y:S01]  /*603f0*/  ISETP.LT.AND P4, PT, R14, UR12, !P1 ;  /* 0x0000000c0e007c0c */ /* 0x000fe2000cf81270 */
[----:B------:R-:W4:Y:S02]  /*60400*/  LDCU UR18, c[0x0][0x398] ;  /* 0x00007300ff1277ac */ /* 0x000f240008000800 */
[C---:B------:R-:W-:Y:S01]  /*60410*/  IMAD.WIDE R22, R3.reuse, 0x2, R8 ;  /* 0x0000000203167825 */ /* 0x040fe200078e0208 */
[----:B0-----:R-:W4:Y:S03]  /*60420*/  LDL.LU R5, [R1+0x15c] ;  /* 0x00015c0001057983 */ /* 0x001f260000300800 */
[----:B------:R-:W-:Y:S01]  /*60430*/  IMAD.WIDE R24, R3, 0x2, R16 ;  /* 0x0000000203187825 */ /* 0x000fe200078e0210 */
[----:B------:R0:W-:Y:S01]  /*60440*/  @P3 STG.E.U16 desc[UR38][R20.64], R26 ;  /* 0x0000001a14003986 */ /* 0x0001e2000c101526 */
[----:B------:R-:W1:Y:S01]  /*60450*/  LDCU UR12, c[0x0][0x398] ;  /* 0x00007300ff0c77ac */ /* 0x000e620008000800 */
[----:B---3--:R-:W-:-:S02]  /*60460*/  PRMT R0, R13, 0x7632, R0 ;  /* 0x000076320d007816 */ /* 0x008fc40000000000 */
[----:B------:R3:W-:Y:S01]  /*60470*/  @P5 STG.E.U16 desc[UR38][R22.64], R13 ;  /* 0x0000000d16005986 */ /* 0x0007e2000c101526 */
[----:B0-----:R-:W-:-:S03]  /*60480*/  IMAD.WIDE R20, R3, 0x2, R10 ;  /* 0x0000000203147825 */ /* 0x001fc600078e020a */
[----:B------:R-:W-:Y:S04]  /*60490*/  @P6 STG.E.U16 desc[UR38][R24.64], R0 ;  /* 0x0000000018006986 */ /* 0x000fe8000c101526 */
[----:B---3--:R-:W3:Y:S01]  /*604a0*/  LDL.LU R13, [R1+0x140] ;  /* 0x00014000010d7983 */ /* 0x008ee20000300800 */
[----:B--2---:R-:W-:-:S03]  /*604b0*/  PRMT R23, R12, 0x7632, R23 ;  /* 0x000076320c177816 */ /* 0x004fc60000000017 */
[----:B------:R0:W-:Y:S04]  /*604c0*/  @P4 STG.E.U16 desc[UR38][R20.64], R12 ;  /* 0x0000000c14004986 */ /* 0x0001e8000c101526 */
[----:B0-----:R-:W2:Y:S01]  /*604d0*/  LDL.LU R12, [R1+0x130] ;  /* 0x00013000010c7983 */ /* 0x001ea20000300800 */
[----:B------:R-:W-:Y:S01]  /*604e0*/  ISETP.LT.AND P1, PT, R7, UR17, !P1 ;  /* 0x0000001107007c0c */ /* 0x000fe2000cf21270 */
[----:B------:R-:W-:Y:S01]  /*604f0*/  IMAD.WIDE R20, R3, 0x2, R18 ;  /* 0x0000000203147825 */ /* 0x000fe200078e0212 */
[----:B------:R-:W-:Y:S01]  /*60500*/  ISETP.LT.AND P6, PT, R29, UR14, !P2 ;  /* 0x0000000e1d007c0c */ /* 0x000fe2000d7c1270 */
[----:B------:R-:W0:Y:S02]  /*60510*/  LDCU UR14, c[0x0][0x39c] ;  /* 0x00007380ff0e77ac */ /* 0x000e240008000800 */
[----:B------:R-:W-:Y:S01]  /*60520*/  VIADD R22, R6, 0x9 ;  /* 0x0000000906167836 */ /* 0x000fe20000000000 */
[----:B------:R-:W-:Y:S01]  /*60530*/  ISETP.LT.AND P4, PT, R15, UR16, !P2 ;  /* 0x000000100f007c0c */ /* 0x000fe2000d781270 */
[----:B------:R-:W-:Y:S01]  /*60540*/  VIADD R3, R3, UR4 ;  /* 0x0000000403037c36 */ /* 0x000fe20008000000 */
[----:B------:R-:W-:Y:S01]  /*60550*/  ISETP.LT.AND P5, PT, R14, UR8, !P2 ;  /* 0x000000080e007c0c */ /* 0x000fe2000d7a1270 */
[----:B------:R-:W-:Y:S01]  /*60560*/  VIADD R0, R6, 0x8 ;  /* 0x0000000806007836 */ /* 0x000fe20000000000 */
[----:B------:R-:W0:Y:S03]  /*60570*/  LDCU UR17, c[0x0][0x398] ;  /* 0x00007300ff1177ac */ /* 0x000e260008000800 */
[----:B------:R1:W-:Y:S01]  /*60580*/  @P1 STG.E.U16 desc[UR38][R20.64], R23 ;  /* 0x0000001714001986 */ /* 0x0003e2000c101526 */
[----:B------:R-:W-:Y:S01]  /*60590*/  ISETP.GE.AND P1, PT, R22, UR29, PT ;  /* 0x0000001d16007c0c */ /* 0x000fe2000bf26270 */
[----:B------:R-:W0:Y:S01]  /*605a0*/  LDCU UR16, c[0x0][0x398] ;  /* 0x00007300ff1077ac */ /* 0x000e220008000800 */
[----:B------:R-:W-:-:S02]  /*605b0*/  ISETP.LT.AND P2, PT, R7, UR19, !P2 ;  /* 0x0000001307007c0c */ /* 0x000fc4000d741270 */
[----:B------:R-:W-:Y:S01]  /*605c0*/  ISETP.GE.AND P3, PT, R0, UR20, PT ;  /* 0x0000001400007c0c */ /* 0x000fe2000bf66270 */
[----:B------:R-:W0:Y:S01]  /*605d0*/  LDCU UR8, c[0x0][0x398] ;  /* 0x00007300ff0877ac */ /* 0x000e220008000800 */
[----:B------:R-:W0:Y:S01]  /*605e0*/  LDCU UR20, c[0x0][0x398] ;  /* 0x00007300ff1477ac */ /* 0x000e220008000800 */
[C---:B-1----:R-:W-:Y:S01]  /*605f0*/  IMAD.WIDE R22, R3.reuse, 0x2, R8 ;  /* 0x0000000203167825 */ /* 0x042fe200078e0208 */
[----:B------:R-:W1:Y:S03]  /*60600*/  LDCU UR19, c[0x0][0x398] ;  /* 0x00007300ff1377ac */ /* 0x000e660008000800 */
[----:B------:R-:W-:Y:S01]  /*60610*/  IMAD.WIDE R20, R3, 0x2, R16 ;  /* 0x0000000203147825 */ /* 0x000fe200078e0210 */
[----:B------:R-:W0:Y:S01]  /*60620*/  LDCU UR29, c[0x0][0x398] ;  /* 0x00007300ff1d77ac */ /* 0x000e220008000800 */
[----:B------:R-:W-:Y:S01]  /*60630*/  PRMT R0, R27, 0x7632, R0 ;  /* 0x000076321b007816 */ /* 0x000fe20000000000 */
[----:B------:R0:W-:Y:S01]  /*60640*/  @P6 STG.E.U16 desc[UR38][R22.64], R27 ;  /* 0x0000001b16006986 */ /* 0x0001e2000c101526 */
[----:B------:R-:W-:Y:S01]  /*60650*/  ISETP.LT.AND P6, PT, R29, UR21, !P3 ;  /* 0x000000151d007c0c */ /* 0x000fe2000dfc1270 */
[----:B------:R-:W1:Y:S02]  /*60660*/  LDCU UR21, c[0x0][0x39c] ;  /* 0x00007380ff1577ac */ /* 0x000e640008000800 */
[----:B------:R4:W-:Y:S01]  /*60670*/  @P4 STG.E.U16 desc[UR38][R20.64], R0 ;  /* 0x0000000014004986 */ /* 0x0009e2000c101526 */
[----:B0-----:R-:W-:-:S03]  /*60680*/  IMAD.WIDE R22, R3, 0x2, R10 ;  /* 0x0000000203167825 */ /* 0x001fc600078e020a */
[----:B------:R-:W2:Y:S01]  /*60690*/  LDL.LU R27, [R1+0x120] ;  /* 0x00012000011b7983 */ /* 0x000ea20000300800 */
[----:B----4-:R-:W-:Y:S01]  /*606a0*/  PRMT R24, R5, 0x7632, R24 ;  /* 0x0000763205187816 */ /* 0x010fe20000000018 */
[----:B------:R-:W-:Y:S02]  /*606b0*/  IMAD.WIDE R20, R3, 0x2, R18 ;  /* 0x0000000203147825 */ /* 0x000fe400078e0212 */
[----:B------:R0:W-:Y:S01]  /*606c0*/  @P5 STG.E.U16 desc[UR38][R22.64], R5 ;  /* 0x0000000516005986 */ /* 0x0001e2000c101526 */
[----:B------:R-:W-:Y:S01]  /*606d0*/  ISETP.LT.AND P4, PT, R15, UR22, !P3 ;  /* 0x000000160f007c0c */ /* 0x000fe2000df81270 */
[----:B------:R-:W4:Y:S01]  /*606e0*/  LDCU UR22, c[0x0][0x398] ;  /* 0x00007300ff1677ac */ /* 0x000f220008000800 */
[----:B------:R-:W-:Y:S01]  /*606f0*/  VIADD R3, R3, UR4 ;  /* 0x0000000403037c36 */ /* 0x000fe20008000000 */
[----:B------:R-:W-:Y:S01]  /*60700*/  ISETP.LT.AND P5, PT, R14, UR23, !P3 ;  /* 0x000000170e007c0c */ /* 0x000fe2000dfa1270 */
[----:B------:R-:W-:Y:S01]  /*60710*/  VIADD R0, R6, 0xa ;  /* 0x0000000a06007836 */ /* 0x000fe20000000000 */
[----:B------:R1:W-:Y:S01]  /*60720*/  @P2 STG.E.U16 desc[UR38][R20.64], R24 ;  /* 0x0000001814002986 */ /* 0x0003e2000c101526 */
[----:B------:R-:W2:Y:S03]  /*60730*/  LDCU UR23, c[0x0][0x398] ;  /* 0x00007300ff1777ac */ /* 0x000ea60008000800 */
[----:B0-----:R-:W4:Y:S01]  /*60740*/  LDL.LU R5, [R1+0x110] ;  /* 0x0001100001057983 */ /* 0x001f220000300800 */
[----:B------:R-:W-:Y:S01]  /*60750*/  ISETP.GE.AND P2, PT, R0, UR55, PT ;  /* 0x0000003700007c0c */ /* 0x000fe2000bf46270 */
[----:B------:R-:W-:Y:S01]  /*60760*/  IMAD.WIDE R22, R3, 0x2, R16 ;  /* 0x0000000203167825 */ /* 0x000fe200078e0210 */
[----:B------:R-:W-:Y:S01]  /*60770*/  ISETP.LT.AND P3, PT, R7, UR28, !P3 ;  /* 0x0000001c07007c0c */ /* 0x000fe2000df61270 */
[----:B------:R-:W0:Y:S02]  /*60780*/  LDCU UR28, c[0x0][0x398] ;  /* 0x00007300ff1c77ac */ /* 0x000e240008000800 */
[----:B-1----:R-:W-:Y:S01]  /*60790*/  IMAD.WIDE R20, R3, 0x2, R8 ;  /* 0x0000000203147825 */ /* 0x002fe200078e0208 */
[----:B------:R-:W1:Y:S01]  /*607a0*/  LDCU UR55, c[0x0][0x398] ;  /* 0x00007300ff3777ac */ /* 0x000e620008000800 */
[----:B---3--:R-:W-:-:S03]  /*607b0*/  PRMT R0, R13, 0x7632, R0 ;  /* 0x000076320d007816 */ /* 0x008fc60000000000 */
[----:B------:R3:W-:Y:S01]  /*607c0*/  @P6 STG.E.U16 desc[UR38][R20.64], R13 ;  /* 0x0000000d14006986 */ /* 0x0007e2000c101526 */
[----:B------:R-:W-:-:S03]  /*607d0*/  IMAD.WIDE R24, R3, 0x2, R10 ;  /* 0x0000000203187825 */ /* 0x000fc600078e020a */
[----:B------:R0:W-:Y:S04]  /*607e0*/  @P4 STG.E.U16 desc[UR38][R22.64], R0 ;  /* 0x0000000016004986 */ /* 0x0001e8000c101526 */
[----:B---3--:R-:W3:Y:S04]  /*607f0*/  LDL.LU R13, [R1+0x144] ;  /* 0x00014400010d7983 */ /* 0x008ee80000300800 */
[----:B--2---:R2:W-:Y:S01]  /*60800*/  @P5 STG.E.U16 desc[UR38][R24.64], R12 ;  /* 0x0000000c18005986 */ /* 0x0045e2000c101526 */
[----:B0-----:R-:W-:-:S03]  /*60810*/  PRMT R22, R12, 0x7632, R22 ;  /* 0x000076320c167816 */ /* 0x001fc60000000016 */
[----:B--2---:R-:W2:Y:S01]  /*60820*/  LDL.LU R12, [R1+0x134] ;  /* 0x00013400010c7983 */ /* 0x004ea20000300800 */
[----:B------:R-:W-:Y:S01]  /*60830*/  ISETP.LT.AND P6, PT, R29, UR30, !P1 ;  /* 0x0000001e1d007c0c */ /* 0x000fe2000cfc1270 */
[----:B------:R-:W-:Y:S01]  /*60840*/  IMAD.WIDE R20, R3, 0x2, R18 ;  /* 0x0000000203147825 */ /* 0x000fe200078e0212 */
[----:B------:R-:W-:Y:S01]  /*60850*/  ISETP.LT.AND P4, PT, R15, UR31, !P1 ;  /* 0x0000001f0f007c0c */ /* 0x000fe2000cf81270 */
[----:B------:R-:W0:Y:S02]  /*60860*/  LDCU UR30, c[0x0][0x39c] ;  /* 0x00007380ff1e77ac */ /* 0x000e240008000800 */
[----:B------:R-:W-:Y:S01]  /*60870*/  VIADD R3, R3, UR4 ;  /* 0x0000000403037c36 */ /* 0x000fe20008000000 */
[----:B------:R-:W-:Y:S01]  /*60880*/  ISETP.LT.AND P5, PT, R14, UR45, !P1 ;  /* 0x0000002d0e007c0c */ /* 0x000fe2000cfa1270 */
[----:B------:R-:W-:Y:S01]  /*60890*/  VIADD R0, R6, 0xb ;  /* 0x0000000b06007836 */ /* 0x000fe20000000000 */
[----:B------:R1:W-:Y:S01]  /*608a0*/  @P3 STG.E.U16 desc[UR38][R20.64], R22 ;  /* 0x0000001614003986 */ /* 0x0003e2000c101526 */
[----:B------:R-:W-:Y:S01]  /*608b0*/  ISETP.LT.AND P1, PT, R7, UR54, !P1 ;  /* 0x0000003607007c0c */ /* 0x000fe2000cf21270 */
[C---:B------:R-:W-:Y:S01]  /*608c0*/  IMAD.WIDE R24, R3.reuse, 0x2, R10 ;  /* 0x0000000203187825 */ /* 0x040fe200078e020a */
[----:B------:R-:W0:Y:S01]  /*608d0*/  LDCU UR31, c[0x0][0x398] ;  /* 0x00007300ff1f77ac */ /* 0x000e220008000800 */
[----:B------:R-:W-:Y:S01]  /*608e0*/  ISETP.GE.AND P3, PT, R0, UR60, PT ;  /* 0x0000003c00007c0c */ /* 0x000fe2000bf66270 */
        /* <DEDUP_REMOVED lines=11> */
[----:B------:R-:W-:-:S03]  /*609a0*/  IMAD.WIDE R20, R3, 0x2, R18 ;  /* 0x0000000203147825 */ /* 0x000fc600078e0212 */
[----:B----4-:R0:W-:Y:S01]  /*609b0*/  @P5 STG.E.U16 desc[UR38][R24.64], R5 ;  /* 0x0000000518005986 */ /* 0x0101e2000c101526 */
[----:B------:R-:W-:Y:S01]  /*609c0*/  PRMT R22, R5, 0x7632, R22 ;  /* 0x0000763205167816 */ /* 0x000fe20000000016 */
[----:B------:R-:W-:Y:S01]  /*609d0*/  VIADD R3, R3, UR4 ;  /* 0x0000000403037c36 */ /* 0x000fe20008000000 */
[----:B------:R-:W-:Y:S01]  /*609e0*/  ISETP.LT.AND P4, PT, R15, UR57, !P2 ;  /* 0x000000390f007c0c */ /* 0x000fe2000d781270 */
[----:B------:R-:W-:Y:S01]  /*609f0*/  VIADD R0, R6, 0xc ;  /* 0x0000000c06007836 */ /* 0x000fe20000000000 */
[----:B------:R-:W-:Y:S01]  /*60a00*/  ISETP.LT.AND P5, PT, R14, UR58, !P2 ;  /* 0x0000003a0e007c0c */ /* 0x000fe2000d7a1270 */
[----:B------:R4:W-:Y:S01]  /*60a10*/  @P1 STG.E.U16 desc[UR38][R20.64], R22 ;  /* 0x0000001614001986 */ /* 0x0009e2000c101526 */
[----:B------:R-:W1:Y:S03]  /*60a20*/  LDCU UR57, c[0x0][0x398] ;  /* 0x00007300ff3977ac */ /* 0x000e660008000800 */
[----:B0-----:R-:W2:Y:S01]  /*60a30*/  LDL.LU R5, [R1+0x114] ;  /* 0x0001140001057983 */ /* 0x001ea20000300800 */
[----:B------:R-:W-:Y:S01]  /*60a40*/  ISETP.GE.AND P1, PT, R0, UR65, PT ;  /* 0x0000004100007c0c */ /* 0x000fe2000bf26270 */
[----:B------:R-:W-:Y:S01]  /*60a50*/  IMAD.WIDE R24, R3, 0x2, R10 ;  /* 0x0000000203187825 */ /* 0x000fe200078e020a */
[----:B------:R-:W-:Y:S01]  /*60a60*/  ISETP.LT.AND P2, PT, R7, UR59, !P2 ;  /* 0x0000003b07007c0c */ /* 0x000fe2000d741270 */
[----:B------:R-:W0:Y:S02]  /*60a70*/  LDCU UR58, c[0x0][0x398] ;  /* 0x00007300ff3a77ac */ /* 0x000e240008000800 */
[C---:B----4-:R-:W-:Y:S01]  /*60a80*/  IMAD.WIDE R20, R3.reuse, 0x2, R8 ;  /* 0x0000000203147825 */ /* 0x050fe200078e0208 */
[----:B------:R-:W4:Y:S03]  /*60a90*/  LDCU UR59, c[0x0][0x398] ;  /* 0x00007300ff3b77ac */ /* 0x000f260008000800 */
[----:B------:R-:W-:Y:S01]  /*60aa0*/  IMAD.WIDE R22, R3, 0x2, R16 ;  /* 0x0000000203167825 */ /* 0x000fe200078e0210 */
[----:B---3--:R-:W-:Y:S01]  /*60ab0*/  PRMT R0, R13, 0x7632, R0 ;  /* 0x000076320d007816 */ /* 0x008fe20000000000 */
[----:B------:R3:W-:Y:S01]  /*60ac0*/  @P6 STG.E.U16 desc[UR38][R20.64], R13 ;  /* 0x0000000d14006986 */ /* 0x0007e2000c101526 */
[----:B------:R-:W0:Y:S03]  /*60ad0*/  LDCU UR65, c[0x0][0x398] ;  /* 0x00007300ff4177ac */ /* 0x000e260008000800 */
[----:B------:R1:W-:Y:S04]  /*60ae0*/  @P4 STG.E.U16 desc[UR38][R22.64], R0 ;  /* 0x0000000016004986 */ /* 0x0003e8000c101526 */
[----:B---3--:R-:W3:Y:S04]  /*60af0*/  LDL.LU R13, [R1+0x148] ;  /* 0x00014800010d7983 */ /* 0x008ee80000300800 */
[----:B--2---:R2:W-:Y:S01]  /*60b00*/  @P5 STG.E.U16 desc[UR38][R24.64], R12 ;  /* 0x0000000c18005986 */ /* 0x0045e2000c101526 */
[----:B-1----:R-:W-:-:S03]  /*60b10*/  PRMT R0, R12, 0x7632, R0 ;  /* 0x000076320c007816 */ /* 0x002fc60000000000 */
[----:B--2---:R-:W2:Y:S01]  /*60b20*/  LDL.LU R12, [R1+0x138] ;  /* 0x00013800010c7983 */ /* 0x004ea20000300800 */
[----:B------:R-:W-:Y:S01]  /*60b30*/  ISETP.LT.AND P6, PT, R29, UR61, !P3 ;  /* 0x0000003d1d007c0c */ /* 0x000fe2000dfc1270 */
[----:B------:R-:W-:Y:S01]  /*60b40*/  IMAD.WIDE R20, R3, 0x2, R18 ;  /* 0x0000000203147825 */ /* 0x000fe200078e0212 */
[----:B------:R-:W-:Y:S01]  /*60b50*/  ISETP.LT.AND P4, PT, R15, UR62, !P3 ;  /* 0x0000003e0f007c0c */ /* 0x000fe2000df81270 */
[----:B------:R-:W1:Y:S02]  /*60b60*/  LDCU UR61, c[0x0][0x39c] ;  /* 0x00007380ff3d77ac */ /* 0x000e640008000800 */
[----:B------:R-:W-:Y:S01]  /*60b70*/  VIADD R3, R3, UR4 ;  /* 0x0000000403037c36 */ /* 0x000fe20008000000 */
[----:B------:R-:W-:Y:S01]  /*60b80*/  ISETP.LT.AND P5, PT, R14, UR63, !P3 ;  /* 0x0000003f0e007c0c */ /* 0x000fe2000dfa1270 */
[----:B------:R-:W-:Y:S01]  /*60b90*/  VIADD R22, R6, 0xd ;  /* 0x0000000d06167836 */ /* 0x000fe20000000000 */
[----:B------:R0:W-:Y:S01]  /*60ba0*/  @P2 STG.E.U16 desc[UR38][R20.64], R0 ;  /* 0x0000000014002986 */ /* 0x0001e2000c101526 */
[----:B------:R-:W-:Y:S01]  /*60bb0*/  ISETP.LT.AND P3, PT, R7, UR64, !P3 ;  /* 0x0000004007007c0c */ /* 0x000fe2000df61270 */
[----:B------:R-:W-:Y:S01]  /*60bc0*/  IMAD.WIDE R24, R3, 0x2, R10 ;  /* 0x0000000203187825 */ /* 0x000fe200078e020a */
[----:B------:R-:W1:Y:S01]  /*60bd0*/  LDCU UR62, c[0x0][0x398] ;  /* 0x00007300ff3e77ac */ /* 0x000e620008000800 */
[----:B------:R-:W-:-:S02]  /*60be0*/  ISETP.GE.AND P2, PT, R22, UR70, PT ;  /* 0x0000004616007c0c */ /* 0x000fc4000bf46270 */
[C---:B------:R-:W-:Y:S01]  /*60bf0*/  IMAD.WIDE R22, R3.reuse, 0x2, R16 ;  /* 0x0000000203167825 */ /* 0x040fe200078e0210 */
[----:B------:R-:W1:Y:S01]  /*60c00*/  LDCU UR63, c[0x0][0x398] ;  /* 0x00007300ff3f77ac */ /* 0x000e620008000800 */
[----:B------:R-:W1:Y:S02]  /*60c10*/  LDCU UR64, c[0x0][0x398] ;  /* 0x00007300ff4077ac */ /* 0x000e640008000800 */
[----:B0-----:R-:W-:Y:S01]  /*60c20*/  IMAD.WIDE R20, R3, 0x2, R8 ;  /* 0x0000000203147825 */ /* 0x001fe200078e0208 */
[----:B------:R-:W0:Y:S01]  /*60c30*/  LDCU UR70, c[0x0][0x398] ;  /* 0x00007300ff4677ac */ /* 0x000e220008000800 */
[----:B------:R-:W-:-:S03]  /*60c40*/  PRMT R0, R27, 0x7632, R0 ;  /* 0x000076321b007816 */ /* 0x000fc60000000000 */
[----:B------:R0:W-:Y:S01]  /*60c50*/  @P6 STG.E.U16 desc[UR38][R20.64], R27 ;  /* 0x0000001b14006986 */ /* 0x0001e2000c101526 */
[----:B------:R-:W-:Y:S01]  /*60c60*/  ISETP.LT.AND P6, PT, R29, UR66, !P1 ;  /* 0x000000421d007c0c */ /* 0x000fe2000cfc1270 */
[----:B------:R-:W1:Y:S02]  /*60c70*/  LDCU UR66, c[0x0][0x39c] ;  /* 0x00007380ff4277ac */ /* 0x000e640008000800 */
[----:B------:R4:W-:Y:S04]  /*60c80*/  @P4 STG.E.U16 desc[UR38][R22.64], R0 ;  /* 0x0000000016004986 */ /* 0x0009e8000c101526 */
[----:B0-----:R-:W2:Y:S01]  /*60c90*/  LDL.LU R27, [R1+0x128] ;  /* 0x00012800011b7983 */ /* 0x001ea20000300800 */
[----:B------:R-:W-:-:S03]  /*60ca0*/  IMAD.WIDE R20, R3, 0x2, R18 ;  /* 0x0000000203147825 */ /* 0x000fc600078e0212 */
[----:B------:R0:W-:Y:S01]  /*60cb0*/  @P5 STG.E.U16 desc[UR38][R24.64], R5 ;  /* 0x0000000518005986 */ /* 0x0001e2000c101526 */
[----:B----4-:R-:W-:Y:S01]  /*60cc0*/  PRMT R22, R5, 0x7632, R22 ;  /* 0x0000763205167816 */ /* 0x010fe20000000016 */
        /* <DEDUP_REMOVED lines=9> */
[----:B---3--:R-:W-:-:S03]  /*60d60*/  PRMT R3, R13, 0x7632, R3 ;  /* 0x000076320d037816 */ /* 0x008fc60000000003 */
[C---:B----4-:R-:W-:Y:S01]  /*60d70*/  IMAD.WIDE R20, R0.reuse, 0x2, R8 ;  /* 0x0000000200147825 */ /* 0x050fe200078e0208 */
[----:B------:R-:W-:Y:S01]  /*60d80*/  ISETP.LT.AND P1, PT, R7, UR69, !P1 ;  /* 0x0000004507007c0c */ /* 0x000fe2000cf21270 */
[----:B------:R-:W0:Y:S02]  /*60d90*/  LDCU UR69, c[0x0][0x39c] ;  /* 0x00007380ff4577ac */ /* 0x000e240008000800 */
[----:B------:R-:W-:Y:S01]  /*60da0*/  IMAD.WIDE R22, R0, 0x2, R16 ;  /* 0x0000000200167825 */ /* 0x000fe200078e0210 */
[----:B------:R3:W-:Y:S01]  /*60db0*/  @P6 STG.E.U16 desc[UR38][R20.64], R13 ;  /* 0x0000000d14006986 */ /* 0x0007e2000c101526 */
[----:B------:R-:W4:Y:S03]  /*60dc0*/  LDCU UR68, c[0x0][0x398] ;  /* 0x00007300ff4477ac */ /* 0x000f260008000800 */
[----:B------:R0:W-:Y:S01]  /*60dd0*/  @P4 STG.E.U16 desc[UR38][R22.64], R3 ;  /* 0x0000000316004986 */ /* 0x0001e2000c101526 */
[----:B------:R-:W1:Y:S03]  /*60de0*/  LDCU UR24, c[0x0][0x398] ;  /* 0x00007300ff1877ac */ /* 0x000e660008000800 */
        /* <DEDUP_REMOVED lines=14> */
[----:B------:R-:W-:Y:S01]  /*60ed0*/  ISETP.GE.AND P1, PT, R22, UR40, PT ;  /* 0x0000002816007c0c */ /* 0x000fe2000bf26270 */
[C---:B------:R-:W-:Y:S01]  /*60ee0*/  IMAD.WIDE R22, R0.reuse, 0x2, R16 ;  /* 0x0000000200167825 */ /* 0x040fe200078e0210 */
[----:B------:R-:W-:Y:S01]  /*60ef0*/  ISETP.LT.AND P2, PT, R7, UR32, !P2 ;  /* 0x0000002007007c0c */ /* 0x000fe2000d741270 */
[----:B------:R-:W0:Y:S01]  /*60f00*/  LDCU UR72, c[0x0][0x398] ;  /* 0x00007300ff4877ac */ /* 0x000e220008000800 */
[----:B------:R-:W0:Y:S01]  /*60f10*/  LDCU UR32, c[0x0][0x398] ;  /* 0x00007300ff2077ac */ /* 0x000e220008000800 */
[----:B-1----:R-:W-:Y:S01]  /*60f20*/  IMAD.WIDE R20, R0, 0x2, R8 ;  /* 0x0000000200147825 */ /* 0x002fe200078e0208 */
[----:B------:R-:W1:Y:S01]  /*60f30*/  LDCU UR40, c[0x0][0x398] ;  /* 0x00007300ff2877ac */ /* 0x000e620008000800 */
[----:B------:R-:W-:-:S03]  /*60f40*/  PRMT R3, R27, 0x7632, R3 ;  /* 0x000076321b037816 */ /* 0x000fc60000000003 */
        /* <DEDUP_REMOVED lines=15> */
[----:B------:R-:W0:Y:S01]  /*61040*/  LDCU UR41, c[0x0][0x398] ;  /* 0x00007300ff2977ac */ /* 0x000e220008000800 */
[----:B------:R0:W-:Y:S01]  /*61050*/  @P2 STG.E.U16 desc[UR38][R20.64], R26 ;  /* 0x0000001a14002986 */ /* 0x0001e2000c101526 */
[----:B---3--:R-:W-:-:S03]  /*61060*/  PRMT R0, R13, 0x7632, R0 ;  /* 0x000076320d007816 */ /* 0x008fc60000000000 */
[----:B------:R3:W-:Y:S01]  /*61070*/  @P6 STG.E.U16 desc[UR38][R22.64], R13 ;  /* 0x0000000d16006986 */ /* 0x0007e2000c101526 */
[----:B0-----:R-:W-:-:S03]  /*61080*/  IMAD.WIDE R20, R3, 0x2, R10 ;  /* 0x0000000203147825 */ /* 0x001fc600078e020a */
[----:B------:R2:W-:Y:S04]  /*61090*/  @P5 STG.E.U16 desc[UR38][R24.64], R0 ;  /* 0x0000000018005986 */ /* 0x0005e8000c101526 */
[----:B---3--:R-:W3:Y:S01]  /*610a0*/  LDL.LU R13, [R1+0x100] ;  /* 0x00010000010d7983 */ /* 0x008ee20000300800 */
[----:B--2---:R-:W-:-:S03]  /*610b0*/  PRMT R0, R12, 0x7632, R0 ;  /* 0x000076320c007816 */ /* 0x004fc60000000000 */
[----:B------:R0:W-:Y:S04]  /*610c0*/  @P4 STG.E.U16 desc[UR38][R20.64], R12 ;  /* 0x0000000c14004986 */ /* 0x0001e8000c101526 */
[----:B0-----:R-:W2:Y:S01]  /*610d0*/  LDL.LU R12, [R1+0xf0] ;  /* 0x0000f000010c7983 */ /* 0x001ea20000300800 */
[----:B------:R-:W-:Y:S01]  /*610e0*/  ISETP.LT.AND P3, PT, R7, UR43, !P3 ;  /* 0x0000002b07007c0c */ /* 0x000fe2000df61270 */
[----:B------:R-:W-:Y:S01]  /*610f0*/  IMAD.WIDE R20, R3, 0x2, R18 ;  /* 0x0000000203147825 */ /* 0x000fe200078e0212 */
[----:B------:R-:W-:Y:S01]  /*61100*/  ISETP.LT.AND P5, PT, R29, UR42, !P1 ;  /* 0x0000002a1d007c0c */ /* 0x000fe2000cfa1270 */
[----:B------:R-:W0:Y:S01]  /*61110*/  LDCU UR42, c[0x0][0x39c] ;  /* 0x00007380ff2a77ac */ /* 0x000e220008000800 */
[----:B------:R-:W-:Y:S01]  /*61120*/  ISETP.LT.AND P6, PT, R15, UR46, !P1 ;  /* 0x0000002e0f007c0c */ /* 0x000fe2000cfc1270 */
[----:B------:R-:W-:-:S02]  /*61130*/  VIADD R22, R6, 0x10 ;  /* 0x0000001006167836 */ /* 0x000fc40000000000 */
[----:B------:R-:W-:Y:S01]  /*61140*/  VIADD R23, R6, 0x11 ;  /* 0x0000001106177836 */ /* 0x000fe20000000000 */
[----:B------:R-:W-:Y:S01]  /*61150*/  ISETP.LT.AND P4, PT, R14, UR44, !P1 ;  /* 0x0000002c0e007c0c */ /* 0x000fe2000cf81270 */
[----:B------:R-:W-:Y:S01]  /*61160*/  VIADD R3, R3, UR4 ;  /* 0x0000000403037c36 */ /* 0x000fe20008000000 */
[----:B------:R-:W-:Y:S01]  /*61170*/  ISETP.GE.AND P2, PT, R22, UR50, PT ;  /* 0x0000003216007c0c */ /* 0x000fe2000bf46270 */
[----:B------:R-:W0:Y:S02]  /*61180*/  LDCU UR43, c[0x0][0x398] ;  /* 0x00007300ff2b77ac */ /* 0x000e240008000800 */
[----:B------:R1:W-:Y:S01]  /*61190*/  @P3 STG.E.U16 desc[UR38][R20.64], R0 ;  /* 0x0000000014003986 */ /* 0x0003e2000c101526 */
[----:B------:R-:W-:Y:S01]  /*611a0*/  ISETP.GE.AND P3, PT, R23, UR13, PT ;  /* 0x0000000d17007c0c */ /* 0x000fe2000bf66270 */
[----:B------:R-:W-:Y:S01]  /*611b0*/  IMAD.WIDE R22, R3, 0x2, R8 ;  /* 0x0000000203167825 */ /* 0x000fe200078e0208 */
[----:B------:R-:W-:Y:S01]  /*611c0*/  ISETP.LT.AND P1, PT, R7, UR48, !P1 ;  /* 0x0000003007007c0c */ /* 0x000fe2000cf21270 */
[----:B------:R-:W0:Y:S01]  /*611d0*/  LDCU UR48, c[0x0][0x39c] ;  /* 0x00007380ff3077ac */ /* 0x000e220008000800 */
[----:B------:R-:W0:Y:S01]  /*611e0*/  LDCU UR46, c[0x0][0x398] ;  /* 0x00007300ff2e77ac */ /* 0x000e220008000800 */
[----:B-1----:R-:W-:Y:S01]  /*611f0*/  IMAD.WIDE R20, R3, 0x2, R16 ;  /* 0x0000000203147825 */ /* 0x002fe200078e0210 */
[----:B------:R-:W1:Y:S01]  /*61200*/  LDCU UR44, c[0x0][0x398] ;  /* 0x00007300ff2c77ac */ /* 0x000e620008000800 */
[----:B------:R-:W0:Y:S01]  /*61210*/  LDCU UR50, c[0x0][0x398] ;  /* 0x00007300ff3277ac */ /* 0x000e220008000800 */
[----:B------:R-:W0:Y:S01]  /*61220*/  LDCU UR13, c[0x0][0x398] ;  /* 0x00007300ff0d77ac */ /* 0x000e220008000800 */
[----:B------:R-:W-:Y:S01]  /*61230*/  PRMT R0, R27, 0x7632, R0 ;  /* 0x000076321b007816 */ /* 0x000fe20000000000 */
[----:B------:R0:W-:Y:S01]  /*61240*/  @P5 STG.E.U16 desc[UR38][R22.64], R27 ;  /* 0x0000001b16005986 */ /* 0x0001e2000c101526 */
[----:B------:R-:W-:Y:S01]  /*61250*/  ISETP.LT.AND P5, PT, R29, UR52, !P2 ;  /* 0x000000341d007c0c */ /* 0x000fe2000d7a1270 */
[----:B------:R-:W1:Y:S02]  /*61260*/  LDCU UR52, c[0x0][0x398] ;  /* 0x00007300ff3477ac */ /* 0x000e640008000800 */
[----:B------:R4:W-:Y:S01]  /*61270*/  @P6 STG.E.U16 desc[UR38][R20.64], R0 ;  /* 0x0000000014006986 */ /* 0x0009e2000c101526 */
[----:B------:R-:W-:Y:S01]  /*61280*/  ISETP.LT.AND P6, PT, R15, UR75, !P2 ;  /* 0x0000004b0f007c0c */ /* 0x000fe2000d7c1270 */
[----:B------:R-:W1:Y:S01]  /*61290*/  LDCU UR75, c[0x0][0x398] ;  /* 0x00007300ff4b77ac */ /* 0x000e620008000800 */
[----:B0-----:R-:W-:Y:S01]  /*612a0*/  IMAD.WIDE R22, R3, 0x2, R10 ;  /* 0x0000000203167825 */ /* 0x001fe200078e020a */
[----:B------:R-:W2:Y:S01]  /*612b0*/  LDL.LU R27, [R1+0xe0] ;  /* 0x0000e000011b7983 */ /* 0x000ea20000300800 */
[----:B----4-:R-:W-:-:S02]  /*612c0*/  PRMT R0, R5, 0x7632, R0 ;  /* 0x0000763205007816 */ /* 0x010fc40000000000 */
[C---:B------:R-:W-:Y:S01]  /*612d0*/  IMAD.WIDE R20, R3.reuse, 0x2, R18 ;  /* 0x0000000203147825 */ /* 0x040fe200078e0212 */
[----:B------:R0:W-:Y:S01]  /*612e0*/  @P4 STG.E.U16 desc[UR38][R22.64], R5 ;  /* 0x0000000516004986 */ /* 0x0001e2000c101526 */
[----:B------:R-:W-:Y:S01]  /*612f0*/  ISETP.LT.AND P4, PT, R14, UR74, !P2 ;  /* 0x0000004a0e007c0c */ /* 0x000fe2000d781270 */
[----:B------:R-:W4:Y:S01]  /*61300*/  LDCU UR74, c[0x0][0x398] ;  /* 0x00007300ff4a77ac */ /* 0x000f220008000800 */
[----:B------:R-:W-:Y:S01]  /*61310*/  VIADD R3, R3, UR4 ;  /* 0x0000000403037c36 */ /* 0x000fe20008000000 */
[----:B------:R1:W-:Y:S04]  /*61320*/  @P1 STG.E.U16 desc[UR38][R20.64], R0 ;  /* 0x0000000014001986 */ /* 0x0003e8000c101526 */
[----:B0-----:R-:W4:Y:S01]  /*61330*/  LDL.LU R5, [R1+0xd0] ;  /* 0x0000d00001057983 */ /* 0x001f220000300800 */
[----:B------:R-:W-:-:S02]  /*61340*/  VIADD R22, R6, 0x12 ;  /* 0x0000001206167836 */ /* 0x000fc40000000000 */
[----:B-1----:R-:W-:-:S03]  /*61350*/  IMAD.WIDE R20, R3, 0x2, R8 ;  /* 0x0000000203147825 */ /* 0x002fc600078e0208 */
[----:B------:R-:W-:Y:S01]  /*61360*/  ISETP.GE.AND P1, PT, R22, UR15, PT ;  /* 0x0000000f16007c0c */ /* 0x000fe2000bf26270 */
[----:B------:R-:W0:Y:S01]  /*61370*/  LDCU UR15, c[0x0][0x398] ;  /* 0x00007300ff0f77ac */ /* 0x000e220008000800 */
[----:B------:R-:W-:-:S04]  /*61380*/  IMAD.WIDE R22, R3, 0x2, R16 ;  /* 0x0000000203167825 */ /* 0x000fc800078e0210 */
[----:B------:R-:W-:Y:S01]  /*61390*/  IMAD.WIDE R24, R3, 0x2, R10 ;  /* 0x0000000203187825 */ /* 0x000fe200078e020a */
[----:B---3--:R-:W-:Y:S01]  /*613a0*/  PRMT R0, R13, 0x7632, R0 ;  /* 0x000076320d007816 */ /* 0x008fe20000000000 */
[----:B------:R1:W-:Y:S04]  /*613b0*/  @P5 STG.E.U16 desc[UR38][R20.64], R13 ;  /* 0x0000000d14005986 */ /* 0x0003e8000c101526 */
[----:B------:R3:W-:Y:S04]  /*613c0*/  @P6 STG.E.U16 desc[UR38][R22.64], R0 ;  /* 0x0000000016006986 */ /* 0x0007e8000c101526 */
[----:B-1----:R-:W4:Y:S04]  /*613d0*/  LDL.LU R13, [R1+0x104] ;  /* 0x00010400010d7983 */ /* 0x002f280000300800 */
[----:B--2---:R1:W-:Y:S01]  /*613e0*/  @P4 STG.E.U16 desc[UR38][R24.64], R12 ;  /* 0x0000000c18004986 */ /* 0x0043e2000c101526 */
[----:B---3--:R-:W-:-:S03]  /*613f0*/  PRMT R0, R12, 0x7632, R0 ;  /* 0x000076320c007816 */ /* 0x008fc60000000000 */
[----:B-1----:R-:W2:Y:S01]  /*61400*/  LDL.LU R12, [R1+0xf4] ;  /* 0x0000f400010c7983 */ /* 0x002ea20000300800 */
[----:B------:R-:W-:Y:S02]  /*61410*/  ISETP.LT.AND P2, PT, R7, UR73, !P2 ;  /* 0x0000004907007c0c */ /* 0x000fe4000d741270 */
[----:B------:R-:W-:Y:S01]  /*61420*/  ISETP.LT.AND P5, PT, R29, UR10, !P3 ;  /* 0x0000000a1d007c0c */ /* 0x000fe2000dfa1270 */
[----:B------:R-:W-:Y:S01]  /*61430*/  IMAD.WIDE R20, R3, 0x2, R18 ;  /* 0x0000000203147825 */ /* 0x000fe200078e0212 */
[----:B------:R-:W-:Y:S01]  /*61440*/  ISETP.LT.AND P4, PT, R15, UR76, !P3 ;  /* 0x0000004c0f007c0c */ /* 0x000fe2000df81270 */
[----:B------:R-:W1:Y:S01]  /*61450*/  LDCU UR10, c[0x0][0x39c] ;  /* 0x00007380ff0a77ac */ /* 0x000e620008000800 */
[----:B------:R-:W-:Y:S01]  /*61460*/  ISETP.LT.AND P6, PT, R14, UR11, !P3 ;  /* 0x0000000b0e007c0c */ /* 0x000fe2000dfc1270 */
[----:B------:R-:W-:Y:S02]  /*61470*/  VIADD R22, R6, 0x13 ;  /* 0x0000001306167836 */ /* 0x000fe40000000000 */
[----:B------:R-:W-:Y:S01]  /*61480*/  VIADD R3, R3, UR4 ;  /* 0x0000000403037c36 */ /* 0x000fe20008000000 */
[----:B------:R-:W-:Y:S01]  /*61490*/  ISETP.LT.AND P3, PT, R7, UR9, !P3 ;  /* 0x0000000907007c0c */ /* 0x000fe2000df61270 */
[----:B------:R-:W3:Y:S02]  /*614a0*/  LDCU UR73, c[0x0][0x398] ;  /* 0x00007300ff4977ac */ /* 0x000ee40008000800 */
[----:B------:R0:W-:Y:S01]  /*614b0*/  @P2 STG.E.U16 desc[UR38][R20.64], R0 ;  /* 0x0000000014002986 */ /* 0x0001e2000c101526 */
[----:B------:R-:W-:Y:S01]  /*614c0*/  ISETP.GE.AND P2, PT, R22, UR14, PT ;  /* 0x0000000e16007c0c */ /* 0x000fe2000bf46270 */
[C---:B------:R-:W-:Y:S01]  /*614d0*/  IMAD.WIDE R22, R3.reuse, 0x2, R16 ;  /* 0x0000000203167825 */ /* 0x040fe200078e0210 */
[----:B------:R-:W1:Y:S03]  /*614e0*/  LDCU UR14, c[0x0][0x39c] ;  /* 0x00007380ff0e77ac */ /* 0x000e660008000800 */
        /* <DEDUP_REMOVED lines=9> */
[----:B------:R3:W-:Y:S01]  /*61580*/  @P4 STG.E.U16 desc[UR38][R22.64], R0 ;  /* 0x0000000016004986 */ /* 0x0007e2000c101526 */
[----:B------:R-:W-:Y:S01]  /*61590*/  ISETP.LT.AND P4, PT, R15, UR12, !P1 ;  /* 0x0000000c0f007c0c */ /* 0x000fe2000cf81270 */
[----:B------:R-:W1:Y:S02]  /*615a0*/  LDCU UR12, c[0x0][0x398] ;  /* 0x00007300ff0c77ac */ /* 0x000e640008000800 */
[----:B0-----:R-:W2:Y:S01]  /*615b0*/  LDL.LU R27, [R1+0xe4] ;  /* 0x0000e400011b7983 */ /* 0x001ea20000300800 */
[----:B------:R-:W-:-:S03]  /*615c0*/  IMAD.WIDE R20, R3, 0x2, R18 ;  /* 0x0000000203147825 */ /* 0x000fc600078e0212 */
[----:B----4-:R0:W-:Y:S01]  /*615d0*/  @P6 STG.E.U16 desc[UR38][R24.64], R5 ;  /* 0x0000000518006986 */ /* 0x0101e2000c101526 */
[----:B---3--:R-:W-:Y:S01]  /*615e0*/  PRMT R0, R5, 0x7632, R0 ;  /* 0x0000763205007816 */ /* 0x008fe20000000000 */
[----:B------:R-:W-:Y:S01]  /*615f0*/  VIADD R22, R6, 0x14 ;  /* 0x0000001406167836 */ /* 0x000fe20000000000 */
[----:B------:R-:W-:Y:S01]  /*61600*/  ISETP.LT.AND P6, PT, R14, UR17, !P1 ;  /* 0x000000110e007c0c */ /* 0x000fe2000cfc1270 */
[----:B------:R-:W-:Y:S01]  /*61610*/  VIADD R3, R3, UR4 ;  /* 0x0000000403037c36 */ /* 0x000fe20008000000 */
[----:B------:R-:W3:Y:S01]  /*61620*/  LDCU UR17, c[0x0][0x398] ;  /* 0x00007300ff1177ac */ /* 0x000ee20008000800 */
[----:B------:R4:W-:Y:S01]  /*61630*/  @P3 STG.E.U16 desc[UR38][R20.64], R0 ;  /* 0x0000000014003986 */ /* 0x0009e2000c101526 */
[----:B------:R-:W-:Y:S01]  /*61640*/  ISETP.GE.AND P3, PT, R22, UR21, PT ;  /* 0x0000001516007c0c */ /* 0x000fe2000bf66270 */
[C---:B------:R-:W-:Y:S02]  /*61650*/  IMAD.WIDE R22, R3.reuse, 0x2, R16 ;  /* 0x0000000203167825 */ /* 0x040fe400078e0210 */
[----:B0-----:R-:W3:Y:S02]  /*61660*/  LDL.LU R5, [R1+0xd4] ;  /* 0x0000d40001057983 */ /* 0x001ee40000300800 */
[----:B------:R-:W-:Y:S01]  /*61670*/  IMAD.WIDE R24, R3, 0x2, R10 ;  /* 0x0000000203187825 */ /* 0x000fe200078e020a */
[----:B------:R-:W-:Y:S01]  /*61680*/  ISETP.LT.AND P1, PT, R7, UR77, !P1 ;  /* 0x0000004d07007c0c */ /* 0x000fe2000cf21270 */
[----:B------:R-:W0:Y:S02]  /*61690*/  LDCU UR21, c[0x0][0x398] ;  /* 0x00007300ff1577ac */ /* 0x000e240008000800 */
[----:B----4-:R-:W-:Y:S01]  /*616a0*/  IMAD.WIDE R20, R3, 0x2, R8 ;  /* 0x0000000203147825 */ /* 0x010fe200078e0208 */
[----:B------:R-:W4:Y:S01]  /*616b0*/  LDCU UR77, c[0x0][0x398] ;  /* 0x00007300ff4d77ac */ /* 0x000f220008000800 */
[----:B------:R-:W-:-:S03]  /*616c0*/  PRMT R0, R13, 0x7632, R0 ;  /* 0x000076320d007816 */ /* 0x000fc60000000000 */
[----:B------:R-:W-:Y:S04]  /*616d0*/  @P5 STG.E.U16 desc[UR38][R20.64], R13 ;  /* 0x0000000d14005986 */ /* 0x000fe8000c101526 */
[----:B------:R0:W-:Y:S04]  /*616e0*/  @P4 STG.E.U16 desc[UR38][R22.64], R0 ;  /* 0x0000000016004986 */ /* 0x0001e8000c101526 */
[----:B--2---:R2:W-:Y:S01]  /*616f0*/  @P6 STG.E.U16 desc[UR38][R24.64], R12 ;  /* 0x0000000c18006986 */ /* 0x0045e2000c101526 */
[----:B0-----:R-:W-:-:S03]  /*61700*/  PRMT R0, R12, 0x7632, R0 ;  /* 0x000076320c007816 */ /* 0x001fc60000000000 */
[----:B--2---:R-:W2:Y:S04]  /*61710*/  LDL.LU R12, [R1+0x108] ;  /* 0x00010800010c7983 */ /* 0x004ea80000300800 */
[----:B------:R-:W4:Y:S01]  /*61720*/  LDL.LU R13, [R1+0xf8] ;  /* 0x0000f800010d7983 */ /* 0x000f220000300800 */
[----:B------:R-:W-:Y:S01]  /*61730*/  ISETP.LT.AND P5, PT, R29, UR16, !P2 ;  /* 0x000000101d007c0c */ /* 0x000fe2000d7a1270 */
[----:B------:R-:W-:Y:S01]  /*61740*/  IMAD.WIDE R20, R3, 0x2, R18 ;  /* 0x0000000203147825 */ /* 0x000fe200078e0212 */
[----:B------:R-:W-:Y:S01]  /*61750*/  ISETP.LT.AND P4, PT, R15, UR8, !P2 ;  /* 0x000000080f007c0c */ /* 0x000fe2000d781270 */
[----:B------:R-:W0:Y:S01]  /*61760*/  LDCU UR16, c[0x0][0x39c] ;  /* 0x00007380ff1077ac */ /* 0x000e220008000800 */
[----:B------:R-:W-:Y:S01]  /*61770*/  ISETP.LT.AND P6, PT, R14, UR20, !P2 ;  /* 0x000000140e007c0c */ /* 0x000fe2000d7c1270 */
[----:B------:R-:W-:-:S02]  /*61780*/  VIADD R22, R6, 0x15 ;  /* 0x0000001506167836 */ /* 0x000fc40000000000 */
[----:B------:R-:W-:Y:S01]  /*61790*/  VIADD R26, R3, UR4 ;  /* 0x00000004031a7c36 */ /* 0x000fe20008000000 */
[----:B------:R1:W-:Y:S01]  /*617a0*/  @P1 STG.E.U16 desc[UR38][R20.64], R0 ;  /* 0x0000000014001986 */ /* 0x0003e2000c101526 */
[----:B------:R-:W0:Y:S01]  /*617b0*/  LDCU UR8, c[0x0][0x398] ;  /* 0x00007300ff0877ac */ /* 0x000e220008000800 */
[----:B------:R-:W-:Y:S01]  /*617c0*/  ISETP.GE.AND P1, PT, R22, UR30, PT ;  /* 0x0000001e16007c0c */ /* 0x000fe2000bf26270 */
[C---:B------:R-:W-:Y:S01]  /*617d0*/  IMAD.WIDE R22, R26.reuse, 0x2, R16 ;  /* 0x000000021a167825 */ /* 0x040fe200078e0210 */
[----:B------:R-:W-:Y:S01]  /*617e0*/  ISETP.LT.AND P2, PT, R7, UR19, !P2 ;  /* 0x0000001307007c0c */ /* 0x000fe2000d741270 */
[----:B------:R-:W0:Y:S02]  /*617f0*/  LDCU UR20, c[0x0][0x398] ;  /* 0x00007300ff1477ac */ /* 0x000e240008000800 */
[C---:B------:R-:W-:Y:S01]  /*61800*/  IMAD.WIDE R24, R26.reuse, 0x2, R10 ;  /* 0x000000021a187825 */ /* 0x040fe200078e020a */
[----:B------:R-:W0:Y:S03]  /*61810*/  LDCU UR19, c[0x0][0x398] ;  /* 0x00007300ff1377ac */ /* 0x000e260008000800 */
[C---:B-1----:R-:W-:Y:S01]  /*61820*/  IMAD.WIDE R20, R26.reuse, 0x2, R8 ;  /* 0x000000021a147825 */ /* 0x042fe200078e0208 */
[----:B------:R-:W1:Y:S03]  /*61830*/  LDCU UR30, c[0x0][0x398] ;  /* 0x00007300ff1e77ac */ /* 0x000e660008000800 */
[----:B------:R-:W-:Y:S01]  /*61840*/  VIADD R3, R26, UR4 ;  /* 0x000000041a037c36 */ /* 0x000fe20008000000 */
[----:B------:R-:W-:Y:S01]  /*61850*/  PRMT R0, R27, 0x7632, R0 ;  /* 0x000076321b007816 */ /* 0x000fe20000000000 */
[----:B------:R0:W-:Y:S01]  /*61860*/  @P5 STG.E.U16 desc[UR38][R20.64], R27 ;  /* 0x0000001b14005986 */ /* 0x0001e2000c101526 */
[----:B------:R-:W-:Y:S01]  /*61870*/  ISETP.LT.AND P5, PT, R29, UR22, !P3 ;  /* 0x000000161d007c0c */ /* 0x000fe2000dfa1270 */
[----:B------:R-:W1:Y:S02]  /*61880*/  LDCU UR22, c[0x0][0x39c] ;  /* 0x00007380ff1677ac */ /* 0x000e640008000800 */
[----:B------:R0:W-:Y:S01]  /*61890*/  @P4 STG.E.U16 desc[UR38][R22.64], R0 ;  /* 0x0000000016004986 */ /* 0x0001e2000c101526 */
[----:B------:R-:W-:Y:S01]  /*618a0*/  ISETP.LT.AND P4, PT, R14, UR23, !P3 ;  /* 0x000000170e007c0c */ /* 0x000fe2000df81270 */
[----:B------:R-:W1:Y:S02]  /*618b0*/  LDCU UR23, c[0x0][0x398] ;  /* 0x00007300ff1777ac */ /* 0x000e640008000800 */
[----:B---3--:R3:W-:Y:S01]  /*618c0*/  @P6 STG.E.U16 desc[UR38][R24.64], R5 ;  /* 0x0000000518006986 */ /* 0x0087e2000c101526 */
[----:B------:R-:W-:Y:S01]  /*618d0*/  ISETP.LT.AND P6, PT, R15, UR29, !P3 ;  /* 0x0000001d0f007c0c */ /* 0x000fe2000dfc1270 */
[----:B0-----:R-:W-:Y:S01]  /*618e0*/  IMAD.WIDE R20, R26, 0x2, R18 ;  /* 0x000000021a147825 */ /* 0x001fe200078e0212 */
[----:B------:R-:W-:Y:S01]  /*618f0*/  PRMT R0, R5, 0x7632, R0 ;  /* 0x0000763205007816 */ /* 0x000fe20000000000 */
[----:B------:R-:W0:Y:S02]  /*61900*/  LDCU UR29, c[0x0][0x398] ;  /* 0x00007300ff1d77ac */ /* 0x000e240008000800 */
[----:B------:R-:W-:-:S02]  /*61910*/  IMAD.WIDE R22, R3, 0x2, R8 ;  /* 0x0000000203167825 */ /* 0x000fc400078e0208 */
[----:B------:R-:W-:Y:S02]  /*61920*/  @P2 STG.E.U16 desc[UR38][R20.64], R0 ;  /* 0x0000000014002986 */ /* 0x000fe4000c101526 */
[C---:B------:R-:W-:Y:S02]  /*61930*/  IMAD.WIDE R26, R3.reuse, 0x2, R10 ;  /* 0x00000002031a7825 */ /* 0x040fe400078e020a */
[----:B---3--:R-:W3:Y:S02]  /*61940*/  LDL.LU R5, [R1+0xe8] ;  /* 0x0000e80001057983 */ /* 0x008ee40000300800 */
[----:B------:R-:W-:Y:S02]  /*61950*/  IMAD.WIDE R24, R3, 0x2, R16 ;  /* 0x0000000203187825 */ /* 0x000fe400078e0210 */
[----:B------:R-:W3:Y:S01]  /*61960*/  LDL.LU R14, [R1+0xd8] ;  /* 0x0000d800010e7983 */ /* 0x000ee20000300800 */
[----:B--2---:R-:W-:-:S03]  /*61970*/  PRMT R28, R12, 0x7632, R28 ;  /* 0x000076320c1c7816 */ /* 0x004fc6000000001c */
[----:B------:R2:W-:Y:S04]  /*61980*/  @P5 STG.E.U16 desc[UR38][R22.64], R12 ;  /* 0x0000000c16005986 */ /* 0x0005e8000c101526 */
[----:B------:R-:W-:Y:S04]  /*61990*/  @P6 STG.E.U16 desc[UR38][R24.64], R28 ;  /* 0x0000001c18006986 */ /* 0x000fe8000c101526 */
[----:B----4-:R4:W-:Y:S04]  /*619a0*/  @P4 STG.E.U16 desc[UR38][R26.64], R13 ;  /* 0x0000000d1a004986 */ /* 0x0109e8000c101526 */
[----:B--2---:R-:W2:Y:S04]  /*619b0*/  LDL.LU R12, [R1+0x2008] ;  /* 0x00200800010c7983 */ /* 0x004ea80000300800 */
[----:B----4-:R-:W4:Y:S01]  /*619c0*/  LDL.LU R27, [R1+0xc54] ;  /* 0x000c5400011b7983 */ /* 0x010f220000300800 */
[----:B------:R-:W-:-:S02]  /*619d0*/  ISETP.LT.AND P3, PT, R7, UR28, !P3 ;  /* 0x0000001c07007c0c */ /* 0x000fc4000df61270 */
[----:B------:R-:W-:Y:S01]  /*619e0*/  PRMT R0, R13, 0x7632, R0 ;  /* 0x000076320d007816 */ /* 0x000fe20000000000 */
[----:B------:R-:W2:Y:S01]  /*619f0*/  LDL.LU R28, [R1+0x10c] ;  /* 0x00010c00011c7983 */ /* 0x000ea20000300800 */
[----:B------:R-:W-:Y:S01]  /*61a00*/  ISETP.LT.AND P4, PT, R29, UR31, !P1 ;  /* 0x0000001f1d007c0c */ /* 0x000fe2000cf81270 */
[----:B------:R-:W-:Y:S01]  /*61a10*/  IMAD.WIDE R20, R3, 0x2, R18 ;  /* 0x0000000203147825 */ /* 0x000fe200078e0212 */
[----:B------:R-:W-:Y:S01]  /*61a20*/  ISETP.LT.AND P6, PT, R15, UR45, !P1 ;  /* 0x0000002d0f007c0c */ /* 0x000fe2000cfc1270 */
[----:B------:R-:W2:Y:S01]  /*61a30*/  LDL.LU R13, [R1+0xfc] ;  /* 0x0000fc00010d7983 */ /* 0x000ea20000300800 */
[----:B------:R-:W0:Y:S01]  /*61a40*/  LDCU UR28, c[0x0][0x398] ;  /* 0x00007300ff1c77ac */ /* 0x000e220008000800 */
[----:B------:R-:W-:Y:S02]  /*61a50*/  VIADD R3, R3, UR4 ;  /* 0x0000000403037c36 */ /* 0x000fe40008000000 */
[C---:B------:R-:W-:Y:S01]  /*61a60*/  VIADD R22, R6.reuse, 0x16 ;  /* 0x0000001606167836 */ /* 0x040fe20000000000 */
[----:B------:R-:W0:Y:S01]  /*61a70*/  LDCU UR31, c[0x0][0x39c] ;  /* 0x00007380ff1f77ac */ /* 0x000e220008000800 */
[----:B------:R-:W-:Y:S01]  /*61a80*/  VIADD R23, R6, 0x17 ;  /* 0x0000001706177836 */ /* 0x000fe20000000000 */
[----:B------:R1:W-:Y:S02]  /*61a90*/  @P3 STG.E.U16 desc[UR38][R20.64], R0 ;  /* 0x0000000014003986 */ /* 0x0003e4000c101526 */
[----:B------:R-:W-:Y:S01]  /*61aa0*/  ISETP.GE.AND P2, PT, R22, UR56, PT ;  /* 0x0000003816007c0c */ /* 0x000fe2000bf46270 */
[----:B------:R-:W-:Y:S01]  /*61ab0*/  IMAD.WIDE R24, R3, 0x2, R10 ;  /* 0x0000000203187825 */ /* 0x000fe200078e020a */
[----:B------:R-:W-:Y:S01]  /*61ac0*/  ISETP.GE.AND P3, PT, R23, UR61, PT ;  /* 0x0000003d17007c0c */ /* 0x000fe2000bf66270 */
[----:B------:R-:W0:Y:S02]  /*61ad0*/  LDCU UR45, c[0x0][0x398] ;  /* 0x00007300ff2d77ac */ /* 0x000e240008000800 */
[C---:B------:R-:W-:Y:S01]  /*61ae0*/  IMAD.WIDE R22, R3.reuse, 0x2, R16 ;  /* 0x0000000203167825 */ /* 0x040fe200078e0210 */
[----:B------:R-:W0:Y:S03]  /*61af0*/  LDCU UR56, c[0x0][0x398] ;  /* 0x00007300ff3877ac */ /* 0x000e260008000800 */
[----:B-1----:R-:W-:Y:S01]  /*61b00*/  IMAD.WIDE R20, R3, 0x2, R8 ;  /* 0x0000000203147825 */ /* 0x002fe200078e0208 */
[----:B------:R-:W1:Y:S01]  /*61b10*/  LDCU UR61, c[0x0][0x398] ;  /* 0x00007300ff3d77ac */ /* 0x000e620008000800 */
[----:B---3--:R-:W-:-:S03]  /*61b20*/  PRMT R0, R5, 0x7632, R0 ;  /* 0x0000763205007816 */ /* 0x008fc60000000000 */
[----:B------:R3:W-:Y:S04]  /*61b30*/  @P4 STG.E.U16 desc[UR38][R20.64], R5 ;  /* 0x0000000514004986 */ /* 0x0007e8000c101526 */
[----:B------:R0:W-:Y:S04]  /*61b40*/  @P6 STG.E.U16 desc[UR38][R22.64], R0 ;  /* 0x0000000016006986 */ /* 0x0001e8000c101526 */
[----:B---3--:R-:W3:Y:S01]  /*61b50*/  LDL.LU R5, [R1+0xec] ;  /* 0x0000ec0001057983 */ /* 0x008ee20000300800 */
[----:B0-----:R-:W-:Y:S02]  /*61b60*/  PRMT R0, R14, 0x7632, R0 ;  /* 0x000076320e007816 */ /* 0x001fe40000000000 */
[----:B----4-:R-:W-:-:S02]  /*61b70*/  ISETP.LT.AND P5, PT, R27, UR55, !P1 ;  /* 0x000000371b007c0c */ /* 0x010fc4000cfa1270 */
[----:B------:R-:W-:Y:S01]  /*61b80*/  ISETP.LT.AND P4, PT, R29, UR57, !P2 ;  /* 0x000000391d007c0c */ /* 0x000fe2000d781270 */
[----:B------:R-:W-:Y:S01]  /*61b90*/  IMAD.WIDE R20, R3, 0x2, R18 ;  /* 0x0000000203147825 */ /* 0x000fe200078e0212 */
[----:B------:R-:W-:Y:S01]  /*61ba0*/  ISETP.LT.AND P1, PT, R7, UR54, !P1 ;  /* 0x0000003607007c0c */ /* 0x000fe2000cf21270 */
[----:B------:R-:W0:Y:S01]  /*61bb0*/  LDCU UR54, c[0x0][0x398] ;  /* 0x00007300ff3677ac */ /* 0x000e220008000800 */
[----:B------:R-:W-:Y:S01]  /*61bc0*/  ISETP.LT.AND P6, PT, R15, UR58, !P2 ;  /* 0x0000003a0f007c0c */ /* 0x000fe2000d7c1270 */
[----:B------:R-:W-:Y:S01]  /*61bd0*/  VIADD R22, R6, 0x18 ;  /* 0x0000001806167836 */ /* 0x000fe20000000000 */
[----:B------:R-:W4:Y:S05]  /*61be0*/  LDCU UR55, c[0x0][0x398] ;  /* 0x00007300ff3777ac */ /* 0x000f2a0008000800 */
[----:B------:R0:W-:Y:S01]  /*61bf0*/  @P5 STG.E.U16 desc[UR38][R24.64], R14 ;  /* 0x0000000e18005986 */ /* 0x0001e2000c101526 */
[----:B------:R-:W-:Y:S01]  /*61c00*/  VIADD R3, R3, UR4 ;  /* 0x0000000403037c36 */ /* 0x000fe20008000000 */
[----:B------:R-:W1:Y:S01]  /*61c10*/  LDCU UR58, c[0x0][0x39c] ;  /* 0x00007380ff3a77ac */ /* 0x000e620008000800 */
[----:B------:R-:W1:Y:S01]  /*61c20*/  LDCU UR57, c[0x0][0x398] ;  /* 0x00007300ff3977ac */ /* 0x000e620008000800 */
[----:B0-----:R-:W4:Y:S01]  /*61c30*/  LDL.LU R14, [R1+0xdc] ;  /* 0x0000dc00010e7983 */ /* 0x001f220000300800 */
[----:B------:R-:W-:-:S03]  /*61c40*/  ISETP.LT.AND P5, PT, R27, UR60, !P2 ;  /* 0x0000003c1b007c0c */ /* 0x000fc6000d7a1270 */
[----:B------:R0:W-:Y:S01]  /*61c50*/  @P1 STG.E.U16 desc[UR38][R20.64], R0 ;  /* 0x0000000014001986 */ /* 0x0001e2000c101526 */
[----:B------:R-:W-:Y:S01]  /*61c60*/  ISETP.GE.AND P1, PT, R22, UR66, PT ;  /* 0x0000004216007c0c */ /* 0x000fe2000bf26270 */
[----:B------:R-:W-:Y:S01]  /*61c70*/  IMAD.WIDE R22, R3, 0x2, R16 ;  /* 0x0000000203167825 */ /* 0x000fe200078e0210 */
[----:B------:R-:W-:Y:S01]  /*61c80*/  ISETP.LT.AND P2, PT, R7, UR59, !P2 ;  /* 0x0000003b07007c0c */ /* 0x000fe2000d741270 */
[----:B------:R-:W1:Y:S02]  /*61c90*/  LDCU UR59, c[0x0][0x398] ;  /* 0x00007300ff3b77ac */ /* 0x000e640008000800 */
[C---:B------:R-:W-:Y:S01]  /*61ca0*/  IMAD.WIDE R24, R3.reuse, 0x2, R10 ;  /* 0x0000000203187825 */ /* 0x040fe200078e020a */
[----:B------:R-:W1:Y:S03]  /*61cb0*/  LDCU UR60, c[0x0][0x398] ;  /* 0x00007300ff3c77ac */ /* 0x000e660008000800 */
[----:B0-----:R-:W-:Y:S01]  /*61cc0*/  IMAD.WIDE R20, R3, 0x2, R8 ;  /* 0x0000000203147825 */ /* 0x001fe200078e0208 */
[----:B--2---:R-:W-:-:S04]  /*61cd0*/  PRMT R0, R28, 0x7632, R0 ;  /* 0x000076321c007816 */ /* 0x004fc80000000000 */
[----:B------:R0:W-:Y:S01]  /*61ce0*/  @P4 STG.E.U16 desc[UR38][R20.64], R28 ;  /* 0x0000001c14004986 */ /* 0x0001e2000c101526 */
[----:B------:R-:W-:Y:S01]  /*61cf0*/  ISETP.LT.AND P4, PT, R29, UR62, !P3 ;  /* 0x0000003e1d007c0c */ /* 0x000fe2000df81270 */
[----:B------:R-:W2:Y:S02]  /*61d00*/  LDCU UR62, c[0x0][0x39c] ;  /* 0x00007380ff3e77ac */ /* 0x000ea40008000800 */
[----:B------:R1:W-:Y:S04]  /*61d10*/  @P6 STG.E.U16 desc[UR38][R22.64], R0 ;  /* 0x0000000016006986 */ /* 0x0003e8000c101526 */
[----:B0-----:R-:W2:Y:S01]  /*61d20*/  LDL.LU R28, [R1+0xc0] ;  /* 0x0000c000011c7983 */ /* 0x001ea20000300800 */
[----:B------:R-:W-:Y:S01]  /*61d30*/  IMAD.WIDE R20, R3, 0x2, R18 ;  /* 0x0000000203147825 */ /* 0x000fe200078e0212 */
[----:B-1----:R-:W-:-:S02]  /*61d40*/  PRMT R0, R13, 0x7632, R0 ;  /* 0x000076320d007816 */ /* 0x002fc40000000000 */
[----:B------:R0:W-:Y:S01]  /*61d50*/  @P5 STG.E.U16 desc[UR38][R24.64], R13 ;  /* 0x0000000d18005986 */ /* 0x0001e2000c101526 */
[----:B------:R-:W-:Y:S01]  /*61d60*/  VIADD R3, R3, UR4 ;  /* 0x0000000403037c36 */ /* 0x000fe20008000000 */
[----:B------:R-:W-:Y:S01]  /*61d70*/  ISETP.LT.AND P6, PT, R15, UR63, !P3 ;  /* 0x0000003f0f007c0c */ /* 0x000fe2000dfc1270 */
[----:B------:R-:W-:Y:S01]  /*61d80*/  VIADD R22, R6, 0x19 ;  /* 0x0000001906167836 */ /* 0x000fe20000000000 */
[----:B------:R-:W-:Y:S01]  /*61d90*/  ISETP.LT.AND P5, PT, R27, UR65, !P3 ;  /* 0x000000411b007c0c */ /* 0x000fe2000dfa1270 */
[----:B------:R1:W-:Y:S04]  /*61da0*/  @P2 STG.E.U16 desc[UR38][R20.64], R0 ;  /* 0x0000000014002986 */ /* 0x0003e8000c101526 */
[----:B0-----:R-:W2:Y:S01]  /*61db0*/  LDL.LU R13, [R1+0xb0] ;  /* 0x0000b000010d7983 */ /* 0x001ea20000300800 */
[----:B------:R-:W-:Y:S01]  /*61dc0*/  ISETP.GE.AND P2, PT, R22, UR69, PT ;  /* 0x0000004516007c0c */ /* 0x000fe2000bf46270 */
[----:B-1----:R-:W-:-:S04]  /*61dd0*/  IMAD.WIDE R20, R3, 0x2, R8 ;  /* 0x0000000203147825 */ /* 0x002fc800078e0208 */
[----:B------:R-:W-:-:S04]  /*61de0*/  IMAD.WIDE R22, R3, 0x2, R16 ;  /* 0x0000000203167825 */ /* 0x000fc800078e0210 */
[----:B------:R-:W-:Y:S01]  /*61df0*/  IMAD.WIDE R24, R3, 0x2, R10 ;  /* 0x0000000203187825 */ /* 0x000fe200078e020a */
[----:B---3--:R-:W-:Y:S01]  /*61e00*/  PRMT R0, R5, 0x7632, R0 ;  /* 0x0000763205007816 */ /* 0x008fe20000000000 */
[----:B------:R0:W-:Y:S04]  /*61e10*/  @P4 STG.E.U16 desc[UR38][R20.64], R5 ;  /* 0x0000000514004986 */ /* 0x0001e8000c101526 */
[----:B------:R4:W-:Y:S04]  /*61e20*/  @P6 STG.E.U16 desc[UR38][R22.64], R0 ;  /* 0x0000000016006986 */ /* 0x0009e8000c101526 */
[----:B0-----:R-:W3:Y:S01]  /*61e30*/  LDL.LU R5, [R1+0xa0] ;  /* 0x0000a00001057983 */ /* 0x001ee20000300800 */
[----:B----4-:R-:W-:-:S03]  /*61e40*/  PRMT R0, R14, 0x7632, R0 ;  /* 0x000076320e007816 */ /* 0x010fc60000000000 */
[----:B------:R0:W-:Y:S04]  /*61e50*/  @P5 STG.E.U16 desc[UR38][R24.64], R14 ;  /* 0x0000000e18005986 */ /* 0x0001e8000c101526 */
[----:B0-----:R-:W4:Y:S01]  /*61e60*/  LDL.LU R14, [R1+0x90] ;  /* 0x00009000010e7983 */ /* 0x001f220000300800 */
[----:B------:R-:W-:Y:S02]  /*61e70*/  ISETP.LT.AND P3, PT, R7, UR64, !P3 ;  /* 0x0000004007007c0c */ /* 0x000fe4000df61270 */
[----:B------:R-:W-:Y:S01]  /*61e80*/  ISETP.LT.AND P6, PT, R29, UR67, !P1 ;  /* 0x000000431d007c0c */ /* 0x000fe2000cfc1270 */
[----:B------:R-:W-:Y:S01]  /*61e90*/  IMAD.WIDE R20, R3, 0x2, R18 ;  /* 0x0000000203147825 */ /* 0x000fe200078e0212 */
[----:B------:R-:W-:-:S03]  /*61ea0*/  ISETP.LT.AND P5, PT, R15, UR68, !P1 ;  /* 0x000000440f007c0c */ /* 0x000fc6000cfa1270 */
[----:B------:R-:W-:Y:S01]  /*61eb0*/  VIADD R3, R3, UR4 ;  /* 0x0000000403037c36 */ /* 0x000fe20008000000 */
[----:B------:R-:W-:-:S05]  /*61ec0*/  ISETP.LT.AND P4, PT, R27, UR70, !P1 ;  /* 0x000000461b007c0c */ /* 0x000fca000cf81270 */
[----:B------:R0:W-:Y:S01]  /*61ed0*/  @P3 STG.E.U16 desc[UR38][R20.64], R0 ;  /* 0x0000000014003986 */ /* 0x0001e2000c101526 */
[----:B------:R-:W-:Y:S01]  /*61ee0*/  IMAD.WIDE R22, R3, 0x2, R16 ;  /* 0x0000000203167825 */ /* 0x000fe200078e0210 */
[----:B------:R-:W-:Y:S01]  /*61ef0*/  ISETP.LT.AND P3, PT, R7, UR24, !P1 ;  /* 0x0000001807007c0c */ /* 0x000fe2000cf61270 */
[----:B------:R-:W1:Y:S02]  /*61f00*/  LDCU UR24, c[0x0][0x398] ;  /* 0x00007300ff1877ac */ /* 0x000e640008000800 */
[----:B------:R-:W-:Y:S01]  /*61f10*/  IMAD.WIDE R24, R3, 0x2, R10 ;  /* 0x0000000203187825 */ /* 0x000fe200078e020a */
[----:B--2---:R-:W-:-:S03]  /*61f20*/  PRMT R26, R28, 0x7632, R26 ;  /* 0x000076321c1a7816 */ /* 0x004fc6000000001a */
[----:B0-----:R-:W-:-:S04]  /*61f30*/  IMAD.WIDE R20, R3, 0x2, R8 ;  /* 0x0000000203147825 */ /* 0x001fc800078e0208 */
[----:B------:R-:W-:Y:S01]  /*61f40*/  VIADD R0, R6, 0x1a ;  /* 0x0000001a06007836 */ /* 0x000fe20000000000 */
[----:B------:R0:W-:Y:S01]  /*61f50*/  @P6 STG.E.U16 desc[UR38][R20.64], R28 ;  /* 0x0000001c14006986 */ /* 0x0001e2000c101526 */
[----:B------:R-:W-:-:S03]  /*61f60*/  ISETP.LT.AND P6, PT, R29, UR71, !P2 ;  /* 0x000000471d007c0c */ /* 0x000fc6000d7c1270 */
[----:B------:R-:W-:Y:S01]  /*61f70*/  ISETP.GE.AND P1, PT, R0, UR34, PT ;  /* 0x0000002200007c0c */ /* 0x000fe2000bf26270 */
[----:B------:R-:W-:Y:S01]  /*61f80*/  @P5 STG.E.U16 desc[UR38][R22.64], R26 ;  /* 0x0000001a16005986 */ /* 0x000fe2000c101526 */
[----:B------:R-:W-:Y:S01]  /*61f90*/  PRMT R0, R13, 0x7632, R0 ;  /* 0x000076320d007816 */ /* 0x000fe20000000000 */
[----:B------:R-:W2:Y:S02]  /*61fa0*/  LDCU UR34, c[0x0][0x398] ;  /* 0x00007300ff2277ac */ /* 0x000ea40008000800 */
[----:B0-----:R-:W2:Y:S01]  /*61fb0*/  LDL.LU R28, [R1+0xc4] ;  /* 0x0000c400011c7983 */ /* 0x001ea20000300800 */
[----:B------:R-:W-:-:S03]  /*61fc0*/  IMAD.WIDE R20, R3, 0x2, R18 ;  /* 0x0000000203147825 */ /* 0x000fc600078e0212 */
[----:B------:R0:W-:Y:S01]  /*61fd0*/  @P4 STG.E.U16 desc[UR38][R24.64], R13 ;  /* 0x0000000d18004986 */ /* 0x0001e2000c101526 */
[----:B------:R-:W-:Y:S01]  /*61fe0*/  VIADD R3, R3, UR4 ;  /* 0x0000000403037c36 */ /* 0x000fe20008000000 */
[----:B------:R-:W-:Y:S01]  /*61ff0*/  ISETP.LT.AND P5, PT, R15, UR26, !P2 ;  /* 0x0000001a0f007c0c */ /* 0x000fe2000d7a1270 */
[----:B------:R-:W1:Y:S01]  /*62000*/  LDCU UR26, c[0x0][0x398] ;  /* 0x00007300ff1a77ac */ /* 0x000e620008000800 */
[----:B------:R-:W-:Y:S01]  /*62010*/  ISETP.LT.AND P4, PT, R27, UR72, !P2 ;  /* 0x000000481b007c0c */ /* 0x000fe2000d781270 */
[----:B------:R1:W-:Y:S04]  /*62020*/  @P3 STG.E.U16 desc[UR38][R20.64], R0 ;  /* 0x0000000014003986 */ /* 0x0003e8000c101526 */
[----:B0-----:R-:W2:Y:S01]  /*62030*/  LDL.LU R13, [R1+0xb4] ;  /* 0x0000b400010d7983 */ /* 0x001ea20000300800 */
[----:B-1----:R-:W-:-:S04]  /*62040*/  IMAD.WIDE R20, R3, 0x2, R8 ;  /* 0x0000000203147825 */ /* 0x002fc800078e0208 */
[----:B------:R-:W-:Y:S02]  /*62050*/  VIADD R0, R6, 0x1b ;  /* 0x0000001b06007836 */ /* 0x000fe40000000000 */
[----:B------:R-:W-:Y:S01]  /*62060*/  IMAD.WIDE R22, R3, 0x2, R16 ;  /* 0x0000000203167825 */ /* 0x000fe200078e0210 */
[----:B------:R-:W-:Y:S01]  /*62070*/  ISETP.LT.AND P3, PT, R7, UR32, !P2 ;  /* 0x0000002007007c0c */ /* 0x000fe2000d761270 */
[----:B------:R-:W0:Y:S02]  /*62080*/  LDCU UR32, c[0x0][0x39c] ;  /* 0x00007380ff2077ac */ /* 0x000e240008000800 */
[----:B------:R-:W-:Y:S01]  /*62090*/  IMAD.WIDE R24, R3, 0x2, R10 ;  /* 0x0000000203187825 */ /* 0x000fe200078e020a */
[----:B------:R-:W-:Y:S01]  /*620a0*/  ISETP.GE.AND P2, PT, R0, UR42, PT ;  /* 0x0000002a00007c0c */ /* 0x000fe2000bf46270 */
[----:B------:R-:W1:Y:S01]  /*620b0*/  LDCU UR42, c[0x0][0x398] ;  /* 0x00007300ff2a77ac */ /* 0x000e620008000800 */
[----:B---3--:R-:W-:Y:S01]  /*620c0*/  PRMT R26, R5, 0x7632, R26 ;  /* 0x00007632051a7816 */ /* 0x008fe2000000001a */
[----:B------:R3:W-:Y:S04]  /*620d0*/  @P6 STG.E.U16 desc[UR38][R20.64], R5 ;  /* 0x0000000514006986 */ /* 0x0007e8000c101526 */
[----:B------:R-:W-:Y:S04]  /*620e0*/  @P5 STG.E.U16 desc[UR38][R22.64], R26 ;  /* 0x0000001a16005986 */ /* 0x000fe8000c101526 */
[----:B---3--:R-:W3:Y:S04]  /*620f0*/  LDL.LU R5, [R1+0xa4] ;  /* 0x0000a40001057983 */ /* 0x008ee80000300800 */
[----:B----4-:R4:W-:Y:S01]  /*62100*/  @P4 STG.E.U16 desc[UR38][R24.64], R14 ;  /* 0x0000000e18004986 */ /* 0x0109e2000c101526 */
[----:B------:R-:W-:-:S03]  /*62110*/  PRMT R0, R14, 0x7632, R0 ;  /* 0x000076320e007816 */ /* 0x000fc60000000000 */
[----:B----4-:R-:W4:Y:S01]  /*62120*/  LDL.LU R14, [R1+0x94] ;  /* 0x00009400010e7983 */ /* 0x010f220000300800 */
[----:B------:R-:W-:Y:S01]  /*62130*/  ISETP.LT.AND P6, PT, R29, UR40, !P1 ;  /* 0x000000281d007c0c */ /* 0x000fe2000cfc1270 */
[----:B------:R-:W-:Y:S01]  /*62140*/  IMAD.WIDE R20, R3, 0x2, R18 ;  /* 0x0000000203147825 */ /* 0x000fe200078e0212 */
[----:B------:R-:W-:Y:S01]  /*62150*/  ISETP.LT.AND P5, PT, R15, UR36, !P1 ;  /* 0x000000240f007c0c */ /* 0x000fe2000cfa1270 */
[----:B------:R-:W0:Y:S02]  /*62160*/  LDCU UR36, c[0x0][0x398] ;  /* 0x00007300ff2477ac */ /* 0x000e240008000800 */
[----:B------:R-:W-:Y:S01]  /*62170*/  VIADD R3, R3, UR4 ;  /* 0x0000000403037c36 */ /* 0x000fe20008000000 */
[----:B------:R-:W-:Y:S01]  /*62180*/  ISETP.LT.AND P4, PT, R27, UR43, !P1 ;  /* 0x0000002b1b007c0c */ /* 0x000fe2000cf81270 */
[----:B------:R1:W-:Y:S01]  /*62190*/  @P3 STG.E.U16 desc[UR38][R20.64], R0 ;  /* 0x0000000014003986 */ /* 0x0003e2000c101526 */
[----:B------:R-:W-:Y:S01]  /*621a0*/  ISETP.LT.AND P3, PT, R7, UR41, !P1 ;  /* 0x0000002907007c0c */ /* 0x000fe2000cf61270 */
[C---:B------:R-:W-:Y:S01]  /*621b0*/  IMAD.WIDE R22, R3.reuse, 0x2, R16 ;  /* 0x0000000203167825 */ /* 0x040fe200078e0210 */
[----:B------:R-:W0:Y:S03]  /*621c0*/  LDCU UR40, c[0x0][0x398] ;  /* 0x00007300ff2877ac */ /* 0x000e260008000800 */
[C---:B------:R-:W-:Y:S01]  /*621d0*/  IMAD.WIDE R24, R3.reuse, 0x2, R10 ;  /* 0x0000000203187825 */ /* 0x040fe200078e020a */
[----:B------:R-:W0:Y:S01]  /*621e0*/  LDCU UR41, c[0x0][0x398] ;  /* 0x00007300ff2977ac */ /* 0x000e220008000800 */
[----:B------:R-:W0:Y:S02]  /*621f0*/  LDCU UR43, c[0x0][0x398] ;  /* 0x00007300ff2b77ac */ /* 0x000e240008000800 */
[----:B-1----:R-:W-:-:S04]  /*62200*/  IMAD.WIDE R20, R3, 0x2, R8 ;  /* 0x0000000203147825 */ /* 0x002fc800078e0208 */
[----:B------:R-:W-:Y:S01]  /*62210*/  VIADD R0, R6, 0x1c ;  /* 0x0000001c06007836 */ /* 0x000fe20000000000 */
[----:B--2---:R-:W-:Y:S01]  /*62220*/  PRMT R26, R28, 0x7632, R26 ;  /* 0x000076321c1a7816 */ /* 0x004fe2000000001a */
[----:B------:R1:W-:Y:S03]  /*62230*/  @P6 STG.E.U16 desc[UR38][R20.64], R28 ;  /* 0x0000001c14006986 */ /* 0x0003e6000c101526 */
[----:B------:R-:W-:Y:S01]  /*62240*/  ISETP.GE.AND P1, PT, R0, UR48, PT ;  /* 0x0000003000007c0c */ /* 0x000fe2000bf26270 */
[----:B------:R-:W2:Y:S01]  /*62250*/  LDCU UR48, c[0x0][0x398] ;  /* 0x00007300ff3077ac */ /* 0x000ea20008000800 */
[----:B------:R-:W-:Y:S01]  /*62260*/  @P5 STG.E.U16 desc[UR38][R22.64], R26 ;  /* 0x0000001a16005986 */ /* 0x000fe2000c101526 */
[----:B------:R-:W-:Y:S01]  /*62270*/  ISETP.LT.AND P6, PT, R29, UR46, !P2 ;  /* 0x0000002e1d007c0c */ /* 0x000fe2000d7c1270 */
[----:B------:R-:W0:Y:S02]  /*62280*/  LDCU UR46, c[0x0][0x398] ;  /* 0x00007300ff2e77ac */ /* 0x000e240008000800 */
[----:B-1----:R-:W2:Y:S01]  /*62290*/  LDL.LU R28, [R1+0xc8] ;  /* 0x0000c800011c7983 */ /* 0x002ea20000300800 */
[----:B------:R-:W-:-:S03]  /*622a0*/  PRMT R0, R13, 0x7632, R0 ;  /* 0x000076320d007816 */ /* 0x000fc60000000000 */
[----:B------:R1:W-:Y:S01]  /*622b0*/  @P4 STG.E.U16 desc[UR38][R24.64], R13 ;  /* 0x0000000d18004986 */ /* 0x0003e2000c101526 */
[----:B------:R-:W-:Y:S01]  /*622c0*/  IMAD.WIDE R20, R3, 0x2, R18 ;  /* 0x0000000203147825 */ /* 0x000fe200078e0212 */
[----:B------:R-:W-:Y:S01]  /*622d0*/  ISETP.LT.AND P5, PT, R15, UR44, !P2 ;  /* 0x0000002c0f007c0c */ /* 0x000fe2000d7a1270 */
[----:B------:R-:W0:Y:S02]  /*622e0*/  LDCU UR44, c[0x0][0x398] ;  /* 0x00007300ff2c77ac */ /* 0x000e240008000800 */
[----:B------:R-:W-:Y:S01]  /*622f0*/  VIADD R3, R3, UR4 ;  /* 0x0000000403037c36 */ /* 0x000fe20008000000 */
[----:B------:R-:W-:Y:S01]  /*62300*/  ISETP.LT.AND P4, PT, R27, UR50, !P2 ;  /* 0x000000321b007c0c */ /* 0x000fe2000d781270 */
[----:B-1----:R-:W2:Y:S04]  /*62310*/  LDL.LU R13, [R1+0xb8] ;  /* 0x0000b800010d7983 */ /* 0x002ea80000300800 */
[----:B------:R1:W-:Y:S01]  /*62320*/  @P3 STG.E.U16 desc[UR38][R20.64], R0 ;  /* 0x0000000014003986 */ /* 0x0003e2000c101526 */
[----:B------:R-:W-:Y:S01]  /*62330*/  IMAD.WIDE R22, R3, 0x2, R16 ;  /* 0x0000000203167825 */ /* 0x000fe200078e0210 */
[----:B------:R-:W-:Y:S01]  /*62340*/  ISETP.LT.AND P3, PT, R7, UR13, !P2 ;  /* 0x0000000d07007c0c */ /* 0x000fe2000d761270 */
[----:B------:R-:W0:Y:S02]  /*62350*/  LDCU UR13, c[0x0][0x39c] ;  /* 0x00007380ff0d77ac */ /* 0x000e240008000800 */
[C---:B------:R-:W-:Y:S01]  /*62360*/  IMAD.WIDE R24, R3.reuse, 0x2, R10 ;  /* 0x0000000203187825 */ /* 0x040fe200078e020a */
[----:B------:R-:W0:Y:S03]  /*62370*/  LDCU UR50, c[0x0][0x398] ;  /* 0x00007300ff3277ac */ /* 0x000e260008000800 */
[----:B-1----:R-:W-:-:S04]  /*62380*/  IMAD.WIDE R20, R3, 0x2, R8 ;  /* 0x0000000203147825 */ /* 0x002fc800078e0208 */
[----:B------:R-:W-:-:S05]  /*62390*/  VIADD R0, R6, 0x1d ;  /* 0x0000001d06007836 */ /* 0x000fca0000000000 */
        /* <DEDUP_REMOVED lines=12> */
[----:B------:R-:W0:Y:S01]  /*62460*/  LDCU UR52, c[0x0][0x398] ;  /* 0x00007300ff3477ac */ /* 0x000e220008000800 */
[----:B------:R-:W-:Y:S01]  /*62470*/  ISETP.LT.AND P4, PT, R27, UR75, !P1 ;  /* 0x0000004b1b007c0c */ /* 0x000fe2000cf81270 */
[----:B------:R-:W-:Y:S01]  /*62480*/  VIADD R3, R3, UR4 ;  /* 0x0000000403037c36 */ /* 0x000fe20008000000 */
[----:B------:R1:W-:Y:S01]  /*62490*/  @P3 STG.E.U16 desc[UR38][R20.64], R0 ;  /* 0x0000000014003986 */ /* 0x0003e2000c101526 */
[----:B------:R-:W-:Y:S01]  /*624a0*/  ISETP.LT.AND P3, PT, R7, UR15, !P1 ;  /* 0x0000000f07007c0c */ /* 0x000fe2000cf61270 */
[----:B------:R-:W0:Y:S01]  /*624b0*/  LDCU UR15, c[0x0][0x398] ;  /* 0x00007300ff0f77ac */ /* 0x000e220008000800 */
[----:B------:R-:W-:-:S04]  /*624c0*/  IMAD.WIDE R22, R3, 0x2, R16 ;  /* 0x0000000203167825 */ /* 0x000fc800078e0210 */
[----:B------:R-:W-:-:S04]  /*624d0*/  IMAD.WIDE R24, R3, 0x2, R10 ;  /* 0x0000000203187825 */ /* 0x000fc800078e020a */
[----:B-1----:R-:W-:-:S04]  /*624e0*/  IMAD.WIDE R20, R3, 0x2, R8 ;  /* 0x0000000203147825 */ /* 0x002fc800078e0208 */
[----:B------:R-:W-:Y:S01]  /*624f0*/  VIADD R0, R6, 0x1e ;  /* 0x0000001e06007836 */ /* 0x000fe20000000000 */
[----:B--2---:R-:W-:Y:S01]  /*62500*/  PRMT R26, R28, 0x7632, R26 ;  /* 0x000076321c1a7816 */ /* 0x004fe2000000001a */
[----:B------:R1:W-:Y:S03]  /*62510*/  @P6 STG.E.U16 desc[UR38][R20.64], R28 ;  /* 0x0000001c14006986 */ /* 0x0003e6000c101526 */
[----:B------:R-:W-:Y:S01]  /*62520*/  ISETP.GE.AND P1, PT, R0, UR14, PT ;  /* 0x0000000e00007c0c */ /* 0x000fe2000bf26270 */
[----:B------:R-:W2:Y:S01]  /*62530*/  LDCU UR14, c[0x0][0x398] ;  /* 0x00007300ff0e77ac */ /* 0x000ea20008000800 */
[----:B------:R-:W-:Y:S04]  /*62540*/  @P5 STG.E.U16 desc[UR38][R22.64], R26 ;  /* 0x0000001a16005986 */ /* 0x000fe8000c101526 */
[----:B-1----:R-:W2:Y:S01]  /*62550*/  LDL.LU R28, [R1+0xcc] ;  /* 0x0000cc00011c7983 */ /* 0x002ea20000300800 */
[----:B------:R-:W-:-:S03]  /*62560*/  IMAD.WIDE R20, R3, 0x2, R18 ;  /* 0x0000000203147825 */ /* 0x000fc600078e0212 */
[----:B------:R1:W-:Y:S01]  /*62570*/  @P4 STG.E.U16 desc[UR38][R24.64], R13 ;  /* 0x0000000d18004986 */ /* 0x0003e2000c101526 */
[----:B------:R-:W-:Y:S02]  /*62580*/  ISETP.LT.AND P4, PT, R29, UR73, !P2 ;  /* 0x000000491d007c0c */ /* 0x000fe4000d781270 */
[----:B------:R-:W-:Y:S01]  /*62590*/  PRMT R0, R13, 0x7632, R0 ;  /* 0x000076320d007816 */ /* 0x000fe20000000000 */
[----:B------:R-:W-:Y:S01]  /*625a0*/  VIADD R3, R3, UR4 ;  /* 0x0000000403037c36 */ /* 0x000fe20008000000 */
[----:B------:R-:W-:Y:S01]  /*625b0*/  ISETP.LT.AND P5, PT, R15, UR11, !P2 ;  /* 0x0000000b0f007c0c */ /* 0x000fe2000d7a1270 */
[----:B------:R-:W0:Y:S01]  /*625c0*/  LDCU UR11, c[0x0][0x39c] ;  /* 0x00007380ff0b77ac */ /* 0x000e220008000800 */
[----:B------:R-:W-:Y:S01]  /*625d0*/  ISETP.LT.AND P6, PT, R27, UR76, !P2 ;  /* 0x0000004c1b007c0c */ /* 0x000fe2000d7c1270 */
[----:B------:R0:W-:Y:S04]  /*625e0*/  @P3 STG.E.U16 desc[UR38][R20.64], R0 ;  /* 0x0000000014003986 */ /* 0x0001e8000c101526 */
[----:B-1----:R-:W2:Y:S01]  /*625f0*/  LDL.LU R13, [R1+0xbc] ;  /* 0x0000bc00010d7983 */ /* 0x002ea20000300800 */
[----:B------:R-:W-:-:S02]  /*62600*/  VIADD R24, R6, 0x1f ;  /* 0x0000001f06187836 */ /* 0x000fc40000000000 */
[----:B------:R-:W-:-:S04]  /*62610*/  IMAD.WIDE R22, R3, 0x2, R16 ;  /* 0x0000000203167825 */ /* 0x000fc800078e0210 */
[C---:B0-----:R-:W-:Y:S01]  /*62620*/  IMAD.WIDE R20, R3.reuse, 0x2, R8 ;  /* 0x0000000203147825 */ /* 0x041fe200078e0208 */
[----:B------:R-:W-:Y:S01]  /*62630*/  ISETP.GE.AND P3, PT, R24, UR16, PT ;  /* 0x0000001018007c0c */ /* 0x000fe2000bf66270 */
[----:B------:R-:W0:Y:S02]  /*62640*/  LDCU UR16, c[0x0][0x398] ;  /* 0x00007300ff1077ac */ /* 0x000e240008000800 */
[----:B------:R-:W-:Y:S01]  /*62650*/  IMAD.WIDE R24, R3, 0x2, R10 ;  /* 0x0000000203187825 */ /* 0x000fe200078e020a */
[----:B---3--:R-:W-:Y:S01]  /*62660*/  PRMT R0, R5, 0x7632, R0 ;  /* 0x0000763205007816 */ /* 0x008fe20000000000 */
[----:B------:R1:W-:Y:S04]  /*62670*/  @P4 STG.E.U16 desc[UR38][R20.64], R5 ;  /* 0x0000000514004986 */ /* 0x0003e8000c101526 */
[----:B------:R-:W-:Y:S04]  /*62680*/  @P5 STG.E.U16 desc[UR38][R22.64], R0 ;  /* 0x0000000016005986 */ /* 0x000fe8000c101526 */
[----:B-1----:R-:W3:Y:S04]  /*62690*/  LDL.LU R5, [R1+0xac] ;  /* 0x0000ac0001057983 */ /* 0x002ee80000300800 */
[----:B----4-:R1:W-:Y:S01]  /*626a0*/  @P6 STG.E.U16 desc[UR38][R24.64], R14 ;  /* 0x0000000e18006986 */ /* 0x0103e2000c101526 */
[----:B------:R-:W-:-:S03]  /*626b0*/  PRMT R26, R14, 0x7632, R26 ;  /* 0x000076320e1a7816 */ /* 0x000fc6000000001a */
[----:B-1----:R-:W4:Y:S01]  /*626c0*/  LDL.LU R14, [R1+0x9c] ;  /* 0x00009c00010e7983 */ /* 0x002f220000300800 */
[----:B------:R-:W-:Y:S01]  /*626d0*/  ISETP.LT.AND P2, PT, R7, UR9, !P2 ;  /* 0x0000000907007c0c */ /* 0x000fe2000d741270 */
[----:B------:R-:W-:Y:S01]  /*626e0*/  VIADD R0, R3, UR4 ;  /* 0x0000000403007c36 */ /* 0x000fe20008000000 */
[----:B------:R-:W-:Y:S01]  /*626f0*/  ISETP.LT.AND P5, PT, R29, UR12, !P1 ;  /* 0x0000000c1d007c0c */ /* 0x000fe2000cfa1270 */
[----:B------:R-:W-:Y:S01]  /*62700*/  IMAD.WIDE R20, R3, 0x2, R18 ;  /* 0x0000000203147825 */ /* 0x000fe200078e0212 */
[----:B------:R-:W-:Y:S01]  /*62710*/  ISETP.LT.AND P6, PT, R15, UR17, !P1 ;  /* 0x000000110f007c0c */ /* 0x000fe2000cfc1270 */
[----:B------:R-:W1:Y:S01]  /*62720*/  LDCU UR9, c[0x0][0x398] ;  /* 0x00007300ff0977ac */ /* 0x000e620008000800 */
[----:B------:R-:W-:Y:S01]  /*62730*/  ISETP.LT.AND P4, PT, R27, UR18, !P1 ;  /* 0x000000121b007c0c */ /* 0x000fe2000cf81270 */
[C---:B------:R-:W-:Y:S01]  /*62740*/  IMAD.WIDE R22, R0.reuse, 0x2, R8 ;  /* 0x0000000200167825 */ /* 0x040fe200078e0208 */
[----:B------:R-:W0:Y:S03]  /*62750*/  LDCU UR18, c[0x0][0x39c] ;  /* 0x00007380ff1277ac */ /* 0x000e260008000800 */
[----:B------:R-:W-:-:S02]  /*62760*/  IMAD.WIDE R24, R0, 0x2, R16 ;  /* 0x0000000200187825 */ /* 0x000fc400078e0210 */
[----:B------:R1:W-:Y:S01]  /*62770*/  @P2 STG.E.U16 desc[UR38][R20.64], R26 ;  /* 0x0000001a14002986 */ /* 0x0003e2000c101526 */
[----:B------:R-:W-:Y:S01]  /*62780*/  ISETP.LT.AND P2, PT, R7, UR21, !P1 ;  /* 0x0000001507007c0c */ /* 0x000fe2000cf41270 */
[----:B------:R-:W0:Y:S01]  /*62790*/  LDCU UR17, c[0x0][0x398] ;  /* 0x00007300ff1177ac */ /* 0x000e220008000800 */
[----:B------:R-:W0:Y:S01]  /*627a0*/  LDCU UR12, c[0x0][0x398] ;  /* 0x00007300ff0c77ac */ /* 0x000e220008000800 */
[----:B------:R-:W0:Y:S01]  /*627b0*/  LDCU UR21, c[0x0][0x398] ;  /* 0x00007300ff1577ac */ /* 0x000e220008000800 */
[----:B-1----:R-:W-:Y:S01]  /*627c0*/  IMAD.WIDE R20, R0, 0x2, R10 ;  /* 0x0000000200147825 */ /* 0x002fe200078e020a */
[----:B--2---:R-:W-:Y:S01]  /*627d0*/  PRMT R3, R28, 0x7632, R3 ;  /* 0x000076321c037816 */ /* 0x004fe20000000003 */
[----:B------:R1:W-:Y:S04]  /*627e0*/  @P5 STG.E.U16 desc[UR38][R22.64], R28 ;  /* 0x0000001c16005986 */ /* 0x0003e8000c101526 */
[----:B------:R2:W-:Y:S01]  /*627f0*/  @P6 STG.E.U16 desc[UR38][R24.64], R3 ;  /* 0x0000000318006986 */ /* 0x0005e2000c101526 */
[----:B------:R-:W-:Y:S01]  /*62800*/  ISETP.LT.AND P6, PT, R29, UR8, !P3 ;  /* 0x000000081d007c0c */ /* 0x000fe2000dfc1270 */
[----:B------:R-:W0:Y:S02]  /*62810*/  LDCU UR8, c[0x0][0x398] ;  /* 0x00007300ff0877ac */ /* 0x000e240008000800 */
[----:B-1----:R-:W4:Y:S01]  /*62820*/  LDL.LU R28, [R1+0x80] ;  /* 0x00008000011c7983 */ /* 0x002f220000300800 */
[----:B------:R-:W-:Y:S01]  /*62830*/  VIADD R22, R6, 0x20 ;  /* 0x0000002006167836 */ /* 0x000fe20000000000 */
[----:B--2---:R-:W-:-:S02]  /*62840*/  PRMT R3, R13, 0x7632, R3 ;  /* 0x000076320d037816 */ /* 0x004fc40000000003 */
[----:B------:R1:W-:Y:S01]  /*62850*/  @P4 STG.E.U16 desc[UR38][R20.64], R13 ;  /* 0x0000000d14004986 */ /* 0x0003e2000c101526 */
[----:B------:R-:W-:Y:S01]  /*62860*/  VIADD R24, R0, UR4 ;  /* 0x0000000400187c36 */ /* 0x000fe20008000000 */
[----:B------:R-:W-:Y:S02]  /*62870*/  ISETP.LT.AND P4, PT, R15, UR77, !P3 ;  /* 0x0000004d0f007c0c */ /* 0x000fe4000df81270 */
[----:B------:R-:W-:Y:S01]  /*62880*/  ISETP.LT.AND P5, PT, R27, UR20, !P3 ;  /* 0x000000141b007c0c */ /* 0x000fe2000dfa1270 */
[----:B------:R-:W2:Y:S01]  /*62890*/  LDCU UR20, c[0x0][0x398] ;  /* 0x00007300ff1477ac */ /* 0x000ea20008000800 */
[----:B------:R-:W-:Y:S01]  /*628a0*/  ISETP.GE.AND P1, PT, R22, UR22, PT ;  /* 0x0000001616007c0c */ /* 0x000fe2000bf26270 */
[----:B------:R-:W-:Y:S01]  /*628b0*/  IMAD.WIDE R22, R24, 0x2, R8 ;  /* 0x0000000218167825 */ /* 0x000fe200078e0208 */
[----:B-1----:R-:W2:Y:S03]  /*628c0*/  LDL.LU R13, [R1+0x70] ;  /* 0x00007000010d7983 */ /* 0x002ea60000300800 */
[----:B------:R-:W-:Y:S01]  /*628d0*/  IMAD.WIDE R20, R0, 0x2, R18 ;  /* 0x0000000200147825 */ /* 0x000fe200078e0212 */
[----:B------:R-:W-:Y:S01]  /*628e0*/  ISETP.LT.AND P3, PT, R7, UR19, !P3 ;  /* 0x0000001307007c0c */ /* 0x000fe2000df61270 */
[----:B------:R-:W1:Y:S03]  /*628f0*/  LDCU UR22, c[0x0][0x39c] ;  /* 0x00007380ff1677ac */ /* 0x000e660008000800 */
[----:B------:R0:W-:Y:S01]  /*62900*/  @P2 STG.E.U16 desc[UR38][R20.64], R3 ;  /* 0x0000000314002986 */ /* 0x0001e2000c101526 */
[----:B------:R-:W1:Y:S01]  /*62910*/  LDCU UR19, c[0x0][0x398] ;  /* 0x00007300ff1377ac */ /* 0x000e620008000800 */
[C---:B0-----:R-:W-:Y:S01]  /*62920*/  IMAD.WIDE R20, R24.reuse, 0x2, R16 ;  /* 0x0000000218147825 */ /* 0x041fe200078e0210 */
[----:B---3--:R-:W-:Y:S01]  /*62930*/  PRMT R0, R5, 0x7632, R0 ;  /* 0x0000763205007816 */ /* 0x008fe20000000000 */
[----:B------:R0:W-:Y:S04]  /*62940*/  @P6 STG.E.U16 desc[UR38][R22.64], R5 ;  /* 0x0000000516006986 */ /* 0x0001e8000c101526 */
[----:B------:R-:W-:Y:S01]  /*62950*/  @P4 STG.E.U16 desc[UR38][R20.64], R0 ;  /* 0x0000000014004986 */ /* 0x000fe2000c101526 */
[----:B0-----:R-:W-:-:S03]  /*62960*/  IMAD.WIDE R22, R24, 0x2, R10 ;  /* 0x0000000218167825 */ /* 0x001fc600078e020a */
[----:B------:R-:W3:Y:S01]  /*62970*/  LDL.LU R5, [R1+0x60] ;  /* 0x0000600001057983 */ /* 0x000ee20000300800 */
[----:B----4-:R-:W-:-:S03]  /*62980*/  PRMT R3, R14, 0x7632, R3 ;  /* 0x000076320e037816 */ /* 0x010fc60000000003 */
[----:B------:R0:W-:Y:S04]  /*62990*/  @P5 STG.E.U16 desc[UR38][R22.64], R14 ;  /* 0x0000000e16005986 */ /* 0x0001e8000c101526 */
[----:B0-----:R-:W4:Y:S01]  /*629a0*/  LDL.LU R14, [R1+0x50] ;  /* 0x00005000010e7983 */ /* 0x001f220000300800 */
[----:B------:R-:W-:Y:S01]  /*629b0*/  ISETP.LT.AND P6, PT, R29, UR29, !P1 ;  /* 0x0000001d1d007c0c */ /* 0x000fe2000cfc1270 */
[C---:B------:R-:W-:Y:S01]  /*629c0*/  IMAD.WIDE R20, R24.reuse, 0x2, R18 ;  /* 0x0000000218147825 */ /* 0x040fe200078e0212 */
[----:B------:R-:W-:Y:S01]  /*629d0*/  ISETP.LT.AND P4, PT, R15, UR23, !P1 ;  /* 0x000000170f007c0c */ /* 0x000fe2000cf81270 */
[----:B------:R-:W0:Y:S02]  /*629e0*/  LDCU UR23, c[0x0][0x398] ;  /* 0x00007300ff1777ac */ /* 0x000e240008000800 */
[----:B------:R-:W-:Y:S01]  /*629f0*/  VIADD R0, R24, UR4 ;  /* 0x0000000418007c36 */ /* 0x000fe20008000000 */
[----:B------:R1:W-:Y:S01]  /*62a00*/  @P3 STG.E.U16 desc[UR38][R20.64], R3 ;  /* 0x0000000314003986 */ /* 0x0003e2000c101526 */
[----:B------:R-:W-:Y:S01]  /*62a10*/  ISETP.LT.AND P5, PT, R27, UR30, !P1 ;  /* 0x0000001e1b007c0c */ /* 0x000fe2000cfa1270 */
[----:B------:R-:W-:Y:S01]  /*62a20*/  VIADD R22, R6, 0x21 ;  /* 0x0000002106167836 */ /* 0x000fe20000000000 */
[----:B------:R-:W-:Y:S01]  /*62a30*/  ISETP.LT.AND P1, PT, R7, UR28, !P1 ;  /* 0x0000001c07007c0c */ /* 0x000fe2000cf21270 */
[C---:B------:R-:W-:Y:S01]  /*62a40*/  IMAD.WIDE R24, R0.reuse, 0x2, R10 ;  /* 0x0000000200187825 */ /* 0x040fe200078e020a */
[----:B------:R-:W0:Y:S01]  /*62a50*/  LDCU UR28, c[0x0][0x39c] ;  /* 0x00007380ff1c77ac */ /* 0x000e220008000800 */
[----:B------:R-:W0:Y:S02]  /*62a60*/  LDCU UR29, c[0x0][0x398] ;  /* 0x00007300ff1d77ac */ /* 0x000e240008000800 */
[----:B-1----:R-:W-:Y:S01]  /*62a70*/  IMAD.WIDE R20, R0, 0x2, R8 ;  /* 0x0000000200147825 */ /* 0x002fe200078e0208 */
[----:B------:R-:W-:Y:S01]  /*62a80*/  ISETP.GE.AND P2, PT, R22, UR31, PT ;  /* 0x0000001f16007c0c */ /* 0x000fe2000bf46270 */
[----:B------:R-:W1:Y:S02]  /*62a90*/  LDCU UR30, c[0x0][0x398] ;  /* 0x00007300ff1e77ac */ /* 0x000e640008000800 */
[----:B------:R-:W-:Y:S01]  /*62aa0*/  IMAD.WIDE R22, R0, 0x2, R16 ;  /* 0x0000000200167825 */ /* 0x000fe200078e0210 */
[----:B------:R-:W0:Y:S01]  /*62ab0*/  LDCU UR31, c[0x0][0x398] ;  /* 0x00007300ff1f77ac */ /* 0x000e220008000800 */
[----:B------:R-:W-:Y:S01]  /*62ac0*/  PRMT R3, R28, 0x7632, R3 ;  /* 0x000076321c037816 */ /* 0x000fe20000000003 */
[----:B------:R0:W-:Y:S01]  /*62ad0*/  @P6 STG.E.U16 desc[UR38][R20.64], R28 ;  /* 0x0000001c14006986 */ /* 0x0001e2000c101526 */
[----:B------:R-:W-:Y:S01]  /*62ae0*/  ISETP.LT.AND P6, PT, R29, UR45, !P2 ;  /* 0x0000002d1d007c0c */ /* 0x000fe2000d7c1270 */
[----:B------:R-:W1:Y:S02]  /*62af0*/  LDCU UR45, c[0x0][0x398] ;  /* 0x00007300ff2d77ac */ /* 0x000e640008000800 */
[----:B------:R2:W-:Y:S04]  /*62b00*/  @P4 STG.E.U16 desc[UR38][R22.64], R3 ;  /* 0x0000000316004986 */ /* 0x0005e8000c101526 */
[----:B0-----:R-:W4:Y:S01]  /*62b10*/  LDL.LU R28, [R1+0x84] ;  /* 0x00008400011c7983 */ /* 0x001f220000300800 */
[----:B------:R-:W-:-:S03]  /*62b20*/  IMAD.WIDE R20, R0, 0x2, R18 ;  /* 0x0000000200147825 */ /* 0x000fc600078e0212 */
[----:B--2---:R0:W-:Y:S01]  /*62b30*/  @P5 STG.E.U16 desc[UR38][R24.64], R13 ;  /* 0x0000000d18005986 */ /* 0x0041e2000c101526 */
[----:B------:R-:W-:Y:S01]  /*62b40*/  PRMT R3, R13, 0x7632, R3 ;  /* 0x000076320d037816 */ /* 0x000fe20000000003 */
[----:B------:R-:W-:Y:S01]  /*62b50*/  VIADD R0, R0, UR4 ;  /* 0x0000000400007c36 */ /* 0x000fe20008000000 */
[----:B------:R-:W-:Y:S01]  /*62b60*/  ISETP.LT.AND P4, PT, R15, UR54, !P2 ;  /* 0x000000360f007c0c */ /* 0x000fe2000d781270 */
[----:B------:R-:W-:Y:S01]  /*62b70*/  VIADD R22, R6, 0x22 ;  /* 0x0000002206167836 */ /* 0x000fe20000000000 */
[----:B------:R-:W-:Y:S01]  /*62b80*/  ISETP.LT.AND P5, PT, R27, UR55, !P2 ;  /* 0x000000371b007c0c */ /* 0x000fe2000d7a1270 */
[----:B------:R2:W-:Y:S01]  /*62b90*/  @P1 STG.E.U16 desc[UR38][R20.64], R3 ;  /* 0x0000000314001986 */ /* 0x0005e2000c101526 */
[----:B------:R-:W1:Y:S03]  /*62ba0*/  LDCU UR54, c[0x0][0x398] ;  /* 0x00007300ff3677ac */ /* 0x000e660008000800 */
[----:B0-----:R-:W4:Y:S01]  /*62bb0*/  LDL.LU R13, [R1+0x74] ;  /* 0x00007400010d7983 */ /* 0x001f220000300800 */
[----:B------:R-:W-:Y:S01]  /*62bc0*/  ISETP.GE.AND P3, PT, R22, UR58, PT ;  /* 0x0000003a16007c0c */ /* 0x000fe2000bf66270 */
[C---:B------:R-:W-:Y:S01]  /*62bd0*/  IMAD.WIDE R24, R0.reuse, 0x2, R10 ;  /* 0x0000000200187825 */ /* 0x040fe200078e020a */
[----:B------:R-:W0:Y:S03]  /*62be0*/  LDCU UR55, c[0x0][0x398] ;  /* 0x00007300ff3777ac */ /* 0x000e260008000800 */
[----:B--2---:R-:W-:-:S04]  /*62bf0*/  IMAD.WIDE R20, R0, 0x2, R8 ;  /* 0x0000000200147825 */ /* 0x004fc800078e0208 */
[----:B------:R-:W-:Y:S01]  /*62c00*/  IMAD.WIDE R22, R0, 0x2, R16 ;  /* 0x0000000200167825 */ /* 0x000fe200078e0210 */
[----:B---3--:R-:W-:Y:S01]  /*62c10*/  PRMT R3, R5, 0x7632, R3 ;  /* 0x0000763205037816 */ /* 0x008fe20000000003 */
[----:B------:R2:W-:Y:S04]  /*62c20*/  @P6 STG.E.U16 desc[UR38][R20.64], R5 ;  /* 0x0000000514006986 */ /* 0x0005e8000c101526 */
[----:B------:R3:W-:Y:S04]  /*62c30*/  @P4 STG.E.U16 desc[UR38][R22.64], R3 ;  /* 0x0000000316004986 */ /* 0x0007e8000c101526 */
[----:B--2---:R-:W2:Y:S04]  /*62c40*/  LDL.LU R5, [R1+0x64] ;  /* 0x0000640001057983 */ /* 0x004ea80000300800 */
[----:B----4-:R4:W-:Y:S01]  /*62c50*/  @P5 STG.E.U16 desc[UR38][R24.64], R14 ;  /* 0x0000000e18005986 */ /* 0x0109e2000c101526 */
[----:B---3--:R-:W-:-:S03]  /*62c60*/  PRMT R3, R14, 0x7632, R3 ;  /* 0x000076320e037816 */ /* 0x008fc60000000003 */
[----:B----4-:R-:W3:Y:S01]  /*62c70*/  LDL.LU R14, [R1+0x54] ;  /* 0x00005400010e7983 */ /* 0x010ee20000300800 */
[----:B------:R-:W-:Y:S02]  /*62c80*/  ISETP.LT.AND P2, PT, R7, UR56, !P2 ;  /* 0x0000003807007c0c */ /* 0x000fe4000d741270 */
[----:B------:R-:W-:Y:S01]  /*62c90*/  ISETP.LT.AND P6, PT, R29, UR57, !P3 ;  /* 0x000000391d007c0c */ /* 0x000fe2000dfc1270 */
[C---:B------:R-:W-:Y:S01]  /*62ca0*/  IMAD.WIDE R20, R0.reuse, 0x2, R18 ;  /* 0x0000000200147825 */ /* 0x040fe200078e0212 */
[----:B------:R-:W-:Y:S01]  /*62cb0*/  ISETP.LT.AND P4, PT, R15, UR59, !P3 ;  /* 0x0000003b0f007c0c */ /* 0x000fe2000df81270 */
[----:B------:R-:W4:Y:S02]  /*62cc0*/  LDCU UR56, c[0x0][0x39c] ;  /* 0x00007380ff3877ac */ /* 0x000f240008000800 */
[----:B------:R-:W-:Y:S01]  /*62cd0*/  VIADD R0, R0, UR4 ;  /* 0x0000000400007c36 */ /* 0x000fe20008000000 */
[----:B------:R-:W-:Y:S01]  /*62ce0*/  ISETP.LT.AND P5, PT, R27, UR61, !P3 ;  /* 0x0000003d1b007c0c */ /* 0x000fe2000dfa1270 */
[----:B------:R-:W-:-:S04]  /*62cf0*/  VIADD R22, R6, 0x23 ;  /* 0x0000002306167836 */ /* 0x000fc80000000000 */
[----:B------:R0:W-:Y:S01]  /*62d00*/  @P2 STG.E.U16 desc[UR38][R20.64], R3 ;  /* 0x0000000314002986 */ /* 0x0001e2000c101526 */
[----:B------:R-:W-:Y:S02]  /*62d10*/  ISETP.LT.AND P3, PT, R7, UR60, !P3 ;  /* 0x0000003c07007c0c */ /* 0x000fe4000df61270 */
[----:B------:R-:W-:Y:S01]  /*62d20*/  ISETP.GE.AND P1, PT, R22, UR62, PT ;  /* 0x0000003e16007c0c */ /* 0x000fe2000bf26270 */
[----:B------:R-:W-:-:S04]  /*62d30*/  IMAD.WIDE R22, R0, 0x2, R16 ;  /* 0x0000000200167825 */ /* 0x000fc800078e0210 */
[----:B0-----:R-:W-:-:S04]  /*62d40*/  IMAD.WIDE R20, R0, 0x2, R8 ;  /* 0x0000000200147825 */ /* 0x001fc800078e0208 */
[----:B------:R-:W-:Y:S01]  /*62d50*/  IMAD.WIDE R24, R0, 0x2, R10 ;  /* 0x0000000200187825 */ /* 0x000fe200078e020a */
[----:B------:R-:W-:Y:S01]  /*62d60*/  PRMT R3, R28, 0x7632, R3 ;  /* 0x000076321c037816 */ /* 0x000fe20000000003 */
[----:B------:R0:W-:Y:S01]  /*62d70*/  @P6 STG.E.U16 desc[UR38][R20.64], R28 ;  /* 0x0000001c14006986 */ /* 0x0001e2000c101526 */
[----:B------:R-:W-:Y:S01]  /*62d80*/  ISETP.LT.AND P6, PT, R29, UR34, !P1 ;  /* 0x000000221d007c0c */ /* 0x000fe2000cfc1270 */
[----:B------:R-:W1:Y:S02]  /*62d90*/  LDCU UR34, c[0x0][0x398] ;  /* 0x00007300ff2277ac */ /* 0x000e640008000800 */
[----:B------:R4:W-:Y:S04]  /*62da0*/  @P4 STG.E.U16 desc[UR38][R22.64], R3 ;  /* 0x0000000316004986 */ /* 0x0009e8000c101526 */
[----:B0-----:R-:W3:Y:S01]  /*62db0*/  LDL.LU R28, [R1+0x88] ;  /* 0x00008800011c7983 */ /* 0x001ee20000300800 */
        /* <DEDUP_REMOVED lines=9> */
[----:B0-----:R-:W3:Y:S01]  /*62e50*/  LDL.LU R13, [R1+0x78] ;  /* 0x00007800010d7983 */ /* 0x001ee20000300800 */
[----:B------:R-:W-:Y:S01]  /*62e60*/  ISETP.GE.AND P2, PT, R22, UR32, PT ;  /* 0x0000002016007c0c */ /* 0x000fe2000bf46270 */
[C---:B------:R-:W-:Y:S01]  /*62e70*/  IMAD.WIDE R24, R0.reuse, 0x2, R10 ;  /* 0x0000000200187825 */ /* 0x040fe200078e020a */
[----:B------:R-:W-:Y:S01]  /*62e80*/  ISETP.LT.AND P1, PT, R7, UR42, !P1 ;  /* 0x0000002a07007c0c */ /* 0x000fe2000cf21270 */
[----:B------:R-:W0:Y:S02]  /*62e90*/  LDCU UR24, c[0x0][0x398] ;  /* 0x00007300ff1877ac */ /* 0x000e240008000800 */
[C---:B----4-:R-:W-:Y:S01]  /*62ea0*/  IMAD.WIDE R20, R0.reuse, 0x2, R8 ;  /* 0x0000000200147825 */ /* 0x050fe200078e0208 */
[----:B------:R-:W4:Y:S03]  /*62eb0*/  LDCU UR32, c[0x0][0x398] ;  /* 0x00007300ff2077ac */ /* 0x000f260008000800 */
[----:B------:R-:W-:Y:S01]  /*62ec0*/  IMAD.WIDE R22, R0, 0x2, R16 ;  /* 0x0000000200167825 */ /* 0x000fe200078e0210 */
[----:B--2---:R-:W-:Y:S01]  /*62ed0*/  PRMT R3, R5, 0x7632, R3 ;  /* 0x0000763205037816 */ /* 0x004fe20000000003 */
[----:B------:R2:W-:Y:S04]  /*62ee0*/  @P6 STG.E.U16 desc[UR38][R20.64], R5 ;  /* 0x0000000514006986 */ /* 0x0005e8000c101526 */
[----:B------:R0:W-:Y:S04]  /*62ef0*/  @P4 STG.E.U16 desc[UR38][R22.64], R3 ;  /* 0x0000000316004986 */ /* 0x0001e8000c101526 */
[----:B--2---:R-:W2:Y:S04]  /*62f00*/  LDL.LU R5, [R1+0x68] ;  /* 0x0000680001057983 */ /* 0x004ea80000300800 */
[----:B---3--:R3:W-:Y:S01]  /*62f10*/  @P5 STG.E.U16 desc[UR38][R24.64], R14 ;  /* 0x0000000e18005986 */ /* 0x0087e2000c101526 */
[----:B0-----:R-:W-:-:S03]  /*62f20*/  PRMT R3, R14, 0x7632, R3 ;  /* 0x000076320e037816 */ /* 0x001fc60000000003 */
[----:B---3--:R-:W3:Y:S01]  /*62f30*/  LDL.LU R14, [R1+0x58] ;  /* 0x00005800010e7983 */ /* 0x008ee20000300800 */
        /* <DEDUP_REMOVED lines=8> */
[----:B------:R-:W-:Y:S01]  /*62fc0*/  ISETP.LT.AND P2, PT, R7, UR43, !P2 ;  /* 0x0000002b07007c0c */ /* 0x000fe2000d741270 */
[----:B------:R-:W-:Y:S01]  /*62fd0*/  IMAD.WIDE R24, R0, 0x2, R10 ;  /* 0x0000000200187825 */ /* 0x000fe200078e020a */
[----:B------:R-:W0:Y:S01]  /*62fe0*/  LDCU UR40, c[0x0][0x398] ;  /* 0x00007300ff2877ac */ /* 0x000e220008000800 */
[----:B------:R-:W-:-:S02]  /*62ff0*/  ISETP.GE.AND P3, PT, R22, UR13, PT ;  /* 0x0000000d16007c0c */ /* 0x000fc4000bf66270 */
[C---:B------:R-:W-:Y:S01]  /*63000*/  IMAD.WIDE R22, R0.reuse, 0x2, R16 ;  /* 0x0000000200167825 */ /* 0x040fe200078e0210 */
[----:B------:R-:W0:Y:S01]  /*63010*/  LDCU UR13, c[0x0][0x39c] ;  /* 0x00007380ff0d77ac */ /* 0x000e220008000800 */
[----:B------:R-:W0:Y:S02]  /*63020*/  LDCU UR41, c[0x0][0x398] ;  /* 0x00007300ff2977ac */ /* 0x000e240008000800 */
[----:B-1----:R-:W-:Y:S01]  /*63030*/  IMAD.WIDE R20, R0, 0x2, R8 ;  /* 0x0000000200147825 */ /* 0x002fe200078e0208 */
[----:B------:R-:W-:-:S04]  /*63040*/  PRMT R3, R28, 0x7632, R3 ;  /* 0x000076321c037816 */ /* 0x000fc80000000003 */
[----:B------:R1:W-:Y:S04]  /*63050*/  @P6 STG.E.U16 desc[UR38][R20.64], R28 ;  /* 0x0000001c14006986 */ /* 0x0003e8000c101526 */
[----:B------:R0:W-:Y:S01]  /*63060*/  @P4 STG.E.U16 desc[UR38][R22.64], R3 ;  /* 0x0000000316004986 */ /* 0x0001e2000c101526 */
[----:B------:R-:W-:Y:S01]  /*63070*/  ISETP.LT.AND P4, PT, R29, UR10, !P3 ;  /* 0x0000000a1d007c0c */ /* 0x000fe2000df81270 */
[----:B------:R-:W2:Y:S02]  /*63080*/  LDCU UR10, c[0x0][0x39c] ;  /* 0x00007380ff0a77ac */ /* 0x000ea40008000800 */
[----:B-1----:R-:W4:Y:S01]  /*63090*/  LDL.LU R28, [R1+0x8c] ;  /* 0x00008c00011c7983 */ /* 0x002f220000300800 */
[----:B------:R-:W-:-:S03]  /*630a0*/  IMAD.WIDE R20, R0, 0x2, R18 ;  /* 0x0000000200147825 */ /* 0x000fc600078e0212 */
[----:B------:R1:W-:Y:S01]  /*630b0*/  @P5 STG.E.U16 desc[UR38][R24.64], R13 ;  /* 0x0000000d18005986 */ /* 0x0003e2000c101526 */
[----:B0-----:R-:W-:Y:S01]  /*630c0*/  PRMT R3, R13, 0x7632, R3 ;  /* 0x000076320d037816 */ /* 0x001fe20000000003 */
[----:B------:R-:W-:Y:S01]  /*630d0*/  VIADD R0, R0, UR4 ;  /* 0x0000000400007c36 */ /* 0x000fe20008000000 */
[----:B------:R-:W-:Y:S01]  /*630e0*/  ISETP.LT.AND P5, PT, R15, UR44, !P3 ;  /* 0x0000002c0f007c0c */ /* 0x000fe2000dfa1270 */
[C---:B------:R-:W-:Y:S01]  /*630f0*/  VIADD R22, R6.reuse, 0x26 ;  /* 0x0000002606167836 */ /* 0x040fe20000000000 */
[----:B------:R-:W-:Y:S01]  /*63100*/  ISETP.LT.AND P6, PT, R27, UR15, !P3 ;  /* 0x0000000f1b007c0c */ /* 0x000fe2000dfc1270 */
[----:B------:R-:W-:Y:S01]  /*63110*/  VIADD R23, R6, 0x27 ;  /* 0x0000002706177836 */ /* 0x000fe20000000000 */
[----:B------:R0:W-:Y:S01]  /*63120*/  @P2 STG.E.U16 desc[UR38][R20.64], R3 ;  /* 0x0000000314002986 */ /* 0x0001e2000c101526 */
[----:B------:R-:W2:Y:S03]  /*63130*/  LDCU UR15, c[0x0][0x398] ;  /* 0x00007300ff0f77ac */ /* 0x000ea60008000800 */
[----:B-1----:R-:W4:Y:S01]  /*63140*/  LDL.LU R13, [R1+0x7c] ;  /* 0x00007c00010d7983 */ /* 0x002f220000300800 */
[----:B------:R-:W-:Y:S01]  /*63150*/  ISETP.GE.AND P1, PT, R22, UR11, PT ;  /* 0x0000000b16007c0c */ /* 0x000fe2000bf26270 */
[C---:B------:R-:W-:Y:S01]  /*63160*/  IMAD.WIDE R24, R0.reuse, 0x2, R10 ;  /* 0x0000000200187825 */ /* 0x040fe200078e020a */
[----:B------:R-:W-:Y:S01]  /*63170*/  ISETP.GE.AND P2, PT, R23, UR18, PT ;  /* 0x0000001217007c0c */ /* 0x000fe2000bf46270 */
[----:B------:R-:W1:Y:S02]  /*63180*/  LDCU UR18, c[0x0][0x398] ;  /* 0x00007300ff1277ac */ /* 0x000e640008000800 */
[C---:B0-----:R-:W-:Y:S01]  /*63190*/  IMAD.WIDE R20, R0.reuse, 0x2, R8 ;  /* 0x0000000200147825 */ /* 0x041fe200078e0208 */
[----:B------:R-:W-:Y:S01]  /*631a0*/  ISETP.LT.AND P3, PT, R7, UR14, !P3 ;  /* 0x0000000e07007c0c */ /* 0x000fe2000df61270 */
[----:B------:R-:W0:Y:S02]  /*631b0*/  LDCU UR14, c[0x0][0x398] ;  /* 0x00007300ff0e77ac */ /* 0x000e240008000800 */
[----:B------:R-:W-:Y:S01]  /*631c0*/  IMAD.WIDE R22, R0, 0x2, R16 ;  /* 0x0000000200167825 */ /* 0x000fe200078e0210 */
[----:B------:R-:W0:Y:S01]  /*631d0*/  LDCU UR11, c[0x0][0x39c] ;  /* 0x00007380ff0b77ac */ /* 0x000e220008000800 */
        /* <DEDUP_REMOVED lines=8> */
[----:B------:R-:W-:Y:S01]  /*63260*/  IMAD.WIDE R20, R0, 0x2, R18 ;  /* 0x0000000200147825 */ /* 0x000fe200078e0212 */
[----:B------:R-:W-:Y:S01]  /*63270*/  ISETP.LT.AND P5, PT, R15, UR46, !P1 ;  /* 0x0000002e0f007c0c */ /* 0x000fe2000cfa1270 */
[----:B------:R-:W0:Y:S01]  /*63280*/  LDCU UR16, c[0x0][0x398] ;  /* 0x00007300ff1077ac */ /* 0x000e220008000800 */
[----:B------:R-:W-:Y:S01]  /*63290*/  ISETP.LT.AND P6, PT, R27, UR9, !P1 ;  /* 0x000000091b007c0c */ /* 0x000fe2000cfc1270 */
[----:B------:R-:W-:Y:S02]  /*632a0*/  VIADD R22, R6, 0x28 ;  /* 0x0000002806167836 */ /* 0x000fe40000000000 */
[----:B------:R-:W-:Y:S01]  /*632b0*/  VIADD R0, R0, UR4 ;  /* 0x0000000400007c36 */ /* 0x000fe20008000000 */
[----:B------:R1:W-:Y:S01]  /*632c0*/  @P3 STG.E.U16 desc[UR38][R20.64], R3 ;  /* 0x0000000314003986 */ /* 0x0003e2000c101526 */
[----:B------:R-:W-:Y:S01]  /*632d0*/  ISETP.LT.AND P1, PT, R7, UR17, !P1 ;  /* 0x0000001107007c0c */ /* 0x000fe2000cf21270 */
[----:B------:R-:W0:Y:S01]  /*632e0*/  LDCU UR9, c[0x0][0x39c] ;  /* 0x00007380ff0977ac */ /* 0x000e220008000800 */
[----:B------:R-:W-:Y:S01]  /*632f0*/  ISETP.GE.AND P3, PT, R22, UR22, PT ;  /* 0x0000001616007c0c */ /* 0x000fe2000bf66270 */
[C---:B------:R-:W-:Y:S01]  /*63300*/  IMAD.WIDE R22, R0.reuse, 0x2, R16 ;  /* 0x0000000200167825 */ /* 0x040fe200078e0210 */
[----:B------:R-:W0:Y:S03]  /*63310*/  LDCU UR17, c[0x0][0x398] ;  /* 0x00007300ff1177ac */ /* 0x000e260008000800 */
[C---:B------:R-:W-:Y:S01]  /*63320*/  IMAD.WIDE R24, R0.reuse, 0x2, R10 ;  /* 0x0000000200187825 */ /* 0x040fe200078e020a */
[----:B------:R-:W0:Y:S03]  /*63330*/  LDCU UR22, c[0x0][0x398] ;  /* 0x00007300ff1677ac */ /* 0x000e260008000800 */
[----:B-1----:R-:W-:Y:S01]  /*63340*/  IMAD.WIDE R20, R0, 0x2, R8 ;  /* 0x0000000200147825 */ /* 0x002fe200078e0208 */
[----:B----4-:R-:W-:-:S04]  /*63350*/  PRMT R3, R28, 0x7632, R3 ;  /* 0x000076321c037816 */ /* 0x010fc80000000003 */
[----:B------:R1:W-:Y:S01]  /*63360*/  @P4 STG.E.U16 desc[UR38][R20.64], R28 ;  /* 0x0000001c14004986 */ /* 0x0003e2000c101526 */
[----:B------:R-:W-:Y:S01]  /*63370*/  ISETP.LT.AND P4, PT, R29, UR12, !P2 ;  /* 0x0000000c1d007c0c */ /* 0x000fe2000d781270 */
[----:B------:R-:W4:Y:S02]  /*63380*/  LDCU UR12, c[0x0][0x398] ;  /* 0x00007300ff0c77ac */ /* 0x000f240008000800 */
[----:B------:R0:W-:Y:S01]  /*63390*/  @P5 STG.E.U16 desc[UR38][R22.64], R3 ;  /* 0x0000000316005986 */ /* 0x0001e2000c101526 */
[----:B------:R-:W-:Y:S01]  /*633a0*/  ISETP.LT.AND P5, PT, R15, UR21, !P2 ;  /* 0x000000150f007c0c */ /* 0x000fe2000d7a1270 */
[----:B------:R-:W2:Y:S02]  /*633b0*/  LDCU UR21, c[0x0][0x398] ;  /* 0x00007300ff1577ac */ /* 0x000ea40008000800 */
[----:B-1----:R-:W4:Y:S01]  /*633c0*/  LDL.LU R28, [R1+0x40] ;  /* 0x00004000011c7983 */ /* 0x002f220000300800 */
[----:B------:R-:W-:Y:S01]  /*633d0*/  IMAD.WIDE R20, R0, 0x2, R18 ;  /* 0x0000000200147825 */ /* 0x000fe200078e0212 */
[----:B0-----:R-:W-:-:S02]  /*633e0*/  PRMT R3, R13, 0x7632, R3 ;  /* 0x000076320d037816 */ /* 0x001fc40000000003 */
[----:B------:R0:W-:Y:S01]  /*633f0*/  @P6 STG.E.U16 desc[UR38][R24.64], R13 ;  /* 0x0000000d18006986 */ /* 0x0001e2000c101526 */
[----:B------:R-:W-:Y:S01]  /*63400*/  VIADD R0, R0, UR4 ;  /* 0x0000000400007c36 */ /* 0x000fe20008000000 */
[----:B------:R-:W-:Y:S01]  /*63410*/  ISETP.LT.AND P6, PT, R27, UR8, !P2 ;  /* 0x000000081b007c0c */ /* 0x000fe2000d7c1270 */
[----:B------:R-:W-:Y:S01]  /*63420*/  VIADD R22, R6, 0x29 ;  /* 0x0000002906167836 */ /* 0x000fe20000000000 */
[----:B------:R1:W-:Y:S01]  /*63430*/  @P1 STG.E.U16 desc[UR38][R20.64], R3 ;  /* 0x0000000314001986 */ /* 0x0003e2000c101526 */
[----:B------:R-:W2:Y:S03]  /*63440*/  LDCU UR8, c[0x0][0x39c] ;  /* 0x00007380ff0877ac */ /* 0x000ea60008000800 */
[----:B0-----:R-:W4:Y:S01]  /*63450*/  LDL.LU R13, [R1+0x30] ;  /* 0x00003000010d7983 */ /* 0x001f220000300800 */
[----:B-1----:R-:W-:Y:S01]  /*63460*/  IMAD.WIDE R20, R0, 0x2, R8 ;  /* 0x0000000200147825 */ /* 0x002fe200078e0208 */
[----:B------:R-:W-:Y:S01]  /*63470*/  ISETP.GE.AND P1, PT, R22, UR28, PT ;  /* 0x0000001c16007c0c */ /* 0x000fe2000bf26270 */
[----:B------:R-:W0:Y:S02]  /*63480*/  LDCU UR28, c[0x0][0x398] ;  /* 0x00007300ff1c77ac */ /* 0x000e240008000800 */
[----:B------:R-:W-:-:S04]  /*63490*/  IMAD.WIDE R22, R0, 0x2, R16 ;  /* 0x0000000200167825 */ /* 0x000fc800078e0210 */
[----:B------:R-:W-:Y:S01]  /*634a0*/  IMAD.WIDE R24, R0, 0x2, R10 ;  /* 0x0000000200187825 */ /* 0x000fe200078e020a */
[----:B--2---:R-:W-:Y:S01]  /*634b0*/  PRMT R3, R5, 0x7632, R3 ;  /* 0x0000763205037816 */ /* 0x004fe20000000003 */
[----:B------:R1:W-:Y:S04]  /*634c0*/  @P4 STG.E.U16 desc[UR38][R20.64], R5 ;  /* 0x0000000514004986 */ /* 0x0003e8000c101526 */
[----:B------:R3:W-:Y:S04]  /*634d0*/  @P5 STG.E.U16 desc[UR38][R22.64], R3 ;  /* 0x0000000316005986 */ /* 0x0007e8000c101526 */
[----:B-1----:R-:W2:Y:S01]  /*634e0*/  LDL.LU R5, [R1+0x20] ;  /* 0x0000200001057983 */ /* 0x002ea20000300800 */
[----:B---3--:R-:W-:-:S03]  /*634f0*/  PRMT R3, R14, 0x7632, R3 ;  /* 0x000076320e037816 */ /* 0x008fc60000000003 */
[----:B------:R1:W-:Y:S04]  /*63500*/  @P6 STG.E.U16 desc[UR38][R24.64], R14 ;  /* 0x0000000e18006986 */ /* 0x0003e8000c101526 */
[----:B-1----:R-:W3:Y:S01]  /*63510*/  LDL.LU R14, [R1+0x10] ;  /* 0x00001000010e7983 */ /* 0x002ee20000300800 */
[----:B------:R-:W-:Y:S01]  /*63520*/  ISETP.LT.AND P2, PT, R7, UR20, !P2 ;  /* 0x0000001407007c0c */ /* 0x000fe2000d741270 */
[C---:B------:R-:W-:Y:S01]  /*63530*/  IMAD.WIDE R20, R0.reuse, 0x2, R18 ;  /* 0x0000000200147825 */ /* 0x040fe200078e0212 */
[----:B------:R-:W-:Y:S01]  /*63540*/  ISETP.LT.AND P4, PT, R29, UR19, !P3 ;  /* 0x000000131d007c0c */ /* 0x000fe2000df81270 */
[----:B------:R-:W1:Y:S01]  /*63550*/  LDCU UR20, c[0x0][0x398] ;  /* 0x00007300ff1477ac */ /* 0x000e620008000800 */
[----:B------:R-:W-:Y:S01]  /*63560*/  ISETP.LT.AND P5, PT, R15, UR23, !P3 ;  /* 0x000000170f007c0c */ /* 0x000fe2000dfa1270 */
[----:B------:R-:W-:Y:S01]  /*63570*/  VIADD R0, R0, UR4 ;  /* 0x0000000400007c36 */ /* 0x000fe20008000000 */
[----:B------:R-:W-:Y:S01]  /*63580*/  ISETP.LT.AND P6, PT, R27, UR30, !P3 ;  /* 0x0000001e1b007c0c */ /* 0x000fe2000dfc1270 */
[----:B------:R-:W0:Y:S01]  /*63590*/  LDCU UR19, c[0x0][0x398] ;  /* 0x00007300ff1377ac */ /* 0x000e220008000800 */
[----:B------:R-:W-:-:S05]  /*635a0*/  ISETP.LT.AND P3, PT, R7, UR29, !P3 ;  /* 0x0000001d07007c0c */ /* 0x000fca000df61270 */
[----:B------:R0:W-:Y:S01]  /*635b0*/  @P2 STG.E.U16 desc[UR38][R20.64], R3 ;  /* 0x0000000314002986 */ /* 0x0001e2000c101526 */
[C---:B------:R-:W-:Y:S01]  /*635c0*/  IMAD.WIDE R22, R0.reuse, 0x2, R16 ;  /* 0x0000000200167825 */ /* 0x040fe200078e0210 */
[----:B------:R-:W1:Y:S03]  /*635d0*/  LDCU UR23, c[0x0][0x398] ;  /* 0x00007300ff1777ac */ /* 0x000e660008000800 */
[C---:B------:R-:W-:Y:S01]  /*635e0*/  IMAD.WIDE R24, R0.reuse, 0x2, R10 ;  /* 0x0000000200187825 */ /* 0x040fe200078e020a */
[----:B------:R-:W1:Y:S01]  /*635f0*/  LDCU UR29, c[0x0][0x398] ;  /* 0x00007300ff1d77ac */ /* 0x000e620008000800 */
[----:B------:R-:W1:Y:S02]  /*63600*/  LDCU UR30, c[0x0][0x398] ;  /* 0x00007300ff1e77ac */ /* 0x000e640008000800 */
[----:B0-----:R-:W-:-:S04]  /*63610*/  IMAD.WIDE R20, R0, 0x2, R8 ;  /* 0x0000000200147825 */ /* 0x001fc800078e0208 */
[----:B------:R-:W-:Y:S01]  /*63620*/  VIADD R3, R6, 0x2a ;  /* 0x0000002a06037836 */ /* 0x000fe20000000000 */
[----:B----4-:R-:W-:Y:S01]  /*63630*/  PRMT R26, R28, 0x7632, R26 ;  /* 0x000076321c1a7816 */ /* 0x010fe2000000001a */
[----:B------:R0:W-:Y:S01]  /*63640*/  @P4 STG.E.U16 desc[UR38][R20.64], R28 ;  /* 0x0000001c14004986 */ /* 0x0001e2000c101526 */
[----:B------:R-:W-:Y:S02]  /*63650*/  ISETP.LT.AND P4, PT, R29, UR31, !P1 ;  /* 0x0000001f1d007c0c */ /* 0x000fe4000cf81270 */
[----:B------:R-:W-:Y:S01]  /*63660*/  ISETP.GE.AND P2, PT, R3, UR56, PT ;  /* 0x0000003803007c0c */ /* 0x000fe2000bf46270 */
[----:B------:R4:W-:Y:S01]  /*63670*/  @P5 STG.E.U16 desc[UR38][R22.64], R26 ;  /* 0x0000001a16005986 */ /* 0x0009e2000c101526 */
[----:B------:R-:W-:-:S03]  /*63680*/  ISETP.LT.AND P5, PT, R15, UR45, !P1 ;  /* 0x0000002d0f007c0c */ /* 0x000fc6000cfa1270 */
[----:B0-----:R-:W3:Y:S01]  /*63690*/  LDL.LU R28, [R1+0x44] ;  /* 0x00004400011c7983 */ /* 0x001ee20000300800 */
[----:B------:R-:W-:Y:S01]  /*636a0*/  IMAD.WIDE R20, R0, 0x2, R18 ;  /* 0x0000000200147825 */ /* 0x000fe200078e0212 */
[----:B------:R-:W-:-:S03]  /*636b0*/  PRMT R3, R13, 0x7632, R3 ;  /* 0x000076320d037816 */ /* 0x000fc60000000003 */
[----:B------:R-:W-:Y:S01]  /*636c0*/  VIADD R0, R0, UR4 ;  /* 0x0000000400007c36 */ /* 0x000fe20008000000 */
[----:B------:R0:W-:Y:S01]  /*636d0*/  @P6 STG.E.U16 desc[UR38][R24.64], R13 ;  /* 0x0000000d18006986 */ /* 0x0001e2000c101526 */
[----:B------:R-:W-:-:S03]  /*636e0*/  ISETP.LT.AND P6, PT, R27, UR48, !P1 ;  /* 0x000000301b007c0c */ /* 0x000fc6000cfc1270 */
[----:B------:R1:W-:Y:S01]  /*636f0*/  @P3 STG.E.U16 desc[UR38][R20.64], R3 ;  /* 0x0000000314003986 */ /* 0x0003e2000c101526 */
[----:B----4-:R-:W-:-:S03]  /*63700*/  IMAD.WIDE R22, R0, 0x2, R16 ;  /* 0x0000000200167825 */ /* 0x010fc600078e0210 */
[----:B0-----:R-:W4:Y:S01]  /*63710*/  LDL.LU R13, [R1+0x34] ;  /* 0x00003400010d7983 */ /* 0x001f220000300800 */
[----:B-1----:R-:W-:-:S04]  /*63720*/  IMAD.WIDE R20, R0, 0x2, R8 ;  /* 0x0000000200147825 */ /* 0x002fc800078e0208 */
[----:B------:R-:W-:Y:S02]  /*63730*/  VIADD R3, R6, 0x2b ;  /* 0x0000002b06037836 */ /* 0x000fe40000000000 */
[----:B------:R-:W-:-:S03]  /*63740*/  IMAD.WIDE R24, R0, 0x2, R10 ;  /* 0x0000000200187825 */ /* 0x000fc600078e020a */
[----:B------:R-:W-:Y:S01]  /*63750*/  ISETP.GE.AND P3, PT, R3, UR26, PT ;  /* 0x0000001a03007c0c */ /* 0x000fe2000bf66270 */
[----:B------:R-:W0:Y:S01]  /*63760*/  LDCU UR26, c[0x0][0x398] ;  /* 0x00007300ff1a77ac */ /* 0x000e220008000800 */
[----:B--2---:R-:W-:Y:S01]  /*63770*/  PRMT R26, R5, 0x7632, R26 ;  /* 0x00007632051a7816 */ /* 0x004fe2000000001a */
[----:B------:R1:W-:Y:S04]  /*63780*/  @P4 STG.E.U16 desc[UR38][R20.64], R5 ;  /* 0x0000000514004986 */ /* 0x0003e8000c101526 */
[----:B------:R-:W-:Y:S04]  /*63790*/  @P5 STG.E.U16 desc[UR38][R22.64], R26 ;  /* 0x0000001a16005986 */ /* 0x000fe8000c101526 */
[----:B-1----:R-:W2:Y:S04]  /*637a0*/  LDL.LU R5, [R1+0x24] ;  /* 0x0000240001057983 */ /* 0x002ea80000300800 */
[----:B---3--:R1:W-:Y:S01]  /*637b0*/  @P6 STG.E.U16 desc[UR38][R24.64], R14 ;  /* 0x0000000e18006986 */ /* 0x0083e2000c101526 */
[----:B------:R-:W-:-:S03]  /*637c0*/  PRMT R3, R14, 0x7632, R3 ;  /* 0x000076320e037816 */ /* 0x000fc60000000003 */
[----:B-1----:R-:W3:Y:S01]  /*637d0*/  LDL.LU R14, [R1+0x14] ;  /* 0x00001400010e7983 */ /* 0x002ee20000300800 */
[----:B------:R-:W-:Y:S02]  /*637e0*/  ISETP.LT.AND P1, PT, R7, UR50, !P1 ;  /* 0x0000003207007c0c */ /* 0x000fe4000cf21270 */
[----:B------:R-:W-:Y:S01]  /*637f0*/  ISETP.LT.AND P4, PT, R29, UR52, !P2 ;  /* 0x000000341d007c0c */ /* 0x000fe2000d781270 */
[C---:B------:R-:W-:Y:S01]  /*63800*/  IMAD.WIDE R20, R0.reuse, 0x2, R18 ;  /* 0x0000000200147825 */ /* 0x040fe200078e0212 */
[----:B------:R-:W-:Y:S02]  /*63810*/  ISETP.LT.AND P5, PT, R15, UR54, !P2 ;  /* 0x000000360f007c0c */ /* 0x000fe4000d7a1270 */
[----:B------:R-:W-:Y:S01]  /*63820*/  ISETP.LT.AND P6, PT, R27, UR55, !P2 ;  /* 0x000000371b007c0c */ /* 0x000fe2000d7c1270 */
[----:B------:R-:W-:Y:S01]  /*63830*/  VIADD R0, R0, UR4 ;  /* 0x0000000400007c36 */ /* 0x000fe20008000000 */
[----:B------:R-:W-:-:S03]  /*63840*/  ISETP.LT.AND P2, PT, R7, UR34, !P2 ;  /* 0x0000002207007c0c */ /* 0x000fc6000d741270 */
[C---:B------:R-:W-:Y:S02]  /*63850*/  IMAD.WIDE R22, R0.reuse, 0x2, R16 ;  /* 0x0000000200167825 */ /* 0x040fe400078e0210 */
[----:B------:R1:W-:Y:S02]  /*63860*/  @P1 STG.E.U16 desc[UR38][R20.64], R3 ;  /* 0x0000000314001986 */ /* 0x0003e4000c101526 */
[----:B------:R-:W-:-:S04]  /*63870*/  IMAD.WIDE R24, R0, 0x2, R10 ;  /* 0x0000000200187825 */ /* 0x000fc800078e020a */
[----:B-1----:R-:W-:-:S04]  /*63880*/  IMAD.WIDE R20, R0, 0x2, R8 ;  /* 0x0000000200147825 */ /* 0x002fc800078e0208 */
[----:B------:R-:W-:Y:S01]  /*63890*/  VIADD R3, R6, 0x2c ;  /* 0x0000002c06037836 */ /* 0x000fe20000000000 */
[----:B------:R-:W-:Y:S01]  /*638a0*/  PRMT R26, R28, 0x7632, R26 ;  /* 0x000076321c1a7816 */ /* 0x000fe2000000001a */
[----:B------:R1:W-:Y:S03]  /*638b0*/  @P4 STG.E.U16 desc[UR38][R20.64], R28 ;  /* 0x0000001c14004986 */ /* 0x0003e6000c101526 */
[----:B------:R-:W-:Y:S01]  /*638c0*/  ISETP.GE.AND P1, PT, R3, UR13, PT ;  /* 0x0000000d03007c0c */ /* 0x000fe2000bf26270 */
[----:B------:R-:W0:Y:S01]  /*638d0*/  LDCU UR13, c[0x0][0x398] ;  /* 0x00007300ff0d77ac */ /* 0x000e220008000800 */
[----:B------:R-:W-:Y:S01]  /*638e0*/  ISETP.LT.AND P4, PT, R29, UR24, !P3 ;  /* 0x000000181d007c0c */ /* 0x000fe2000df81270 */
[----:B------:R-:W-:Y:S01]  /*638f0*/  @P5 STG.E.U16 desc[UR38][R22.64], R26 ;  /* 0x0000001a16005986 */ /* 0x000fe2000c101526 */
[----:B------:R-:W-:Y:S01]  /*63900*/  ISETP.LT.AND P5, PT, R15, UR32, !P3 ;  /* 0x000000200f007c0c */ /* 0x000fe2000dfa1270 */
[----:B------:R-:W0:Y:S01]  /*63910*/  LDCU UR24, c[0x0][0x398] ;  /* 0x00007300ff1877ac */ /* 0x000e220008000800 */
[----:B-1----:R-:W-:Y:S01]  /*63920*/  IMAD.WIDE R20, R0, 0x2, R18 ;  /* 0x0000000200147825 */ /* 0x002fe200078e0212 */
[----:B----4-:R1:W-:Y:S01]  /*63930*/  @P6 STG.E.U16 desc[UR38][R24.64], R13 ;  /* 0x0000000d18006986 */ /* 0x0103e2000c101526 */
[----:B------:R-:W-:-:S02]  /*63940*/  PRMT R3, R13, 0x7632, R3 ;  /* 0x000076320d037816 */ /* 0x000fc40000000003 */
[----:B------:R-:W-:Y:S01]  /*63950*/  ISETP.LT.AND P6, PT, R27, UR36, !P3 ;  /* 0x000000241b007c0c */ /* 0x000fe2000dfc1270 */
[----:B------:R-:W-:Y:S02]  /*63960*/  VIADD R0, R0, UR4 ;  /* 0x0000000400007c36 */ /* 0x000fe40008000000 */
[----:B------:R4:W-:Y:S04]  /*63970*/  @P2 STG.E.U16 desc[UR38][R20.64], R3 ;  /* 0x0000000314002986 */ /* 0x0009e8000c101526 */
[----:B-1----:R-:W3:Y:S01]  /*63980*/  LDL.LU R13, [R1+0x48] ;  /* 0x00004800010d7983 */ /* 0x002ee20000300800 */
[----:B------:R-:W-:-:S03]  /*63990*/  IMAD.WIDE R22, R0, 0x2, R16 ;  /* 0x0000000200167825 */ /* 0x000fc600078e0210 */
[----:B------:R-:W3:Y:S01]  /*639a0*/  LDL.LU R28, [R1+0x38] ;  /* 0x00003800011c7983 */ /* 0x000ee20000300800 */
[----:B----4-:R-:W-:-:S04]  /*639b0*/  IMAD.WIDE R20, R0, 0x2, R8 ;  /* 0x0000000200147825 */ /* 0x010fc800078e0208 */
[----:B------:R-:W-:Y:S02]  /*639c0*/  VIADD R3, R6, 0x2d ;  /* 0x0000002d06037836 */ /* 0x000fe40000000000 */
[----:B------:R-:W-:-:S03]  /*639d0*/  IMAD.WIDE R24, R0, 0x2, R10 ;  /* 0x0000000200187825 */ /* 0x000fc600078e020a */
[----:B------:R-:W-:Y:S01]  /*639e0*/  ISETP.GE.AND P2, PT, R3, UR9, PT ;  /* 0x0000000903007c0c */ /* 0x000fe2000bf46270 */
[----:B------:R-:W1:Y:S01]  /*639f0*/  LDCU UR9, c[0x0][0x39c] ;  /* 0x00007380ff0977ac */ /* 0x000e620008000800 */
[----:B--2---:R-:W-:Y:S01]  /*63a00*/  PRMT R26, R5, 0x7632, R26 ;  /* 0x00007632051a7816 */ /* 0x004fe2000000001a */
[----:B------:R-:W-:Y:S04]  /*63a10*/  @P4 STG.E.U16 desc[UR38][R20.64], R5 ;  /* 0x0000000514004986 */ /* 0x000fe8000c101526 */
[----:B------:R-:W-:Y:S04]  /*63a20*/  @P5 STG.E.U16 desc[UR38][R22.64], R26 ;  /* 0x0000001a16005986 */ /* 0x000fe8000c101526 */
[----:B---3--:R2:W-:Y:S01]  /*63a30*/  @P6 STG.E.U16 desc[UR38][R24.64], R14 ;  /* 0x0000000e18006986 */ /* 0x0085e2000c101526 */
[----:B------:R-:W-:-:S03]  /*63a40*/  PRMT R3, R14, 0x7632, R3 ;  /* 0x000076320e037816 */ /* 0x000fc60000000003 */
[----:B--2---:R-:W2:Y:S01]  /*63a50*/  LDL.LU R14, [R1+0x28] ;  /* 0x00002800010e7983 */ /* 0x004ea20000300800 */
[----:B------:R-:W-:Y:S02]  /*63a60*/  ISETP.LT.AND P3, PT, R7, UR40, !P3 ;  /* 0x0000002807007c0c */ /* 0x000fe4000df61270 */
[----:B------:R-:W-:Y:S01]  /*63a70*/  ISETP.LT.AND P4, PT, R29, UR41, !P1 ;  /* 0x000000291d007c0c */ /* 0x000fe2000cf81270 */
[C---:B------:R-:W-:Y:S01]  /*63a80*/  IMAD.WIDE R20, R0.reuse, 0x2, R18 ;  /* 0x0000000200147825 */ /* 0x040fe200078e0212 */
[----:B------:R-:W-:Y:S01]  /*63a90*/  ISETP.LT.AND P5, PT, R15, UR15, !P1 ;  /* 0x0000000f0f007c0c */ /* 0x000fe2000cfa1270 */
[----:B------:R-:W3:Y:S01]  /*63aa0*/  LDL.LU R5, [R1+0x18] ;  /* 0x0000180001057983 */ /* 0x000ee20000300800 */
[----:B------:R-:W-:Y:S01]  /*63ab0*/  ISETP.LT.AND P6, PT, R27, UR14, !P1 ;  /* 0x0000000e1b007c0c */ /* 0x000fe2000cfc1270 */
[----:B------:R-:W-:Y:S01]  /*63ac0*/  VIADD R0, R0, UR4 ;  /* 0x0000000400007c36 */ /* 0x000fe20008000000 */
[----:B------:R-:W-:Y:S01]  /*63ad0*/  ISETP.LT.AND P1, PT, R7, UR18, !P1 ;  /* 0x0000001207007c0c */ /* 0x000fe2000cf21270 */
[----:B------:R-:W4:Y:S02]  /*63ae0*/  LDCU UR14, c[0x0][0x398] ;  /* 0x00007300ff0e77ac */ /* 0x000f240008000800 */
[----:B------:R-:W-:-:S02]  /*63af0*/  IMAD.WIDE R22, R0, 0x2, R16 ;  /* 0x0000000200167825 */ /* 0x000fc400078e0210 */
[----:B------:R0:W-:Y:S01]  /*63b00*/  @P3 STG.E.U16 desc[UR38][R20.64], R3 ;  /* 0x0000000314003986 */ /* 0x0001e2000c101526 */
[----:B------:R-:W1:Y:S01]  /*63b10*/  LDCU UR15, c[0x0][0x398] ;  /* 0x00007300ff0f77ac */ /* 0x000e620008000800 */
[C---:B------:R-:W-:Y:S01]  /*63b20*/  IMAD.WIDE R24, R0.reuse, 0x2, R10 ;  /* 0x0000000200187825 */ /* 0x040fe200078e020a */
[----:B------:R-:W1:Y:S03]  /*63b30*/  LDCU UR18, c[0x0][0x398] ;  /* 0x00007300ff1277ac */ /* 0x000e660008000800 */
[----:B0-----:R-:W-:-:S04]  /*63b40*/  IMAD.WIDE R20, R0, 0x2, R8 ;  /* 0x0000000200147825 */ /* 0x001fc800078e0208 */
[----:B------:R-:W-:-:S05]  /*63b50*/  VIADD R3, R6, 0x2e ;  /* 0x0000002e06037836 */ /* 0x000fca0000000000 */
[----:B------:R-:W-:Y:S01]  /*63b60*/  ISETP.GE.AND P3, PT, R3, UR8, PT ;  /* 0x0000000803007c0c */ /* 0x000fe2000bf66270 */
[----:B------:R-:W0:Y:S01]  /*63b70*/  LDCU UR8, c[0x0][0x39c] ;  /* 0x00007380ff0877ac */ /* 0x000e220008000800 */
[----:B------:R-:W-:Y:S01]  /*63b80*/  PRMT R26, R13, 0x7632, R26 ;  /* 0x000076320d1a7816 */ /* 0x000fe2000000001a */
[----:B------:R0:W-:Y:S01]  /*63b90*/  @P4 STG.E.U16 desc[UR38][R20.64], R13 ;  /* 0x0000000d14004986 */ /* 0x0001e2000c101526 */
[----:B------:R-:W-:Y:S01]  /*63ba0*/  ISETP.LT.AND P4, PT, R29, UR16, !P2 ;  /* 0x000000101d007c0c */ /* 0x000fe2000d781270 */
[----:B------:R-:W1:Y:S02]  /*63bb0*/  LDCU UR16, c[0x0][0x398] ;  /* 0x00007300ff1077ac */ /* 0x000e640008000800 */
[----:B------:R1:W-:Y:S01]  /*63bc0*/  @P5 STG.E.U16 desc[UR38][R22.64], R26 ;  /* 0x0000001a16005986 */ /* 0x0003e2000c101526 */
[----:B------:R-:W-:Y:S01]  /*63bd0*/  ISETP.LT.AND P5, PT, R15, UR17, !P2 ;  /* 0x000000110f007c0c */ /* 0x000fe2000d7a1270 */
[----:B------:R-:W2:Y:S01]  /*63be0*/  LDCU UR17, c[0x0][0x398] ;  /* 0x00007300ff1177ac */ /* 0x000ea20008000800 */
[----:B------:R-:W-:Y:S01]  /*63bf0*/  PRMT R3, R28, 0x7632, R3 ;  /* 0x000076321c037816 */ /* 0x000fe20000000003 */
[----:B------:R1:W-:Y:S01]  /*63c00*/  @P6 STG.E.U16 desc[UR38][R24.64], R28 ;  /* 0x0000001c18006986 */ /* 0x0003e2000c101526 */
[----:B0-----:R-:W-:-:S03]  /*63c10*/  IMAD.WIDE R20, R0, 0x2, R18 ;  /* 0x0000000200147825 */ /* 0x001fc600078e0212 */
[----:B------:R-:W4:Y:S01]  /*63c20*/  LDL.LU R13, [R1+0x2004] ;  /* 0x00200400010d7983 */ /* 0x000f220000300800 */
[----:B------:R-:W-:-:S03]  /*63c30*/  VIADD R0, R0, UR4 ;  /* 0x0000000400007c36 */ /* 0x000fc60008000000 */
[----:B------:R0:W-:Y:S01]  /*63c40*/  @P1 STG.E.U16 desc[UR38][R20.64], R3 ;  /* 0x0000000314001986 */ /* 0x0001e2000c101526 */
[----:B-1----:R-:W-:-:S03]  /*63c50*/  IMAD.WIDE R22, R0, 0x2, R16 ;  /* 0x0000000200167825 */ /* 0x002fc600078e0210 */
[----:B------:R-:W4:Y:S04]  /*63c60*/  LDL.LU R28, [R1+0x4c] ;  /* 0x00004c00011c7983 */ /* 0x000f280000300800 */
[----:B------:R-:W4:Y:S01]  /*63c70*/  LDL.LU R15, [R1+0x3c] ;  /* 0x00003c00010f7983 */ /* 0x000f220000300800 */
[----:B0-----:R-:W-:Y:S01]  /*63c80*/  IMAD.WIDE R20, R0, 0x2, R8 ;  /* 0x0000000200147825 */ /* 0x001fe200078e0208 */
[----:B--2---:R-:W-:-:S04]  /*63c90*/  PRMT R26, R14, 0x7632, R26 ;  /* 0x000076320e1a7816 */ /* 0x004fc8000000001a */
[----:B------:R0:W-:Y:S04]  /*63ca0*/  @P4 STG.E.U16 desc[UR38][R20.64], R14 ;  /* 0x0000000e14004986 */ /* 0x0001e8000c101526 */
[----:B------:R1:W-:Y:S04]  /*63cb0*/  @P5 STG.E.U16 desc[UR38][R22.64], R26 ;  /* 0x0000001a16005986 */ /* 0x0003e8000c101526 */
[----:B0-----:R-:W2:Y:S04]  /*63cc0*/  LDL.LU R14, [R1+0x2000] ;  /* 0x00200000010e7983 */ /* 0x001ea80000300800 */
[----:B-1----:R-:W2:Y:S01]  /*63cd0*/  LDL.LU R26, [R1+0xbe0] ;  /* 0x000be000011a7983 */ /* 0x002ea20000300800 */
[----:B------:R-:W-:Y:S01]  /*63ce0*/  ISETP.LT.AND P6, PT, R27, UR12, !P2 ;  /* 0x0000000c1b007c0c */ /* 0x000fe2000d7c1270 */
[----:B------:R-:W-:Y:S01]  /*63cf0*/  VIADD R3, R6, 0x2f ;  /* 0x0000002f06037836 */ /* 0x000fe20000000000 */
[----:B------:R-:W-:Y:S01]  /*63d00*/  ISETP.LT.AND P2, PT, R7, UR20, !P2 ;  /* 0x0000001407007c0c */ /* 0x000fe2000d741270 */
[C---:B------:R-:W-:Y:S01]  /*63d10*/  IMAD.WIDE R24, R0.reuse, 0x2, R10 ;  /* 0x0000000200187825 */ /* 0x040fe200078e020a */
[----:B------:R-:W-:Y:S01]  /*63d20*/  ISETP.LT.AND P4, PT, R29, UR19, !P3 ;  /* 0x000000131d007c0c */ /* 0x000fe2000df81270 */
[----:B------:R-:W0:Y:S01]  /*63d30*/  LDCU UR12, c[0x0][0x398] ;  /* 0x00007300ff0c77ac */ /* 0x000e220008000800 */
[----:B------:R-:W-:Y:S01]  /*63d40*/  ISETP.GE.AND P1, PT, R3, UR10, PT ;  /* 0x0000000a03007c0c */ /* 0x000fe2000bf26270 */
[----:B------:R-:W-:Y:S01]  /*63d50*/  IMAD.WIDE R20, R0, 0x2, R18 ;  /* 0x0000000200147825 */ /* 0x000fe200078e0212 */
[----:B---3--:R-:W-:Y:S01]  /*63d60*/  PRMT R3, R5, 0x7632, R3 ;  /* 0x0000763205037816 */ /* 0x008fe20000000003 */
[----:B------:R-:W1:Y:S02]  /*63d70*/  LDCU UR10, c[0x0][0x398] ;  /* 0x00007300ff0a77ac */ /* 0x000e640008000800 */
[----:B------:R-:W-:-:S02]  /*63d80*/  VIADD R22, R6, 0x30 ;  /* 0x0000003006167836 */ /* 0x000fc40000000000 */
[----:B------:R3:W-:Y:S01]  /*63d90*/  @P6 STG.E.U16 desc[UR38][R24.64], R5 ;  /* 0x0000000518006986 */ /* 0x0007e2000c101526 */
[----:B------:R-:W-:Y:S01]  /*63da0*/  ISETP.LT.AND P6, PT, R27, UR22, !P3 ;  /* 0x000000161b007c0c */ /* 0x000fe2000dfc1270 */
[----:B------:R-:W-:Y:S01]  /*63db0*/  VIADD R0, R0, UR4 ;  /* 0x0000000400007c36 */ /* 0x000fe20008000000 */
[----:B------:R-:W0:Y:S01]  /*63dc0*/  LDCU UR19, c[0x0][0x398] ;  /* 0x00007300ff1377ac */ /* 0x000e220008000800 */
[----:B------:R1:W-:Y:S01]  /*63dd0*/  @P2 STG.E.U16 desc[UR38][R20.64], R3 ;  /* 0x0000000314002986 */ /* 0x0003e2000c101526 */
[----:B------:R-:W-:Y:S01]  /*63de0*/  ISETP.GE.AND P2, PT, R22, UR11, PT ;  /* 0x0000000b16007c0c */ /* 0x000fe2000bf46270 */
[C---:B------:R-:W-:Y:S01]  /*63df0*/  IMAD.WIDE R22, R0.reuse, 0x2, R16 ;  /* 0x0000000200167825 */ /* 0x040fe200078e0210 */
[----:B------:R-:W0:Y:S01]  /*63e00*/  LDCU UR11, c[0x0][0x398] ;  /* 0x00007300ff0b77ac */ /* 0x000e220008000800 */
[----:B------:R-:W0:Y:S02]  /*63e10*/  LDCU UR20, c[0x0][0x398] ;  /* 0x00007300ff1477ac */ /* 0x000e240008000800 */
[C---:B---3--:R-:W-:Y:S01]  /*63e20*/  IMAD.WIDE R24, R0.reuse, 0x2, R10 ;  /* 0x0000000200187825 */ /* 0x048fe200078e020a */
[----:B------:R-:W3:Y:S03]  /*63e30*/  LDL.LU R5, [R1+0x1c] ;  /* 0x00001c0001057983 */ /* 0x000ee60000300800 */
[----:B-1----:R-:W-:Y:S01]  /*63e40*/  IMAD.WIDE R20, R0, 0x2, R8 ;  /* 0x0000000200147825 */ /* 0x002fe200078e0208 */
[----:B----4-:R-:W-:-:S04]  /*63e50*/  PRMT R3, R28, 0x7632, R3 ;  /* 0x000076321c037816 */ /* 0x010fc80000000003 */
[----:B------:R1:W-:Y:S01]  /*63e60*/  @P4 STG.E.U16 desc[UR38][R20.64], R28 ;  /* 0x0000001c14004986 */ /* 0x0003e2000c101526 */
[----:B--2---:R-:W-:Y:S01]  /*63e70*/  ISETP.LT.AND P5, PT, R26, UR21, !P3 ;  /* 0x000000151a007c0c */ /* 0x004fe2000dfa1270 */
[----:B-1----:R-:W-:Y:S01]  /*63e80*/  IMAD.WIDE R20, R0, 0x2, R18 ;  /* 0x0000000200147825 */ /* 0x002fe200078e0212 */
[----:B------:R-:W-:Y:S01]  /*63e90*/  ISETP.LT.AND P4, PT, R26, UR28, !P1 ;  /* 0x0000001c1a007c0c */ /* 0x000fe2000cf81270 */
[----:B------:R-:W1:Y:S10]  /*63ea0*/  LDCU UR21, c[0x0][0x398] ;  /* 0x00007300ff1577ac */ /* 0x000e740008000800 */
[----:B------:R-:W-:Y:S04]  /*63eb0*/  @P5 STG.E.U16 desc[UR38][R22.64], R3 ;  /* 0x0000000316005986 */ /* 0x000fe8000c101526 */
[----:B------:R2:W-:Y:S04]  /*63ec0*/  @P6 STG.E.U16 desc[UR38][R24.64], R15 ;  /* 0x0000000f18006986 */ /* 0x0005e8000c101526 */
[----:B--2---:R-:W2:Y:S01]  /*63ed0*/  LDL.LU R25, [R1+0x2c] ;  /* 0x00002c0001197983 */ /* 0x004ea20000300800 */
[----:B------:R-:W-:-:S02]  /*63ee0*/  ISETP.LT.AND P3, PT, R7, UR23, !P3 ;  /* 0x0000001707007c0c */ /* 0x000fc4000df61270 */
[----:B------:R-:W-:Y:S02]  /*63ef0*/  ISETP.LT.AND P6, PT, R29, UR26, !P1 ;  /* 0x0000001a1d007c0c */ /* 0x000fe4000cfc1270 */
[----:B------:R-:W-:Y:S01]  /*63f00*/  PRMT R3, R15, 0x7632, R3 ;  /* 0x000076320f037816 */ /* 0x000fe20000000003 */
[----:B------:R-:W-:Y:S01]  /*63f10*/  VIADD R0, R0, UR4 ;  /* 0x0000000400007c36 */ /* 0x000fe20008000000 */
[----:B------:R-:W4:Y:S01]  /*63f20*/  LDL.LU R15, [R1+0x1b0] ;  /* 0x0001b000010f7983 */ /* 0x000f220000300800 */
[----:B------:R-:W-:Y:S01]  /*63f30*/  ISETP.LT.AND P5, PT, R27, UR13, !P1 ;  /* 0x0000000d1b007c0c */ /* 0x000fe2000cfa1270 */
[----:B------:R-:W-:Y:S02]  /*63f40*/  VIADD R22, R6, 0x31 ;  /* 0x0000003106167836 */ /* 0x000fe40000000000 */
[----:B------:R-:W3:Y:S04]  /*63f50*/  LDL.LU R28, [R1+0x1a0] ;  /* 0x0001a000011c7983 */ /* 0x000ee80000300800 */
[----:B------:R0:W-:Y:S01]  /*63f60*/  @P3 STG.E.U16 desc[UR38][R20.64], R3 ;  /* 0x0000000314003986 */ /* 0x0001e2000c101526 */
[----:B------:R-:W-:Y:S01]  /*63f70*/  ISETP.GE.AND P3, PT, R22, UR8, PT ;  /* 0x0000000816007c0c */ /* 0x000fe2000bf66270 */
[C---:B------:R-:W-:Y:S01]  /*63f80*/  IMAD.WIDE R22, R0.reuse, 0x2, R16 ;  /* 0x0000000200167825 */ /* 0x040fe200078e0210 */
[----:B------:R-:W-:Y:S01]  /*63f90*/  ISETP.LT.AND P1, PT, R7, UR29, !P1 ;  /* 0x0000001d07007c0c */ /* 0x000fe2000cf21270 */
[----:B------:R-:W1:Y:S01]  /*63fa0*/  LDCU UR8, c[0x0][0x39c] ;  /* 0x00007380ff0877ac */ /* 0x000e620008000800 */
[----:B------:R-:W1:Y:S01]  /*63fb0*/  LDCU UR13, c[0x0][0x398] ;  /* 0x00007300ff0d77ac */ /* 0x000e620008000800 */
[----:B0-----:R-:W-:Y:S01]  /*63fc0*/  IMAD.WIDE R20, R0, 0x2, R8 ;  /* 0x0000000200147825 */ /* 0x001fe200078e0208 */
[----:B--2---:R-:W-:-:S04]  /*63fd0*/  PRMT R3, R25, 0x7632, R3 ;  /* 0x0000763219037816 */ /* 0x004fc80000000003 */
[----:B------:R0:W-:Y:S04]  /*63fe0*/  @P6 STG.E.U16 desc[UR38][R20.64], R25 ;  /* 0x0000001914006986 */ /* 0x0001e8000c101526 */
[----:B------:R3:W-:Y:S01]  /*63ff0*/  @P4 STG.E.U16 desc[UR38][R22.64], R3 ;  /* 0x0000000316004986 */ /* 0x0007e2000c101526 */
[----:B0-----:R-:W-:Y:S01]  /*64000*/  IMAD.WIDE R20, R0, 0x2, R10 ;  /* 0x0000000200147825 */ /* 0x001fe200078e020a */
[----:B---3--:R-:W-:-:S04]  /*64010*/  PRMT R3, R5, 0x7632, R3 ;  /* 0x0000763205037816 */ /* 0x008fc80000000003 */
[----:B------:R0:W-:Y:S04]  /*64020*/  @P5 STG.E.U16 desc[UR38][R20.64], R5 ;  /* 0x0000000514005986 */ /* 0x0001e8000c101526 */
[----:B0-----:R-:W2:Y:S01]  /*64030*/  LDL.LU R5, [R1] ;  /* 0x0000000001057983 */ /* 0x001ea20000300800 */
[----:B------:R-:W-:Y:S01]  /*64040*/  ISETP.LT.AND P6, PT, R29, UR24, !P2 ;  /* 0x000000181d007c0c */ /* 0x000fe2000d7c1270 */
[----:B------:R-:W-:Y:S01]  /*64050*/  IMAD.WIDE R20, R0, 0x2, R18 ;  /* 0x0000000200147825 */ /* 0x000fe200078e0212 */
[----:B------:R-:W-:Y:S02]  /*64060*/  ISETP.LT.AND P4, PT, R26, UR30, !P2 ;  /* 0x0000001e1a007c0c */ /* 0x000fe4000d781270 */
[----:B------:R-:W-:Y:S01]  /*64070*/  ISETP.LT.AND P5, PT, R27, UR14, !P2 ;  /* 0x0000000e1b007c0c */ /* 0x000fe2000d7a1270 */
[----:B------:R-:W-:-:S02]  /*64080*/  VIADD R22, R6, 0x32 ;  /* 0x0000003206167836 */ /* 0x000fc40000000000 */
[----:B------:R-:W-:Y:S01]  /*64090*/  VIADD R0, R0, UR4 ;  /* 0x0000000400007c36 */ /* 0x000fe20008000000 */
[----:B------:R0:W-:Y:S01]  /*640a0*/  @P1 STG.E.U16 desc[UR38][R20.64], R3 ;  /* 0x0000000314001986 */ /* 0x0001e2000c101526 */
[----:B------:R-:W-:Y:S01]  /*640b0*/  ISETP.LT.AND P2, PT, R7, UR15, !P2 ;  /* 0x0000000f07007c0c */ /* 0x000fe2000d741270 */
[----:B------:R-:W3:Y:S01]  /*640c0*/  LDCU UR14, c[0x0][0x398] ;  /* 0x00007300ff0e77ac */ /* 0x000ee20008000800 */
[----:B------:R-:W-:Y:S01]  /*640d0*/  ISETP.GE.AND P1, PT, R22, UR9, PT ;  /* 0x0000000916007c0c */ /* 0x000fe2000bf26270 */
[C---:B------:R-:W-:Y:S01]  /*640e0*/  IMAD.WIDE R22, R0.reuse, 0x2, R16 ;  /* 0x0000000200167825 */ /* 0x040fe200078e0210 */
[----:B------:R-:W1:Y:S03]  /*640f0*/  LDCU UR9, c[0x0][0x39c] ;  /* 0x00007380ff0977ac */ /* 0x000e660008000800 */
[C---:B------:R-:W-:Y:S01]  /*64100*/  IMAD.WIDE R24, R0.reuse, 0x2, R10 ;  /* 0x0000000200187825 */ /* 0x040fe200078e020a */
[----:B------:R-:W1:Y:S03]  /*64110*/  LDCU UR15, c[0x0][0x398] ;  /* 0x00007300ff0f77ac */ /* 0x000e660008000800 */
[----:B0-----:R-:W-:Y:S01]  /*64120*/  IMAD.WIDE R20, R0, 0x2, R8 ;  /* 0x0000000200147825 */ /* 0x001fe200078e0208 */
[----:B----4-:R-:W-:-:S04]  /*64130*/  PRMT R3, R15, 0x7632, R3 ;  /* 0x000076320f037816 */ /* 0x010fc80000000003 */
[----:B------:R0:W-:Y:S01]  /*64140*/  @P6 STG.E.U16 desc[UR38][R20.64], R15 ;  /* 0x0000000f14006986 */ /* 0x0001e2000c101526 */
[----:B------:R-:W-:Y:S01]  /*64150*/  ISETP.LT.AND P6, PT, R29, UR12, !P3 ;  /* 0x0000000c1d007c0c */ /* 0x000fe2000dfc1270 */
[----:B------:R-:W4:Y:S02]  /*64160*/  LDCU UR12, c[0x0][0x398] ;  /* 0x00007300ff0c77ac */ /* 0x000f240008000800 */
[----:B------:R1:W-:Y:S01]  /*64170*/  @P4 STG.E.U16 desc[UR38][R22.64], R3 ;  /* 0x0000000316004986 */ /* 0x0003e2000c101526 */
[----:B------:R-:W-:Y:S01]  /*64180*/  ISETP.LT.AND P4, PT, R26, UR10, !P3 ;  /* 0x0000000a1a007c0c */ /* 0x000fe2000df81270 */
[----:B------:R-:W2:Y:S02]  /*64190*/  LDCU UR10, c[0x0][0x398] ;  /* 0x00007300ff0a77ac */ /* 0x000ea40008000800 */
[----:B------:R3:W-:Y:S01]  /*641a0*/  @P5 STG.E.U16 desc[UR38][R24.64], R28 ;  /* 0x0000001c18005986 */ /* 0x0007e2000c101526 */
[----:B------:R-:W-:Y:S01]  /*641b0*/  ISETP.LT.AND P5, PT, R27, UR16, !P3 ;  /* 0x000000101b007c0c */ /* 0x000fe2000dfa1270 */
[----:B------:R-:W2:Y:S01]  /*641c0*/  LDCU UR16, c[0x0][0x398] ;  /* 0x00007300ff1077ac */ /* 0x000ea20008000800 */
[----:B0-----:R-:W-:Y:S01]  /*641d0*/  IMAD.WIDE R20, R0, 0x2, R18 ;  /* 0x0000000200147825 */ /* 0x001fe200078e0212 */
[----:B------:R-:W4:Y:S01]  /*641e0*/  LDL.LU R15, [R1+0x1ffc] ;  /* 0x001ffc00010f7983 */ /* 0x000f220000300800 */
[----:B-1----:R-:W-:-:S02]  /*641f0*/  PRMT R3, R28, 0x7632, R3 ;  /* 0x000076321c037816 */ /* 0x002fc40000000003 */
[----:B------:R-:W-:Y:S02]  /*64200*/  VIADD R22, R6, 0x33 ;  /* 0x0000003306167836 */ /* 0x000fe40000000000 */
[----:B------:R-:W-:Y:S01]  /*64210*/  VIADD R0, R0, UR4 ;  /* 0x0000000400007c36 */ /* 0x000fe20008000000 */
[----:B------:R-:W-:Y:S01]  /*64220*/  ISETP.LT.AND P3, PT, R7, UR11, !P3 ;  /* 0x0000000b07007c0c */ /* 0x000fe2000df61270 */
[----:B------:R0:W-:Y:S01]  /*64230*/  @P2 STG.E.U16 desc[UR38][R20.64], R3 ;  /* 0x0000000314002986 */ /* 0x0001e2000c101526 */
[----:B------:R-:W-:Y:S01]  /*64240*/  ISETP.GE.AND P2, PT, R22, UR8, PT ;  /* 0x0000000816007c0c */ /* 0x000fe2000bf46270 */
[C---:B------:R-:W-:Y:S01]  /*64250*/  IMAD.WIDE R22, R0.reuse, 0x2, R16 ;  /* 0x0000000200167825 */ /* 0x040fe200078e0210 */
[----:B------:R-:W1:Y:S01]  /*64260*/  LDCU UR8, c[0x0][0x39c] ;  /* 0x00007380ff0877ac */ /* 0x000e620008000800 */
[----:B---3--:R-:W3:Y:S02]  /*64270*/  LDL.LU R28, [R1+0x1a4] ;  /* 0x0001a400011c7983 */ /* 0x008ee40000300800 */
[C---:B------:R-:W-:Y:S01]  /*64280*/  IMAD.WIDE R24, R0.reuse, 0x2, R10 ;  /* 0x0000000200187825 */ /* 0x040fe200078e020a */
[----:B------:R-:W1:Y:S03]  /*64290*/  LDCU UR11, c[0x0][0x398] ;  /* 0x00007300ff0b77ac */ /* 0x000e660008000800 */
[----:B0-----:R-:W-:Y:S01]  /*642a0*/  IMAD.WIDE R20, R0, 0x2, R8 ;  /* 0x0000000200147825 */ /* 0x001fe200078e0208 */
[----:B--2---:R-:W-:-:S04]  /*642b0*/  PRMT R3, R5, 0x7632, R3 ;  /* 0x0000763205037816 */ /* 0x004fc80000000003 */
[----:B------:R0:W-:Y:S04]  /*642c0*/  @P6 STG.E.U16 desc[UR38][R20.64], R5 ;  /* 0x0000000514006986 */ /* 0x0001e8000c101526 */
[----:B------:R2:W-:Y:S04]  /*642d0*/  @P4 STG.E.U16 desc[UR38][R22.64], R3 ;  /* 0x0000000316004986 */ /* 0x0005e8000c101526 */
[----:B------:R1:W-:Y:S01]  /*642e0*/  @P5 STG.E.U16 desc[UR38][R24.64], R12 ;  /* 0x0000000c18005986 */ /* 0x0003e2000c101526 */
[----:B0-----:R-:W-:-:S03]  /*642f0*/  IMAD.WIDE R20, R0, 0x2, R18 ;  /* 0x0000000200147825 */ /* 0x001fc600078e0212 */
[----:B------:R-:W3:Y:S01]  /*64300*/  LDL.LU R5, [R1+0x4] ;  /* 0x0000040001057983 */ /* 0x000ee20000300800 */
[----:B--2---:R-:W-:Y:S01]  /*64310*/  PRMT R3, R12, 0x7632, R3 ;  /* 0x000076320c037816 */ /* 0x004fe20000000003 */
[----:B-1----:R-:W-:-:S04]  /*64320*/  VIADD R12, R6, 0x34 ;  /* 0x00000034060c7836 */ /* 0x002fc80000000000 */
[----:B------:R0:W-:Y:S01]  /*64330*/  @P3 STG.E.U16 desc[UR38][R20.64], R3 ;  /* 0x0000000314003986 */ /* 0x0001e2000c101526 */
[----:B------:R-:W-:Y:S02]  /*64340*/  ISETP.GE.AND P3, PT, R12, UR9, PT ;  /* 0x000000090c007c0c */ /* 0x000fe4000bf66270 */
[----:B------:R-:W-:Y:S01]  /*64350*/  ISETP.LT.AND P6, PT, R29, UR17, !P1 ;  /* 0x000000111d007c0c */ /* 0x000fe2000cfc1270 */
[----:B------:R-:W2:Y:S01]  /*64360*/  LDL.LU R12, [R1+0x1b4] ;  /* 0x0001b400010c7983 */ /* 0x000ea20000300800 */
[----:B------:R-:W-:Y:S01]  /*64370*/  ISETP.LT.AND P4, PT, R26, UR18, !P1 ;  /* 0x000000121a007c0c */ /* 0x000fe2000cf81270 */
[----:B------:R-:W-:Y:S01]  /*64380*/  VIADD R0, R0, UR4 ;  /* 0x0000000400007c36 */ /* 0x000fe20008000000 */
[----:B------:R-:W-:Y:S01]  /*64390*/  ISETP.LT.AND P5, PT, R27, UR13, !P1 ;  /* 0x0000000d1b007c0c */ /* 0x000fe2000cfa1270 */
[----:B------:R-:W1:Y:S01]  /*643a0*/  LDCU UR13, c[0x0][0x398] ;  /* 0x00007300ff0d77ac */ /* 0x000e620008000800 */
[----:B------:R-:W-:Y:S01]  /*643b0*/  ISETP.LT.AND P1, PT, R7, UR19, !P1 ;  /* 0x0000001307007c0c */ /* 0x000fe2000cf21270 */
[C---:B0-----:R-:W-:Y:S01]  /*643c0*/  IMAD.WIDE R20, R0.reuse, 0x2, R8 ;  /* 0x0000000200147825 */ /* 0x041fe200078e0208 */
[----:B------:R-:W0:Y:S03]  /*643d0*/  LDCU UR9, c[0x0][0x398] ;  /* 0x00007300ff0977ac */ /* 0x000e260008000800 */
[C---:B------:R-:W-:Y:S01]  /*643e0*/  IMAD.WIDE R22, R0.reuse, 0x2, R16 ;  /* 0x0000000200167825 */ /* 0x040fe200078e0210 */
[----:B------:R-:W0:Y:S03]  /*643f0*/  LDCU UR17, c[0x0][0x398] ;  /* 0x00007300ff1177ac */ /* 0x000e260008000800 */
[----:B------:R-:W-:Y:S01]  /*64400*/  IMAD.WIDE R24, R0, 0x2, R10 ;  /* 0x0000000200187825 */ /* 0x000fe200078e020a */
[----:B------:R-:W0:Y:S01]  /*64410*/  LDCU UR18, c[0x0][0x398] ;  /* 0x00007300ff1277ac */ /* 0x000e220008000800 */
[----:B------:R-:W0:Y:S01]  /*64420*/  LDCU UR19, c[0x0][0x398] ;  /* 0x00007300ff1377ac */ /* 0x000e220008000800 */
[----:B--2---:R-:W-:Y:S01]  /*64430*/  PRMT R3, R12, 0x7632, R3 ;  /* 0x000076320c037816 */ /* 0x004fe20000000003 */
[----:B------:R2:W-:Y:S01]  /*64440*/  @P6 STG.E.U16 desc[UR38][R20.64], R12 ;  /* 0x0000000c14006986 */ /* 0x0005e2000c101526 */
[----:B------:R-:W-:Y:S01]  /*64450*/  ISETP.LT.AND P6, PT, R29, UR14, !P2 ;  /* 0x0000000e1d007c0c */ /* 0x000fe2000d7c1270 */
[----:B------:R-:W0:Y:S02]  /*64460*/  LDCU UR14, c[0x0][0x398] ;  /* 0x00007300ff0e77ac */ /* 0x000e240008000800 */
[----:B------:R1:W-:Y:S04]  /*64470*/  @P4 STG.E.U16 desc[UR38][R22.64], R3 ;  /* 0x0000000316004986 */ /* 0x0003e8000c101526 */
[----:B---3--:R3:W-:Y:S01]  /*64480*/  @P5 STG.E.U16 desc[UR38][R24.64], R28 ;  /* 0x0000001c18005986 */ /* 0x0087e2000c101526 */
[----:B--2---:R-:W-:Y:S01]  /*64490*/  IMAD.WIDE R20, R0, 0x2, R18 ;  /* 0x0000000200147825 */ /* 0x004fe200078e0212 */
[----:B-1----:R-:W-:-:S03]  /*644a0*/  PRMT R3, R28, 0x7632, R3 ;  /* 0x000076321c037816 */ /* 0x002fc60000000003 */
[----:B------:R-:W-:Y:S01]  /*644b0*/  VIADD R0, R0, UR4 ;  /* 0x0000000400007c36 */ /* 0x000fe20008000000 */
[----:B---3--:R-:W2:Y:S04]  /*644c0*/  LDL.LU R28, [R1+0x1b8] ;  /* 0x0001b800011c7983 */ /* 0x008ea80000300800 */
[----:B------:R1:W-:Y:S02]  /*644d0*/  @P1 STG.E.U16 desc[UR38][R20.64], R3 ;  /* 0x0000000314001986 */ /* 0x0003e4000c101526 */
[----:B-1----:R-:W-:Y:S01]  /*644e0*/  IMAD.WIDE R20, R0, 0x2, R8 ;  /* 0x0000000200147825 */ /* 0x002fe200078e0208 */
[----:B------:R-:W-:-:S04]  /*644f0*/  PRMT R3, R5, 0x7632, R3 ;  /* 0x0000763205037816 */ /* 0x000fc80000000003 */
[----:B------:R1:W-:Y:S04]  /*64500*/  @P6 STG.E.U16 desc[UR38][R20.64], R5 ;  /* 0x0000000514006986 */ /* 0x0003e8000c101526 */
[----:B-1----:R-:W3:Y:S01]  /*64510*/  LDL.LU R5, [R1+0x1a8] ;  /* 0x0001a80001057983 */ /* 0x002ee20000300800 */
[----:B------:R-:W-:Y:S01]  /*64520*/  ISETP.LT.AND P4, PT, R26, UR20, !P2 ;  /* 0x000000141a007c0c */ /* 0x000fe2000d781270 */
[----:B------:R-:W-:Y:S01]  /*64530*/  IMAD.WIDE R22, R0, 0x2, R16 ;  /* 0x0000000200167825 */ /* 0x000fe200078e0210 */
[----:B------:R-:W-:Y:S01]  /*64540*/  ISETP.LT.AND P5, PT, R27, UR15, !P2 ;  /* 0x0000000f1b007c0c */ /* 0x000fe2000d7a1270 */
[----:B------:R-:W1:Y:S01]  /*64550*/  LDCU UR15, c[0x0][0x398] ;  /* 0x00007300ff0f77ac */ /* 0x000e620008000800 */
[----:B------:R-:W-:Y:S01]  /*64560*/  ISETP.LT.AND P2, PT, R7, UR21, !P2 ;  /* 0x0000001507007c0c */ /* 0x000fe2000d741270 */
[----:B------:R-:W-:-:S02]  /*64570*/  VIADD R12, R6, 0x35 ;  /* 0x00000035060c7836 */ /* 0x000fc40000000000 */
[----:B------:R-:W-:-:S06]  /*64580*/  IMAD.WIDE R24, R0, 0x2, R10 ;  /* 0x0000000200187825 */ /* 0x000fcc00078e020a */
[----:B------:R0:W-:Y:S01]  /*64590*/  @P4 STG.E.U16 desc[UR38][R22.64], R3 ;  /* 0x0000000316004986 */ /* 0x0001e2000c101526 */
[----:B------:R-:W-:Y:S01]  /*645a0*/  ISETP.GE.AND P1, PT, R12, UR8, PT ;  /* 0x000000080c007c0c */ /* 0x000fe2000bf26270 */
[----:B------:R-:W-:Y:S01]  /*645b0*/  VIADD R21, R6, 0x36 ;  /* 0x0000003606157836 */ /* 0x000fe20000000000 */
[----:B------:R-:W-:Y:S01]  /*645c0*/  PRMT R20, R13, 0x7632, R20 ;  /* 0x000076320d147816 */ /* 0x000fe20000000014 */
[----:B------:R1:W-:Y:S01]  /*645d0*/  @P5 STG.E.U16 desc[UR38][R24.64], R13 ;  /* 0x0000000d18005986 */ /* 0x0003e2000c101526 */
[----:B------:R-:W-:Y:S01]  /*645e0*/  ISETP.LT.AND P6, PT, R29, UR10, !P3 ;  /* 0x0000000a1d007c0c */ /* 0x000fe2000dfc1270 */
[----:B------:R-:W2:Y:S02]  /*645f0*/  LDCU UR8, c[0x0][0x398] ;  /* 0x00007300ff0877ac */ /* 0x000ea40008000800 */
[----:B0-----:R-:W3:Y:S01]  /*64600*/  LDL.LU R23, [R1+0x8] ;  /* 0x0000080001177983 */ /* 0x001ee20000300800 */
[C---:B------:R-:W-:Y:S02]  /*64610*/  VIADD R3, R0.reuse, UR4 ;  /* 0x0000000400037c36 */ /* 0x040fe40008000000 */
[----:B-1----:R-:W-:Y:S01]  /*64620*/  IMAD.WIDE R12, R0, 0x2, R18 ;  /* 0x00000002000c7825 */ /* 0x002fe200078e0212 */
[----:B------:R-:W-:Y:S01]  /*64630*/  ISETP.LT.AND P5, PT, R26, UR11, !P3 ;  /* 0x0000000b1a007c0c */ /* 0x000fe2000dfa1270 */
[----:B------:R-:W0:Y:S03]  /*64640*/  LDCU UR10, c[0x0][0x398] ;  /* 0x00007300ff0a77ac */ /* 0x000e260008000800 */
[----:B------:R1:W-:Y:S01]  /*64650*/  @P2 STG.E.U16 desc[UR38][R12.64], R20 ;  /* 0x000000140c002986 */ /* 0x0003e2000c101526 */
[----:B----4-:R-:W-:Y:S01]  /*64660*/  ISETP.LT.AND P2, PT, R27, UR12, !P3 ;  /* 0x0000000c1b007c0c */ /* 0x010fe2000df41270 */
[----:B------:R-:W-:Y:S01]  /*64670*/  VIADD R0, R6, 0x37 ;  /* 0x0000003706007836 */ /* 0x000fe20000000000 */
[----:B------:R-:W-:Y:S01]  /*64680*/  ISETP.GE.AND P4, PT, R21, UR35, PT ;  /* 0x0000002315007c0c */ /* 0x000fe2000bf86270 */
[----:B------:R-:W4:Y:S01]  /*64690*/  LDCU UR11, c[0x0][0x398] ;  /* 0x00007300ff0b77ac */ /* 0x000f220008000800 */
[----:B--2---:R-:W-:Y:S01]  /*646a0*/  PRMT R22, R28, 0x7632, R22 ;  /* 0x000076321c167816 */ /* 0x004fe20000000016 */
[C---:B-1----:R-:W-:Y:S01]  /*646b0*/  IMAD.WIDE R12, R3.reuse, 0x2, R8 ;  /* 0x00000002030c7825 */ /* 0x042fe200078e0208 */
[----:B------:R-:W-:Y:S01]  /*646c0*/  PRMT R24, R14, 0x7632, R24 ;  /* 0x000076320e187816 */ /* 0x000fe20000000018 */
[----:B------:R-:W1:Y:S02]  /*646d0*/  LDCU UR12, c[0x0][0x398] ;  /* 0x00007300ff0c77ac */ /* 0x000e640008000800 */
[----:B------:R-:W-:Y:S01]  /*646e0*/  IMAD.WIDE R20, R3, 0x2, R16 ;  /* 0x0000000203147825 */ /* 0x000fe200078e0210 */
[----:B------:R2:W-:Y:S01]  /*646f0*/  @P6 STG.E.U16 desc[UR38][R12.64], R28 ;  /* 0x0000001c0c006986 */ /* 0x0005e2000c101526 */
[----:B------:R-:W-:-:S02]  /*64700*/  ISETP.GE.AND P6, PT, R0, UR37, PT ;  /* 0x0000002500007c0c */ /* 0x000fc4000bfc6270 */
[C---:B------:R-:W-:Y:S01]  /*64710*/  VIADD R0, R3.reuse, UR4 ;  /* 0x0000000403007c36 */ /* 0x040fe20008000000 */
[----:B------:R0:W-:Y:S04]  /*64720*/  @P5 STG.E.U16 desc[UR38][R20.64], R22 ;  /* 0x0000001614005986 */ /* 0x0001e8000c101526 */
[----:B--2---:R-:W2:Y:S01]  /*64730*/  LDL.LU R28, [R1+0x1bc] ;  /* 0x0001bc00011c7983 */ /* 0x004ea20000300800 */
[----:B------:R-:W-:-:S04]  /*64740*/  IMAD.WIDE R12, R3, 0x2, R10 ;  /* 0x00000002030c7825 */ /* 0x000fc800078e020a */
[----:B0-----:R-:W-:Y:S01]  /*64750*/  IMAD.WIDE R20, R3, 0x2, R18 ;  /* 0x0000000203147825 */ /* 0x001fe200078e0212 */
[----:B---3--:R-:W-:Y:S01]  /*64760*/  PRMT R3, R5, 0x7632, R3 ;  /* 0x0000763205037816 */ /* 0x008fe20000000003 */
[----:B------:R0:W-:Y:S04]  /*64770*/  @P2 STG.E.U16 desc[UR38][R12.64], R5 ;  /* 0x000000050c002986 */ /* 0x0001e8000c101526 */
[----:B0-----:R-:W3:Y:S01]  /*64780*/  LDL.LU R5, [R1+0x1ac] ;  /* 0x0001ac0001057983 */ /* 0x001ee20000300800 */
[----:B------:R-:W-:Y:S02]  /*64790*/  ISETP.LT.AND P3, PT, R7, UR13, !P3 ;  /* 0x0000000d07007c0c */ /* 0x000fe4000df61270 */
[----:B------:R-:W-:Y:S01]  /*647a0*/  ISETP.LT.AND P5, PT, R29, UR9, !P1 ;  /* 0x000000091d007c0c */ /* 0x000fe2000cfa1270 */
[----:B------:R-:W-:Y:S01]  /*647b0*/  IMAD.WIDE R12, R0, 0x2, R8 ;  /* 0x00000002000c7825 */ /* 0x000fe200078e0208 */
[----:B------:R-:W-:Y:S01]  /*647c0*/  ISETP.LT.AND P2, PT, R26, UR16, !P1 ;  /* 0x000000101a007c0c */ /* 0x000fe2000cf41270 */
[----:B------:R-:W4:Y:S01]  /*647d0*/  LDL.LU R25, [R1+0xc] ;  /* 0x00000c0001197983 */ /* 0x000f220000300800 */
[----:B------:R-:W0:Y:S01]  /*647e0*/  LDCU UR9, c[0x0][0x398] ;  /* 0x00007300ff0977ac */ /* 0x000e220008000800 */
[----:B------:R-:W0:Y:S06]  /*647f0*/  LDCU UR13, c[0x0][0x398] ;  /* 0x00007300ff0d77ac */ /* 0x000e2c0008000800 */
[----:B------:R0:W-:Y:S01]  /*64800*/  @P3 STG.E.U16 desc[UR38][R20.64], R3 ;  /* 0x0000000314003986 */ /* 0x0001e2000c101526 */
[----:B------:R-:W-:Y:S01]  /*64810*/  ISETP.LT.AND P3, PT, R27, UR14, !P1 ;  /* 0x0000000e1b007c0c */ /* 0x000fe2000cf61270 */
[----:B------:R-:W1:Y:S02]  /*64820*/  LDCU UR14, c[0x0][0x398] ;  /* 0x00007300ff0e77ac */ /* 0x000e640008000800 */
[----:B------:R0:W-:Y:S01]  /*64830*/  @P5 STG.E.U16 desc[UR38][R12.64], R23 ;  /* 0x000000170c005986 */ /* 0x0001e2000c101526 */
[----:B------:R-:W-:Y:S01]  /*64840*/  ISETP.LT.AND P1, PT, R7, UR8, !P1 ;  /* 0x0000000807007c0c */ /* 0x000fe2000cf21270 */
[----:B------:R-:W1:Y:S01]  /*64850*/  LDCU UR8, c[0x0][0x398] ;  /* 0x00007300ff0877ac */ /* 0x000e620008000800 */
[----:B------:R-:W1:Y:S01]  /*64860*/  LDCU UR16, c[0x0][0x398] ;  /* 0x00007300ff1077ac */ /* 0x000e620008000800 */
[----:B0-----:R-:W-:Y:S01]  /*64870*/  PRMT R3, R23, 0x7632, R3 ;  /* 0x0000763217037816 */ /* 0x001fe20000000003 */
[----:B------:R-:W-:-:S05]  /*64880*/  IMAD.WIDE R12, R0, 0x2, R16 ;  /* 0x00000002000c7825 */ /* 0x000fca00078e0210 */
[----:B------:R0:W-:Y:S01]  /*64890*/  @P2 STG.E.U16 desc[UR38][R12.64], R3 ;  /* 0x000000030c002986 */ /* 0x0001e2000c101526 */
[----:B------:R-:W-:Y:S01]  /*648a0*/  ISETP.LT.AND P2, PT, R29, UR15, !P4 ;  /* 0x0000000f1d007c0c */ /* 0x000fe2000e741270 */
[----:B------:R-:W-:Y:S01]  /*648b0*/  IMAD.WIDE R20, R0, 0x2, R10 ;  /* 0x0000000200147825 */ /* 0x000fe200078e020a */
[----:B------:R-:W-:Y:S01]  /*648c0*/  ISETP.LT.AND P5, PT, R26, UR17, !P4 ;  /* 0x000000111a007c0c */ /* 0x000fe2000e7a1270 */
[----:B------:R-:W1:Y:S02]  /*648d0*/  LDCU UR15, c[0x0][0x398] ;  /* 0x00007300ff0f77ac */ /* 0x000e640008000800 */
[C---:B------:R-:W-:Y:S01]  /*648e0*/  IMAD.WIDE R22, R0.reuse, 0x2, R18 ;  /* 0x0000000200167825 */ /* 0x040fe200078e0212 */
[----:B------:R1:W-:Y:S01]  /*648f0*/  @P3 STG.E.U16 desc[UR38][R20.64], R14 ;  /* 0x0000000e14003986 */ /* 0x0003e2000c101526 */
[----:B------:R-:W2:Y:S02]  /*64900*/  LDCU UR17, c[0x0][0x398] ;  /* 0x00007300ff1177ac */ /* 0x000ea40008000800 */
[----:B------:R-:W-:Y:S01]  /*64910*/  VIADD R0, R0, UR4 ;  /* 0x0000000400007c36 */ /* 0x000fe20008000000 */
[----:B------:R-:W-:Y:S01]  /*64920*/  ISETP.LT.AND P3, PT, R27, UR10, !P4 ;  /* 0x0000000a1b007c0c */ /* 0x000fe2000e761270 */
[----:B0-----:R-:W-:-:S02]  /*64930*/  VIADD R3, R6, 0x38 ;  /* 0x0000003806037836 */ /* 0x001fc40000000000 */
[C---:B------:R-:W-:Y:S01]  /*64940*/  IMAD.WIDE R12, R0.reuse, 0x2, R8 ;  /* 0x00000002000c7825 */ /* 0x040fe200078e0208 */
[----:B------:R-:W-:Y:S01]  /*64950*/  @P1 STG.E.U16 desc[UR38][R22.64], R24 ;  /* 0x0000001816001986 */ /* 0x000fe2000c101526 */
[----:B------:R-:W0:Y:S01]  /*64960*/  LDCU UR10, c[0x0][0x398] ;  /* 0x00007300ff0a77ac */ /* 0x000e220008000800 */
[----:B------:R-:W-:Y:S01]  /*64970*/  ISETP.GE.AND P1, PT, R3, UR33, PT ;  /* 0x0000002103007c0c */ /* 0x000fe2000bf26270 */
[----:B-1----:R-:W-:Y:S01]  /*64980*/  IMAD.WIDE R20, R0, 0x2, R10 ;  /* 0x0000000200147825 */ /* 0x002fe200078e020a */
[----:B--2---:R1:W-:Y:S01]  /*64990*/  @P2 STG.E.U16 desc[UR38][R12.64], R28 ;  /* 0x0000001c0c002986 */ /* 0x0043e2000c101526 */
[----:B------:R-:W-:Y:S02]  /*649a0*/  PRMT R3, R28, 0x7632, R3 ;  /* 0x000076321c037816 */ /* 0x000fe40000000003 */
[----:B-1----:R-:W-:-:S05]  /*649b0*/  IMAD.WIDE R12, R0, 0x2, R16 ;  /* 0x00000002000c7825 */ /* 0x002fca00078e0210 */
[----:B------:R-:W-:Y:S01]  /*649c0*/  @P5 STG.E.U16 desc[UR38][R12.64], R3 ;  /* 0x000000030c005986 */ /* 0x000fe2000c101526 */
[----:B---3--:R-:W-:-:S03]  /*649d0*/  PRMT R14, R5, 0x7632, R14 ;  /* 0x00007632050e7816 */ /* 0x008fc6000000000e */
[----:B------:R1:W-:Y:S04]  /*649e0*/  @P3 STG.E.U16 desc[UR38][R20.64], R5 ;  /* 0x0000000514003986 */ /* 0x0003e8000c101526 */
[----:B-1----:R-:W2:Y:S04]  /*649f0*/  LDL.LU R5, [R1+0x1c0] ;  /* 0x0001c00001057983 */ /* 0x002ea80000300800 */
[----:B------:R-:W3:Y:S01]  /*64a00*/  LDL.LU R28, [R1+0x190] ;  /* 0x00019000011c7983 */ /* 0x000ee20000300800 */
[----:B----4-:R-:W-:Y:S01]  /*64a10*/  ISETP.LT.AND P4, PT, R7, UR11, !P4 ;  /* 0x0000000b07007c0c */ /* 0x010fe2000e781270 */
[----:B------:R-:W-:Y:S01]  /*64a20*/  IMAD.WIDE R22, R0, 0x2, R18 ;  /* 0x0000000200167825 */ /* 0x000fe200078e0212 */
[----:B------:R-:W-:Y:S01]  /*64a30*/  ISETP.LT.AND P3, PT, R29, UR12, !P6 ;  /* 0x0000000c1d007c0c */ /* 0x000fe2000f761270 */
[----:B------:R-:W1:Y:S01]  /*64a40*/  LDCU UR11, c[0x0][0x398] ;  /* 0x00007300ff0b77ac */ /* 0x000e620008000800 */
[----:B------:R-:W-:Y:S01]  /*64a50*/  ISETP.LT.AND P5, PT, R26, UR9, !P6 ;  /* 0x000000091a007c0c */ /* 0x000fe2000f7a1270 */
[----:B------:R-:W-:-:S02]  /*64a60*/  VIADD R0, R0, UR4 ;  /* 0x0000000400007c36 */ /* 0x000fc40008000000 */
[----:B------:R-:W-:Y:S01]  /*64a70*/  VIADD R3, R6, 0x39 ;  /* 0x0000003906037836 */ /* 0x000fe20000000000 */
[----:B------:R-:W4:Y:S01]  /*64a80*/  LDCU UR12, c[0x0][0x398] ;  /* 0x00007300ff0c77ac */ /* 0x000f220008000800 */
[----:B------:R-:W-:-:S04]  /*64a90*/  IMAD.WIDE R12, R0, 0x2, R8 ;  /* 0x00000002000c7825 */ /* 0x000fc800078e0208 */
[----:B------:R-:W-:Y:S01]  /*64aa0*/  @P4 STG.E.U16 desc[UR38][R22.64], R14 ;  /* 0x0000000e16004986 */ /* 0x000fe2000c101526 */
[----:B------:R-:W-:Y:S01]  /*64ab0*/  ISETP.LT.AND P4, PT, R27, UR13, !P6 ;  /* 0x0000000d1b007c0c */ /* 0x000fe2000f781270 */
[----:B------:R-:W-:Y:S01]  /*64ac0*/  IMAD.WIDE R20, R0, 0x2, R16 ;  /* 0x0000000200147825 */ /* 0x000fe200078e0210 */
[----:B------:R-:W-:Y:S01]  /*64ad0*/  ISETP.GE.AND P2, PT, R3, UR47, PT ;  /* 0x0000002f03007c0c */ /* 0x000fe2000bf46270 */
[----:B------:R0:W-:Y:S01]  /*64ae0*/  @P3 STG.E.U16 desc[UR38][R12.64], R25 ;  /* 0x000000190c003986 */ /* 0x0001e2000c101526 */
[----:B------:R-:W-:Y:S01]  /*64af0*/  PRMT R3, R25, 0x7632, R3 ;  /* 0x0000763219037816 */ /* 0x000fe20000000003 */
[----:B------:R-:W1:Y:S01]  /*64b00*/  LDCU UR9, c[0x0][0x398] ;  /* 0x00007300ff0977ac */ /* 0x000e620008000800 */
[----:B------:R-:W-:-:S03]  /*64b10*/  ISETP.LT.AND P6, PT, R7, UR8, !P6 ;  /* 0x0000000807007c0c */ /* 0x000fc6000f7c1270 */
[----:B------:R1:W-:Y:S01]  /*64b20*/  @P5 STG.E.U16 desc[UR38][R20.64], R3 ;  /* 0x0000000314005986 */ /* 0x0003e2000c101526 */
[----:B------:R-:W-:Y:S01]  /*64b30*/  ISETP.LT.AND P5, PT, R29, UR14, !P1 ;  /* 0x0000000e1d007c0c */ /* 0x000fe2000cfa1270 */
[----:B------:R-:W2:Y:S01]  /*64b40*/  LDCU UR13, c[0x0][0x398] ;  /* 0x00007300ff0d77ac */ /* 0x000ea20008000800 */
[----:B0-----:R-:W-:Y:S01]  /*64b50*/  IMAD.WIDE R12, R0, 0x2, R10 ;  /* 0x00000002000c7825 */ /* 0x001fe200078e020a */
[----:B------:R-:W-:Y:S01]  /*64b60*/  ISETP.LT.AND P3, PT, R27, UR15, !P1 ;  /* 0x0000000f1b007c0c */ /* 0x000fe2000cf61270 */
[----:B------:R0:W2:Y:S01]  /*64b70*/  LDS.128 R20, [R2] ;  /* 0x0000000002147984 */ /* 0x0000a20000000c00 */
[----:B------:R-:W2:Y:S03]  /*64b80*/  LDCU UR8, c[0x0][0x398] ;  /* 0x00007300ff0877ac */ /* 0x000ea60008000800 */
[----:B------:R4:W-:Y:S01]  /*64b90*/  @P4 STG.E.U16 desc[UR38][R12.64], R15 ;  /* 0x0000000f0c004986 */ /* 0x0009e2000c101526 */
[----:B------:R-:W-:Y:S01]  /*64ba0*/  ISETP.LT.AND P4, PT, R26, UR16, !P1 ;  /* 0x000000101a007c0c */ /* 0x000fe2000cf81270 */
[----:B------:R-:W2:Y:S01]  /*64bb0*/  LDCU UR14, c[0x0][0x398] ;  /* 0x00007300ff0e77ac */ /* 0x000ea20008000800 */
[----:B-1----:R-:W-:Y:S01]  /*64bc0*/  PRMT R3, R15, 0x7632, R3 ;  /* 0x000076320f037816 */ /* 0x002fe20000000003 */
[----:B0-----:R-:W-:Y:S01]  /*64bd0*/  VIADD R2, R6, 0x3a ;  /* 0x0000003a06027836 */ /* 0x001fe20000000000 */
[----:B------:R-:W0:Y:S01]  /*64be0*/  LDCU UR15, c[0x0][0x398] ;  /* 0x00007300ff0f77ac */ /* 0x000e220008000800 */
[----:B------:R-:W1:Y:S01]  /*64bf0*/  LDCU UR16, c[0x0][0x398] ;  /* 0x00007300ff1077ac */ /* 0x000e620008000800 */
[----:B----4-:R-:W-:-:S04]  /*64c00*/  IMAD.WIDE R12, R0, 0x2, R18 ;  /* 0x00000002000c7825 */ /* 0x010fc800078e0212 */
[----:B------:R-:W-:Y:S01]  /*64c10*/  VIADD R0, R0, UR4 ;  /* 0x0000000400007c36 */ /* 0x000fe20008000000 */
[----:B------:R4:W-:Y:S01]  /*64c20*/  @P6 STG.E.U16 desc[UR38][R12.64], R3 ;  /* 0x000000030c006986 */ /* 0x0009e2000c101526 */
[----:B------:R-:W-:Y:S01]  /*64c30*/  ISETP.LT.AND P6, PT, R7, UR10, !P1 ;  /* 0x0000000a07007c0c */ /* 0x000fe2000cfc1270 */
[----:B------:R-:W0:Y:S01]  /*64c40*/  LDCU UR10, c[0x0][0x398] ;  /* 0x00007300ff0a77ac */ /* 0x000e220008000800 */
[----:B------:R-:W-:Y:S01]  /*64c50*/  IMAD.WIDE R14, R0, 0x2, R8 ;  /* 0x00000002000e7825 */ /* 0x000fe200078e0208 */
[----:B------:R-:W-:-:S03]  /*64c60*/  ISETP.GE.AND P1, PT, R2, UR27, PT ;  /* 0x0000001b02007c0c */ /* 0x000fc6000bf26270 */
[----:B----4-:R-:W-:-:S04]  /*64c70*/  IMAD.WIDE R12, R0, 0x2, R16 ;  /* 0x00000002000c7825 */ /* 0x010fc800078e0210 */
[----:B------:R-:W-:Y:S01]  /*64c80*/  IMAD.WIDE R24, R0, 0x2, R10 ;  /* 0x0000000200187825 */ /* 0x000fe200078e020a */
[----:B--2---:R-:W-:Y:S01]  /*64c90*/  PRMT R3, R5, 0x7632, R3 ;  /* 0x0000763205037816 */ /* 0x004fe20000000003 */
[----:B------:R2:W-:Y:S01]  /*64ca0*/  @P5 STG.E.U16 desc[UR38][R14.64], R5 ;  /* 0x000000050e005986 */ /* 0x0005e2000c101526 */
[----:B------:R-:W-:Y:S01]  /*64cb0*/  ISETP.LT.AND P5, PT, R29, UR11, !P2 ;  /* 0x0000000b1d007c0c */ /* 0x000fe2000d7a1270 */
[----:B------:R-:W4:Y:S02]  /*64cc0*/  LDCU UR11, c[0x0][0x398] ;  /* 0x00007300ff0b77ac */ /* 0x000f240008000800 */
[----:B------:R0:W-:Y:S01]  /*64cd0*/  @P4 STG.E.U16 desc[UR38][R12.64], R3 ;  /* 0x000000030c004986 */ /* 0x0001e2000c101526 */
[----:B------:R-:W-:-:S03]  /*64ce0*/  ISETP.LT.AND P4, PT, R26, UR17, !P2 ;  /* 0x000000111a007c0c */ /* 0x000fc6000d781270 */
[----:B---3--:R3:W-:Y:S04]  /*64cf0*/  @P3 STG.E.U16 desc[UR38][R24.64], R28 ;  /* 0x0000001c18003986 */ /* 0x0087e8000c101526 */
[----:B--2---:R-:W2:Y:S01]  /*64d00*/  LDL.LU R5, [R1+0x1ff8] ;  /* 0x001ff80001057983 */ /* 0x004ea20000300800 */
[----:B0-----:R-:W-:Y:S01]  /*64d10*/  PRMT R12, R28, 0x7632, R12 ;  /* 0x000076321c0c7816 */ /* 0x001fe2000000000c */
[----:B------:R-:W-:Y:S01]  /*64d20*/  IMAD.WIDE R2, R0, 0x2, R18 ;  /* 0x0000000200027825 */ /* 0x000fe200078e0212 */
[----:B---3--:R-:W-:-:S03]  /*64d30*/  PRMT R25, R4, 0x7632, R25 ;  /* 0x0000763204197816 */ /* 0x008fc60000000019 */
[----:B------:R-:W-:Y:S01]  /*64d40*/  VIADD R0, R0, UR4 ;  /* 0x0000000400007c36 */ /* 0x000fe20008000000 */
[----:B------:R0:W-:Y:S04]  /*64d50*/  @P6 STG.E.U16 desc[UR38][R2.64], R12 ;  /* 0x0000000c02006986 */ /* 0x0001e8000c101526 */
[----:B------:R-:W3:Y:S04]  /*64d60*/  LDL.LU R28, [R1+0x1c4] ;  /* 0x0001c400011c7983 */ /* 0x000ee80000300800 */
[----:B------:R-:W2:Y:S01]  /*64d70*/  LDL.LU R29, [R1+0x194] ;  /* 0x00019400011d7983 */ /* 0x000ea20000300800 */
[----:B0-----:R-:W-:-:S04]  /*64d80*/  IMAD.WIDE R2, R0, 0x2, R8 ;  /* 0x0000000200027825 */ /* 0x001fc800078e0208 */
[----:B------:R-:W-:Y:S01]  /*64d90*/  IMAD.WIDE R12, R0, 0x2, R16 ;  /* 0x00000002000c7825 */ /* 0x000fe200078e0210 */
[----:B------:R-:W-:Y:S04]  /*64da0*/  @P5 STG.E.U16 desc[UR38][R2.64], R4 ;  /* 0x0000000402005986 */ /* 0x000fe8000c101526 */
[----:B------:R0:W-:Y:S04]  /*64db0*/  @P4 STG.E.U16 desc[UR38][R12.64], R25 ;  /* 0x000000190c004986 */ /* 0x0001e8000c101526 */
[----:B0-----:R-:W2:Y:S01]  /*64dc0*/  LDL.LU R25, [R1+0xbdc] ;  /* 0x000bdc0001197983 */ /* 0x001ea20000300800 */
[----:B------:R-:W-:-:S02]  /*64dd0*/  ISETP.LT.AND P3, PT, R27, UR12, !P2 ;  /* 0x0000000c1b007c0c */ /* 0x000fc4000d761270 */
[----:B------:R-:W-:Y:S01]  /*64de0*/  ISETP.LT.AND P6, PT, R7, UR9, !P2 ;  /* 0x0000000907007c0c */ /* 0x000fe2000d7c1270 */
[----:B------:R-:W-:-:S04]  /*64df0*/  IMAD.WIDE R14, R0, 0x2, R10 ;  /* 0x00000002000e7825 */ /* 0x000fc800078e020a */
[----:B------:R-:W-:Y:S01]  /*64e00*/  IMAD.WIDE R2, R0, 0x2, R18 ;  /* 0x0000000200027825 */ /* 0x000fe200078e0212 */
[----:B------:R-:W-:Y:S01]  /*64e10*/  ISETP.LT.AND P4, PT, R26, UR18, !P1 ;  /* 0x000000121a007c0c */ /* 0x000fe2000cf81270 */
[----:B------:R-:W0:Y:S04]  /*64e20*/  LDCU UR9, c[0x0][0x398] ;  /* 0x00007300ff0977ac */ /* 0x000e280008000800 */
[----:B------:R1:W-:Y:S01]  /*64e30*/  @P3 STG.E.U16 desc[UR38][R14.64], R20 ;  /* 0x000000140e003986 */ /* 0x0003e2000c101526 */
[----:B------:R-:W-:Y:S01]  /*64e40*/  VIADD R0, R0, UR4 ;  /* 0x0000000400007c36 */ /* 0x000fe20008000000 */
[----:B------:R-:W0:Y:S01]  /*64e50*/  LDCU UR12, c[0x0][0x398] ;  /* 0x00007300ff0c77ac */ /* 0x000e220008000800 */
[----:B-1----:R-:W-:-:S05]  /*64e60*/  PRMT R20, R20, 0x7632, R20 ;  /* 0x0000763214147816 */ /* 0x002fca0000000014 */
[----:B------:R1:W-:Y:S02]  /*64e70*/  @P6 STG.E.U16 desc[UR38][R2.64], R20 ;  /* 0x0000001402006986 */ /* 0x0003e4000c101526 */
[----:B-1----:R-:W-:Y:S01]  /*64e80*/  IMAD.WIDE R2, R0, 0x2, R8 ;  /* 0x0000000200027825 */ /* 0x002fe200078e0208 */
[----:B---3--:R-:W-:Y:S02]  /*64e90*/  PRMT R20, R28, 0x7632, R20 ;  /* 0x000076321c147816 */ /* 0x008fe40000000014 */
[----:B--2---:R-:W-:Y:S01]  /*64ea0*/  ISETP.LT.AND P5, PT, R25, UR13, !P1 ;  /* 0x0000000d19007c0c */ /* 0x004fe2000cfa1270 */
[----:B------:R-:W-:Y:S01]  /*64eb0*/  VIADD R24, R6, 0x3b ;  /* 0x0000003b06187836 */ /* 0x000fe20000000000 */
[----:B------:R-:W-:Y:S01]  /*64ec0*/  ISETP.LT.AND P3, PT, R27, UR8, !P1 ;  /* 0x000000081b007c0c */ /* 0x000fe2000cf61270 */
[C---:B------:R-:W-:Y:S01]  /*64ed0*/  IMAD.WIDE R12, R0.reuse, 0x2, R16 ;  /* 0x00000002000c7825 */ /* 0x040fe200078e0210 */
[----:B------:R-:W-:Y:S01]  /*64ee0*/  ISETP.LT.AND P6, PT, R7, UR19, !P1 ;  /* 0x0000001307007c0c */ /* 0x000fe2000cfc1270 */
[----:B------:R-:W1:Y:S02]  /*64ef0*/  LDCU UR8, c[0x0][0x398] ;  /* 0x00007300ff0877ac */ /* 0x000e640008000800 */
[----:B------:R-:W-:Y:S01]  /*64f00*/  IMAD.WIDE R14, R0, 0x2, R10 ;  /* 0x00000002000e7825 */ /* 0x000fe200078e020a */
[----:B------:R-:W2:Y:S05]  /*64f10*/  LDCU UR13, c[0x0][0x398] ;  /* 0x00007300ff0d77ac */ /* 0x000eaa0008000800 */
[----:B------:R3:W-:Y:S04]  /*64f20*/  @P5 STG.E.U16 desc[UR38][R2.64], R28 ;  /* 0x0000001c02005986 */ /* 0x0007e8000c101526 */
[----:B---3--:R-:W3:Y:S01]  /*64f30*/  LDL.LU R28, [R1+0x1c8] ;  /* 0x0001c800011c7983 */ /* 0x008ee20000300800 */
[----:B------:R-:W-:Y:S01]  /*64f40*/  ISETP.GE.AND P2, PT, R24, UR49, PT ;  /* 0x0000003118007c0c */ /* 0x000fe2000bf46270 */
[----:B------:R-:W-:-:S02]  /*64f50*/  IMAD.WIDE R2, R0, 0x2, R18 ;  /* 0x0000000200027825 */ /* 0x000fc400078e0212 */
[----:B------:R0:W-:Y:S01]  /*64f60*/  @P4 STG.E.U16 desc[UR38][R12.64], R20 ;  /* 0x000000140c004986 */ /* 0x0001e2000c101526 */
[----:B------:R-:W-:Y:S01]  /*64f70*/  ISETP.LT.AND P5, PT, R25, UR14, !P2 ;  /* 0x0000000e19007c0c */ /* 0x000fe2000d7a1270 */
[----:B------:R-:W-:Y:S01]  /*64f80*/  VIADD R0, R0, UR4 ;  /* 0x0000000400007c36 */ /* 0x000fe20008000000 */
[----:B------:R-:W-:Y:S01]  /*64f90*/  ISETP.LT.AND P4, PT, R26, UR10, !P2 ;  /* 0x0000000a1a007c0c */ /* 0x000fe2000d781270 */
[C---:B------:R-:W-:Y:S01]  /*64fa0*/  VIADD R4, R6.reuse, 0x3c ;  /* 0x0000003c06047836 */ /* 0x040fe20000000000 */
[----:B------:R1:W-:Y:S01]  /*64fb0*/  @P3 STG.E.U16 desc[UR38][R14.64], R29 ;  /* 0x0000001d0e003986 */ /* 0x0003e2000c101526 */
[----:B------:R-:W-:Y:S01]  /*64fc0*/  ISETP.LT.AND P3, PT, R27, UR15, !P2 ;  /* 0x0000000f1b007c0c */ /* 0x000fe2000d761270 */
[----:B------:R-:W-:Y:S01]  /*64fd0*/  VIADD R24, R6, 0x3e ;  /* 0x0000003e06187836 */ /* 0x000fe20000000000 */
[----:B------:R-:W2:Y:S01]  /*64fe0*/  LDCU UR10, c[0x0][0x398] ;  /* 0x00007300ff0a77ac */ /* 0x000ea20008000800 */
[----:B0-----:R-:W-:Y:S01]  /*64ff0*/  PRMT R13, R29, 0x7632, R13 ;  /* 0x000076321d0d7816 */ /* 0x001fe2000000000d */
[----:B------:R-:W0:Y:S01]  /*65000*/  LDCU UR14, c[0x0][0x398] ;  /* 0x00007300ff0e77ac */ /* 0x000e220008000800 */
[----:B------:R-:W-:-:S03]  /*65010*/  PRMT R20, R5, 0x7632, R20 ;  /* 0x0000763205147816 */ /* 0x000fc60000000014 */
[----:B------:R2:W-:Y:S01]  /*65020*/  @P6 STG.E.U16 desc[UR38][R2.64], R13 ;  /* 0x0000000d02006986 */ /* 0x0005e2000c101526 */
[----:B----4-:R-:W-:Y:S02]  /*65030*/  ISETP.LT.AND P6, PT, R7, UR11, !P2 ;  /* 0x0000000b07007c0c */ /* 0x010fe4000d7c1270 */
[----:B------:R-:W-:Y:S01]  /*65040*/  ISETP.GE.AND P1, PT, R4, UR25, PT ;  /* 0x0000001904007c0c */ /* 0x000fe2000bf26270 */
[----:B-1----:R-:W4:Y:S01]  /*65050*/  LDL.LU R29, [R1+0x198] ;  /* 0x00019800011d7983 */ /* 0x002f220000300800 */
[C---:B--2---:R-:W-:Y:S01]  /*65060*/  IMAD.WIDE R2, R0.reuse, 0x2, R8 ;  /* 0x0000000200027825 */ /* 0x044fe200078e0208 */
[----:B------:R-:W1:Y:S03]  /*65070*/  LDCU UR11, c[0x0][0x398] ;  /* 0x00007300ff0b77ac */ /* 0x000e660008000800 */
[----:B------:R-:W-:Y:S01]  /*65080*/  IMAD.WIDE R12, R0, 0x2, R16 ;  /* 0x00000002000c7825 */ /* 0x000fe200078e0210 */
[----:B------:R2:W-:Y:S04]  /*65090*/  @P5 STG.E.U16 desc[UR38][R2.64], R5 ;  /* 0x0000000502005986 */ /* 0x0005e8000c101526 */
[----:B------:R0:W-:Y:S01]  /*650a0*/  @P4 STG.E.U16 desc[UR38][R12.64], R20 ;  /* 0x000000140c004986 */ /* 0x0001e2000c101526 */
[----:B------:R-:W-:Y:S01]  /*650b0*/  ISETP.LT.AND P4, PT, R25, UR9, !P1 ;  /* 0x0000000919007c0c */ /* 0x000fe2000cf81270 */
[----:B------:R-:W-:-:S02]  /*650c0*/  VIADD R4, R6, 0x3d ;  /* 0x0000003d06047836 */ /* 0x000fc40000000000 */
[C---:B------:R-:W-:Y:S01]  /*650d0*/  IMAD.WIDE R14, R0.reuse, 0x2, R10 ;  /* 0x00000002000e7825 */ /* 0x040fe200078e020a */
[----:B------:R-:W4:Y:S03]  /*650e0*/  LDL.LU R6, [R1+0x1ff4] ;  /* 0x001ff40001067983 */ /* 0x000f260000300800 */
[----:B--2---:R-:W-:Y:S01]  /*650f0*/  IMAD.WIDE R2, R0, 0x2, R18 ;  /* 0x0000000200027825 */ /* 0x004fe200078e0212 */
[----:B0-----:R-:W-:-:S03]  /*65100*/  PRMT R13, R21, 0x7632, R13 ;  /* 0x00007632150d7816 */ /* 0x001fc6000000000d */
[----:B------:R-:W-:Y:S01]  /*65110*/  VIADD R0, R0, UR4 ;  /* 0x0000000400007c36 */ /* 0x000fe20008000000 */
[----:B------:R-:W-:Y:S01]  /*65120*/  @P3 STG.E.U16 desc[UR38][R14.64], R21 ;  /* 0x000000150e003986 */ /* 0x000fe2000c101526 */
[----:B------:R-:W-:Y:S01]  /*65130*/  ISETP.LT.AND P5, PT, R26, UR12, !P1 ;  /* 0x0000000c1a007c0c */ /* 0x000fe2000cfa1270 */
[----:B------:R-:W0:Y:S02]  /*65140*/  LDCU UR9, c[0x0][0x398] ;  /* 0x00007300ff0977ac */ /* 0x000e240008000800 */
[----:B------:R2:W-:Y:S01]  /*65150*/  @P6 STG.E.U16 desc[UR38][R2.64], R13 ;  /* 0x0000000d02006986 */ /* 0x0005e2000c101526 */
[----:B---3--:R-:W-:Y:S01]  /*65160*/  PRMT R12, R28, 0x7632, R12 ;  /* 0x000076321c0c7816 */ /* 0x008fe2000000000c */
[----:B--2---:R-:W-:Y:S01]  /*65170*/  IMAD.WIDE R2, R0, 0x2, R8 ;  /* 0x0000000200027825 */ /* 0x004fe200078e0208 */
[----:B------:R-:W-:Y:S01]  /*65180*/  ISETP.GE.AND P2, PT, R4, UR51, PT ;  /* 0x0000003304007c0c */ /* 0x000fe2000bf46270 */
[----:B------:R-:W2:Y:S03]  /*65190*/  LDCU UR12, c[0x0][0x398] ;  /* 0x00007300ff0c77ac */ /* 0x000ea60008000800 */
[----:B------:R3:W-:Y:S04]  /*651a0*/  @P4 STG.E.U16 desc[UR38][R2.64], R28 ;  /* 0x0000001c02004986 */ /* 0x0007e8000c101526 */
[----:B---3--:R-:W3:Y:S01]  /*651b0*/  LDL.LU R28, [R1+0x1cc] ;  /* 0x0001cc00011c7983 */ /* 0x008ee20000300800 */
[----:B------:R-:W-:Y:S01]  /*651c0*/  ISETP.LT.AND P6, PT, R27, UR8, !P1 ;  /* 0x000000081b007c0c */ /* 0x000fe2000cfc1270 */
[C---:B------:R-:W-:Y:S01]  /*651d0*/  IMAD.WIDE R4, R0.reuse, 0x2, R16 ;  /* 0x0000000200047825 */ /* 0x040fe200078e0210 */
[----:B------:R-:W-:Y:S01]  /*651e0*/  ISETP.LT.AND P1, PT, R7, UR13, !P1 ;  /* 0x0000000d07007c0c */ /* 0x000fe2000cf21270 */
[----:B------:R-:W1:Y:S01]  /*651f0*/  LDCU UR8, c[0x0][0x398] ;  /* 0x00007300ff0877ac */ /* 0x000e620008000800 */
[----:B------:R-:W-:Y:S01]  /*65200*/  ISETP.LT.AND P4, PT, R25, UR16, !P2 ;  /* 0x0000001019007c0c */ /* 0x000fe2000d781270 */
[C---:B------:R-:W-:Y:S01]  /*65210*/  IMAD.WIDE R2, R0.reuse, 0x2, R10 ;  /* 0x0000000200027825 */ /* 0x040fe200078e020a */
[----:B------:R0:W-:Y:S01]  /*65220*/  @P5 STG.E.U16 desc[UR38][R4.64], R12 ;  /* 0x0000000c04005986 */ /* 0x0001e2000c101526 */
[----:B----4-:R-:W-:Y:S01]  /*65230*/  PRMT R13, R29, 0x7632, R13 ;  /* 0x000076321d0d7816 */ /* 0x010fe2000000000d */
[----:B------:R-:W4:Y:S01]  /*65240*/  LDCU UR13, c[0x0][0x398] ;  /* 0x00007300ff0d77ac */ /* 0x000f220008000800 */
[----:B------:R-:W-:Y:S01]  /*65250*/  VIADD R15, R0, UR4 ;  /* 0x00000004000f7c36 */ /* 0x000fe20008000000 */
[----:B------:R-:W-:-:S02]  /*65260*/  ISETP.LT.AND P5, PT, R26, UR10, !P2 ;  /* 0x0000000a1a007c0c */ /* 0x000fc4000d7a1270 */
[----:B------:R-:W-:Y:S01]  /*65270*/  ISETP.GE.AND P3, PT, R24, UR53, PT ;  /* 0x0000003518007c0c */ /* 0x000fe2000bf66270 */
[----:B------:R2:W-:Y:S01]  /*65280*/  @P6 STG.E.U16 desc[UR38][R2.64], R29 ;  /* 0x0000001d02006986 */ /* 0x0005e2000c101526 */
[----:B------:R-:W3:Y:S01]  /*65290*/  LDCU UR10, c[0x0][0x398] ;  /* 0x00007300ff0a77ac */ /* 0x000ee20008000800 */
[----:B0-----:R-:W-:Y:S01]  /*652a0*/  IMAD.WIDE R4, R0, 0x2, R18 ;  /* 0x0000000200047825 */ /* 0x001fe200078e0212 */
[----:B------:R-:W-:-:S03]  /*652b0*/  ISETP.LT.AND P6, PT, R25, UR9, !P3 ;  /* 0x0000000919007c0c */ /* 0x000fc6000dfc1270 */
[----:B------:R-:W-:Y:S01]  /*652c0*/  IMAD.WIDE R20, R15, 0x2, R8 ;  /* 0x000000020f147825 */ /* 0x000fe200078e0208 */
[----:B------:R0:W-:Y:S01]  /*652d0*/  @P1 STG.E.U16 desc[UR38][R4.64], R13 ;  /* 0x0000000d04001986 */ /* 0x0001e2000c101526 */
[----:B-1----:R-:W-:Y:S02]  /*652e0*/  ISETP.LT.AND P1, PT, R27, UR11, !P2 ;  /* 0x0000000b1b007c0c */ /* 0x002fe4000d721270 */
[----:B------:R-:W-:Y:S01]  /*652f0*/  ISETP.LT.AND P2, PT, R7, UR14, !P2 ;  /* 0x0000000e07007c0c */ /* 0x000fe2000d741270 */
[----:B--2---:R-:W2:Y:S01]  /*65300*/  LDL.LU R29, [R1+0x19c] ;  /* 0x00019c00011d7983 */ /* 0x004ea20000300800 */
[----:B------:R-:W-:-:S03]  /*65310*/  PRMT R0, R6, 0x7632, R0 ;  /* 0x0000763206007816 */ /* 0x000fc60000000000 */
[----:B------:R-:W-:Y:S01]  /*65320*/  @P4 STG.E.U16 desc[UR38][R20.64], R6 ;  /* 0x0000000614004986 */ /* 0x000fe2000c101526 */
[----:B------:R-:W-:Y:S01]  /*65330*/  ISETP.LT.AND P4, PT, R25, UR7, !P0 ;  /* 0x0000000719007c0c */ /* 0x000fe2000c781270 */
[----:B0-----:R-:W-:-:S04]  /*65340*/  IMAD.WIDE R12, R15, 0x2, R16 ;  /* 0x000000020f0c7825 */ /* 0x001fc800078e0210 */
[C---:B------:R-:W-:Y:S01]  /*65350*/  VIADD R25, R15.reuse, UR4 ;  /* 0x000000040f197c36 */ /* 0x040fe20008000000 */
[----:B------:R0:W-:Y:S01]  /*65360*/  @P5 STG.E.U16 desc[UR38][R12.64], R0 ;  /* 0x000000000c005986 */ /* 0x0001e2000c101526 */
[----:B------:R-:W-:-:S04]  /*65370*/  IMAD.WIDE R2, R15, 0x2, R10 ;  /* 0x000000020f027825 */ /* 0x000fc800078e020a */
[----:B------:R-:W-:Y:S01]  /*65380*/  IMAD.WIDE R4, R15, 0x2, R18 ;  /* 0x000000020f047825 */ /* 0x000fe200078e0212 */
[----:B------:R1:W-:Y:S03]  /*65390*/  @P1 STG.E.U16 desc[UR38][R2.64], R22 ;  /* 0x0000001602001986 */ /* 0x0003e6000c101526 */
[----:B------:R-:W-:Y:S01]  /*653a0*/  IMAD.WIDE R14, R25, 0x2, R8 ;  /* 0x00000002190e7825 */ /* 0x000fe200078e0208 */
[----:B0-----:R-:W-:Y:S02]  /*653b0*/  PRMT R13, R22, 0x7632, R13 ;  /* 0x00007632160d7816 */ /* 0x001fe4000000000d */
[----:B------:R-:W-:-:S03]  /*653c0*/  ISETP.LT.AND P1, PT, R26, UR6, !P0 ;  /* 0x000000061a007c0c */ /* 0x000fc6000c721270 */
[----:B------:R0:W-:Y:S01]  /*653d0*/  @P2 STG.E.U16 desc[UR38][R4.64], R13 ;  /* 0x0000000d04002986 */ /* 0x0001e2000c101526 */
[----:B------:R-:W-:Y:S02]  /*653e0*/  ISETP.LT.AND P5, PT, R26, UR8, !P3 ;  /* 0x000000081a007c0c */ /* 0x000fe4000dfa1270 */
[----:B------:R-:W-:Y:S02]  /*653f0*/  ISETP.LT.AND P2, PT, R27, UR5, !P0 ;  /* 0x000000051b007c0c */ /* 0x000fe4000c741270 */
[----:B----4-:R-:W-:Y:S01]  /*65400*/  ISETP.LT.AND P0, PT, R7, UR13, !P0 ;  /* 0x0000000d07007c0c */ /* 0x010fe2000c701270 */
[----:B---3--:R3:W-:Y:S01]  /*65410*/  @P6 STG.E.U16 desc[UR38][R14.64], R28 ;  /* 0x0000001c0e006986 */ /* 0x0087e2000c101526 */
[----:B------:R-:W-:Y:S02]  /*65420*/  ISETP.LT.AND P6, PT, R27, UR12, !P3 ;  /* 0x0000000c1b007c0c */ /* 0x000fe4000dfc1270 */
[----:B------:R-:W-:Y:S02]  /*65430*/  ISETP.LT.AND P3, PT, R7, UR10, !P3 ;  /* 0x0000000a07007c0c */ /* 0x000fe4000df61270 */
[----:B------:R-:W4:Y:S01]  /*65440*/  LDL.LU R7, [R1+0x1ff0] ;  /* 0x001ff00001077983 */ /* 0x000f220000300800 */
[C---:B------:R-:W-:Y:S01]  /*65450*/  VIADD R27, R25.reuse, UR4 ;  /* 0x00000004191b7c36 */ /* 0x040fe20008000000 */
[----:B------:R-:W-:Y:S01]  /*65460*/  PRMT R0, R28, 0x7632, R0 ;  /* 0x000076321c007816 */ /* 0x000fe20000000000 */
[----:B-1----:R-:W-:-:S04]  /*65470*/  IMAD.WIDE R2, R25, 0x2, R16 ;  /* 0x0000000219027825 */ /* 0x002fc800078e0210 */
[C---:B0-----:R-:W-:Y:S01]  /*65480*/  IMAD.WIDE R12, R25.reuse, 0x2, R10 ;  /* 0x00000002190c7825 */ /* 0x041fe200078e020a */
[----:B------:R3:W-:Y:S03]  /*65490*/  @P5 STG.E.U16 desc[UR38][R2.64], R0 ;  /* 0x0000000002005986 */ /* 0x0007e6000c101526 */
[----:B------:R-:W-:-:S04]  /*654a0*/  IMAD.WIDE R20, R25, 0x2, R18 ;  /* 0x0000000219147825 */ /* 0x000fc800078e0212 */
[----:B------:R-:W-:-:S04]  /*654b0*/  IMAD.WIDE R8, R27, 0x2, R8 ;  /* 0x000000021b087825 */ /* 0x000fc800078e0208 */
[----:B------:R-:W-:Y:S01]  /*654c0*/  IMAD.WIDE R16, R27, 0x2, R16 ;  /* 0x000000021b107825 */ /* 0x000fe200078e0210 */
[----:B--2---:R-:W-:-:S03]  /*654d0*/  PRMT R4, R29, 0x7632, R4 ;  /* 0x000076321d047816 */ /* 0x004fc60000000004 */
[C---:B------:R-:W-:Y:S01]  /*654e0*/  IMAD.WIDE R10, R27.reuse, 0x2, R10 ;  /* 0x000000021b0a7825 */ /* 0x040fe200078e020a */
[----:B------:R3:W-:Y:S04]  /*654f0*/  @P6 STG.E.U16 desc[UR38][R12.64], R29 ;  /* 0x0000001d0c006986 */ /* 0x0007e8000c101526 */
[----:B------:R3:W-:Y:S01]  /*65500*/  @P3 STG.E.U16 desc[UR38][R20.64], R4 ;  /* 0x0000000414003986 */ /* 0x0007e2000c101526 */
[----:B------:R-:W-:Y:S01]  /*65510*/  IMAD.WIDE R18, R27, 0x2, R18 ;  /* 0x000000021b127825 */ /* 0x000fe200078e0212 */
[----:B----4-:R-:W-:Y:S02]  /*65520*/  PRMT R5, R7, 0x7632, R5 ;  /* 0x0000763207057816 */ /* 0x010fe40000000005 */
[----:B------:R3:W-:Y:S04]  /*65530*/  @P4 STG.E.U16 desc[UR38][R8.64], R7 ;  /* 0x0000000708004986 */ /* 0x0007e8000c101526 */
[----:B------:R3:W-:Y:S04]  /*65540*/  @P1 STG.E.U16 desc[UR38][R16.64], R5 ;  /* 0x0000000510001986 */ /* 0x0007e8000c101526 */
[----:B------:R3:W-:Y:S01]  /*65550*/  @P2 STG.E.U16 desc[UR38][R10.64], R23 ;  /* 0x000000170a002986 */ /* 0x0007e2000c101526 */
[----:B------:R-:W-:Y:S05]  /*65560*/  @!P0 EXIT ;  /* 0x000000000000894d */ /* 0x000fea0003800000 */
[----:B---3--:R-:W-:-:S05]  /*65570*/  PRMT R9, R23, 0x7632, R9 ;  /* 0x0000763217097816 */ /* 0x008fca0000000009 */
[----:B------:R-:W-:Y:S01]  /*65580*/  STG.E.U16 desc[UR38][R18.64], R9 ;  /* 0x0000000912007986 */ /* 0x000fe2000c101526 */
[----:B------:R-:W-:Y:S05]  /*65590*/  EXIT ;  /* 0x000000000000794d */ /* 0x000fea0003800000 */
.L_x_2:
[----:B------:R-:W-:-:S00]  /*655a0*/  BRA `(.L_x_2) ;  /* 0xfffffffc00fc7947 */ /* 0x000fc0000383ffff */
[----:B------:R-:W-:-:S00]  /*655b0*/  NOP ;  /* 0x0000000000007918 */ /* 0x000fc00000000000 */
        /* <DEDUP_REMOVED lines=12> */
.L_x_3:


//--------------------- .nv.shared.matmul_kernel  --------------------------
	.section	.nv.shared.matmul_kernel,"aw",@nobits
	.sectionflags	@""
	.align	16
	.zero		1024


//--------------------- .nv.shared.reserved.0     --------------------------
	.section	.nv.shared.reserved.0,"aw",@nobits
	.weak		__nv_reservedSMEM_offset_0_alias
	.size		__nv_reservedSMEM_offset_0_alias, 0, 64
	.other		__nv_reservedSMEM_offset_0_alias,@"STO_CUDA_RESERVED_SHARED STV_DEFAULT"
__nv_reservedSMEM_offset_0_alias:
	.zero		0
	.zero		64


//--------------------- .nv.constant0.matmul_kernel --------------------------
	.section	.nv.constant0.matmul_kernel,"a",@progbits
	.sectionflags	@""
	.align	4
.nv.constant0.matmul_kernel:
	.zero		976


//--------------------- SYMBOLS --------------------------

	.type		.nv.reservedSmem.offset0,@object
	.size		.nv.reservedSmem.offset0,0x4
	.type		.nv.reservedSmem.cap,@object
	.size		.nv.reservedSmem.cap,0x4
